	.target	sm_100a

	.elftype	@"ET_EXEC"


//--------------------- .note.nv.tkinfo           --------------------------
	.section	.note.nv.tkinfo,"",@"SHT_NOTE"
	.sectionflags	@"SHF_NOTE_NV_TKINFO"
	.tkinfo
        /*0018*/ 	.word	0x00000002
        /*0030*/ 	.string	""
        /*0030*/ 	.string	"ptxas"
        /*0030*/ 	.string	"Cuda compilation tools, release 13.0, V13.0.88"
        /*0030*/ 	.string	"Build cuda_13.0.r13.0/compiler.36424714_0"
        /*0030*/ 	.string	"-arch sm_100a -m 64 "



//--------------------- .note.nv.cuinfo           --------------------------
	.section	.note.nv.cuinfo,"",@"SHT_NOTE"
	.sectionflags	@"SHF_NOTE_NV_CUINFO"
        /*0018*/ 	.short	0x0002
        /*001a*/ 	.short	0x0064
        /*001c*/ 	.short	0x0082
	.zero		2


//--------------------- .nv.info                  --------------------------
	.section	.nv.info,"",@"SHT_CUDA_INFO"
	.align	4


	//----- nvinfo : EIATTR_REGCOUNT
	.align		4
        /*0000*/ 	.byte	0x04, 0x2f
        /*0002*/ 	.short	(.L_20 - .L_19)
	.align		4
.L_19:
        /*0004*/ 	.word	index@(_ZN7cutlass13device_kernelINS_4gemm6kernel13GemmUniversalIN4cute5tupleIJiiiiEEENS1_10collective13CollectiveMmaINS1_35MainloopSm100TmaUmmaWarpSpecializedILi11ELi2ELi2ENS5_IJNS4_1CILi2EEENSA_ILi1EEESC_EEEEENS5_IJNSA_ILi256EEESF_NSA_ILi64EEEEEEaNS5_IJlSC_lEEEaSI_NS4_8TiledMMAINS4_8MMA_AtomIJNS4_21SM100_MMA_S8_2x1SM_SSIaaiLi256ELi256ELNS4_4UMMA5MajorE0ELSN_0ELNSM_8SaturateE0EEEEEENS4_6LayoutINS5_IJSC_SC_SC_EEENS5_IJNSA_ILi0EEEST_ST_EEEEENS5_IJNS4_10UnderscoreESW_SW_EEEEENS4_18SM100_TMA_2SM_LOADENS4_14ComposedLayoutINS4_7SwizzleILi2ELi4ELi3EEENS4_18smem_ptr_flag_bitsILi8EEENSR_INS5_IJNSA_ILi8EEESG_EEENS5_IJSG_SC_EEEEEEEvNS4_8identityESZ_S19_vS1A_EENS_8epilogue10collective18CollectiveEpilogueINS1C_23Sm100TmaWarpSpecializedILi4ELi2ELi64ELb0ELb0EEEJNS5_IJNSA_ILi128EEESF_SG_EEENS5_IJNSR_IS1H_SC_EENSR_ISG_SC_EEEEEaSI_aSI_NS1C_6fusion15FusionCallbacksIS1G_NS1M_17LinearCombinationIaiaiLNS_15FloatRoundStyleE2EEES1I_S1L_JEEENS4_5SM1004TMEM4LOAD26SM100_TMEM_LOAD_32dp32b64xENS4_13SM90_TMA_LOADES19_NS4_39AutoVectorizingCopyWithAssumedAlignmentILi128EEENS4_14SM90_TMA_STOREES19_S1Y_S1Y_EEEvvEEEEvNT_6ParamsE)
        /*0008*/ 	.word	0x000000b2


	//----- nvinfo : EIATTR_FRAME_SIZE
	.align		4
.L_20:
        /*000c*/ 	.byte	0x04, 0x11
        /*000e*/ 	.short	(.L_22 - .L_21)
	.align		4
.L_21:
        /*0010*/ 	.word	index@($__internal_2_$__cuda_sm10x_tcgen05_guardrail_trap_unallocated_columns_being_dealloced)
        /*0014*/ 	.word	0x00000000


	//----- nvinfo : EIATTR_FRAME_SIZE
	.align		4
.L_22:
        /*0018*/ 	.byte	0x04, 0x11
        /*001a*/ 	.short	(.L_24 - .L_23)
	.align		4
.L_23:
        /*001c*/ 	.word	index@($__internal_1_$__cuda_sm10x_tcgen05_guardrail_trap_phase_invalid_during_alloc)
        /*0020*/ 	.word	0x00000000


	//----- nvinfo : EIATTR_FRAME_SIZE
	.align		4
.L_24:
        /*0024*/ 	.byte	0x04, 0x11
        /*0026*/ 	.short	(.L_26 - .L_25)
	.align		4
.L_25:
        /*0028*/ 	.word	index@($__internal_0_$__cuda_sm10x_tcgen05_guardrail_trap_col_being_dealloced_not_returned_by_alloc)
        /*002c*/ 	.word	0x00000000


	//----- nvinfo : EIATTR_FRAME_SIZE
	.align		4
.L_26:
        /*0030*/ 	.byte	0x04, 0x11
        /*0032*/ 	.short	(.L_28 - .L_27)
	.align		4
.L_27:
        /*0034*/ 	.word	index@(_ZN7cutlass13device_kernelINS_4gemm6kernel13GemmUniversalIN4cute5tupleIJiiiiEEENS1_10collective13CollectiveMmaINS1_35MainloopSm100TmaUmmaWarpSpecializedILi11ELi2ELi2ENS5_IJNS4_1CILi2EEENSA_ILi1EEESC_EEEEENS5_IJNSA_ILi256EEESF_NSA_ILi64EEEEEEaNS5_IJlSC_lEEEaSI_NS4_8TiledMMAINS4_8MMA_AtomIJNS4_21SM100_MMA_S8_2x1SM_SSIaaiLi256ELi256ELNS4_4UMMA5MajorE0ELSN_0ELNSM_8SaturateE0EEEEEENS4_6LayoutINS5_IJSC_SC_SC_EEENS5_IJNSA_ILi0EEEST_ST_EEEEENS5_IJNS4_10UnderscoreESW_SW_EEEEENS4_18SM100_TMA_2SM_LOADENS4_14ComposedLayoutINS4_7SwizzleILi2ELi4ELi3EEENS4_18smem_ptr_flag_bitsILi8EEENSR_INS5_IJNSA_ILi8EEESG_EEENS5_IJSG_SC_EEEEEEEvNS4_8identityESZ_S19_vS1A_EENS_8epilogue10collective18CollectiveEpilogueINS1C_23Sm100TmaWarpSpecializedILi4ELi2ELi64ELb0ELb0EEEJNS5_IJNSA_ILi128EEESF_SG_EEENS5_IJNSR_IS1H_SC_EENSR_ISG_SC_EEEEEaSI_aSI_NS1C_6fusion15FusionCallbacksIS1G_NS1M_17LinearCombinationIaiaiLNS_15FloatRoundStyleE2EEES1I_S1L_JEEENS4_5SM1004TMEM4LOAD26SM100_TMEM_LOAD_32dp32b64xENS4_13SM90_TMA_LOADES19_NS4_39AutoVectorizingCopyWithAssumedAlignmentILi128EEENS4_14SM90_TMA_STOREES19_S1Y_S1Y_EEEvvEEEEvNT_6ParamsE)
        /*0038*/ 	.word	0x00000000


	//----- nvinfo : EIATTR_MIN_STACK_SIZE
	.align		4
.L_28:
        /*003c*/ 	.byte	0x04, 0x12
        /*003e*/ 	.short	(.L_30 - .L_29)
	.align		4
.L_29:
        /*0040*/ 	.word	index@(_ZN7cutlass13device_kernelINS_4gemm6kernel13GemmUniversalIN4cute5tupleIJiiiiEEENS1_10collective13CollectiveMmaINS1_35MainloopSm100TmaUmmaWarpSpecializedILi11ELi2ELi2ENS5_IJNS4_1CILi2EEENSA_ILi1EEESC_EEEEENS5_IJNSA_ILi256EEESF_NSA_ILi64EEEEEEaNS5_IJlSC_lEEEaSI_NS4_8TiledMMAINS4_8MMA_AtomIJNS4_21SM100_MMA_S8_2x1SM_SSIaaiLi256ELi256ELNS4_4UMMA5MajorE0ELSN_0ELNSM_8SaturateE0EEEEEENS4_6LayoutINS5_IJSC_SC_SC_EEENS5_IJNSA_ILi0EEEST_ST_EEEEENS5_IJNS4_10UnderscoreESW_SW_EEEEENS4_18SM100_TMA_2SM_LOADENS4_14ComposedLayoutINS4_7SwizzleILi2ELi4ELi3EEENS4_18smem_ptr_flag_bitsILi8EEENSR_INS5_IJNSA_ILi8EEESG_EEENS5_IJSG_SC_EEEEEEEvNS4_8identityESZ_S19_vS1A_EENS_8epilogue10collective18CollectiveEpilogueINS1C_23Sm100TmaWarpSpecializedILi4ELi2ELi64ELb0ELb0EEEJNS5_IJNSA_ILi128EEESF_SG_EEENS5_IJNSR_IS1H_SC_EENSR_ISG_SC_EEEEEaSI_aSI_NS1C_6fusion15FusionCallbacksIS1G_NS1M_17LinearCombinationIaiaiLNS_15FloatRoundStyleE2EEES1I_S1L_JEEENS4_5SM1004TMEM4LOAD26SM100_TMEM_LOAD_32dp32b64xENS4_13SM90_TMA_LOADES19_NS4_39AutoVectorizingCopyWithAssumedAlignmentILi128EEENS4_14SM90_TMA_STOREES19_S1Y_S1Y_EEEvvEEEEvNT_6ParamsE)
        /*0044*/ 	.word	0x00000000
.L_30:


//--------------------- .nv.compat                --------------------------
	.section	.nv.compat,"",@"SHT_CUDA_COMPAT_INFO"
	.align	4
        /*0000*/ 	.byte	0x02, 0x09, 0x01, 0x00, 0x02, 0x02, 0x03, 0x00, 0x02, 0x05, 0x06, 0x00, 0x03, 0x07, 0x01, 0x01
        /*0010*/ 	.byte	0x02, 0x03, 0x01, 0x00, 0x02, 0x06, 0x01, 0x00, 0x04, 0x0b, 0x08, 0x00, 0x01, 0x00, 0x00, 0x00
        /*0020*/ 	.byte	0x00, 0x00, 0x00, 0x00


//--------------------- .nv.info._ZN7cutlass13device_kernelINS_4gemm6kernel13GemmUniversalIN4cute5tupleIJiiiiEEENS1_10collective13CollectiveMmaINS1_35MainloopSm100TmaUmmaWarpSpecializedILi11ELi2ELi2ENS5_IJNS4_1CILi2EEENSA_ILi1EEESC_EEEEENS5_IJNSA_ILi256EEESF_NSA_ILi64EEEEEEaNS5_IJlSC_lEEEaSI_NS4_8TiledMMAINS4_8MMA_AtomIJNS4_21SM100_MMA_S8_2x1SM_SSIaaiLi256ELi256ELNS4_4UMMA5MajorE0ELSN_0ELNSM_8SaturateE0EEEEEENS4_6LayoutINS5_IJSC_SC_SC_EEENS5_IJNSA_ILi0EEEST_ST_EEEEENS5_IJNS4_10UnderscoreESW_SW_EEEEENS4_18SM100_TMA_2SM_LOADENS4_14ComposedLayoutINS4_7SwizzleILi2ELi4ELi3EEENS4_18smem_ptr_flag_bitsILi8EEENSR_INS5_IJNSA_ILi8EEESG_EEENS5_IJSG_SC_EEEEEEEvNS4_8identityESZ_S19_vS1A_EENS_8epilogue10collective18CollectiveEpilogueINS1C_23Sm100TmaWarpSpecializedILi4ELi2ELi64ELb0ELb0EEEJNS5_IJNSA_ILi128EEESF_SG_EEENS5_IJNSR_IS1H_SC_EENSR_ISG_SC_EEEEEaSI_aSI_NS1C_6fusion15FusionCallbacksIS1G_NS1M_17LinearCombinationIaiaiLNS_15FloatRoundStyleE2EEES1I_S1L_JEEENS4_5SM1004TMEM4LOAD26SM100_TMEM_LOAD_32dp32b64xENS4_13SM90_TMA_LOADES19_NS4_39AutoVectorizingCopyWithAssumedAlignmentILi128EEENS4_14SM90_TMA_STOREES19_S1Y_S1Y_EEEvvEEEEvNT_6ParamsE --------------------------
	.section	.nv.info._ZN7cutlass13device_kernelINS_4gemm6kernel13GemmUniversalIN4cute5tupleIJiiiiEEENS1_10collective13CollectiveMmaINS1_35MainloopSm100TmaUmmaWarpSpecializedILi11ELi2ELi2ENS5_IJNS4_1CILi2EEENSA_ILi1EEESC_EEEEENS5_IJNSA_ILi256EEESF_NSA_ILi64EEEEEEaNS5_IJlSC_lEEEaSI_NS4_8TiledMMAINS4_8MMA_AtomIJNS4_21SM100_MMA_S8_2x1SM_SSIaaiLi256ELi256ELNS4_4UMMA5MajorE0ELSN_0ELNSM_8SaturateE0EEEEEENS4_6LayoutINS5_IJSC_SC_SC_EEENS5_IJNSA_ILi0EEEST_ST_EEEEENS5_IJNS4_10UnderscoreESW_SW_EEEEENS4_18SM100_TMA_2SM_LOADENS4_14ComposedLayoutINS4_7SwizzleILi2ELi4ELi3EEENS4_18smem_ptr_flag_bitsILi8EEENSR_INS5_IJNSA_ILi8EEESG_EEENS5_IJSG_SC_EEEEEEEvNS4_8identityESZ_S19_vS1A_EENS_8epilogue10collective18CollectiveEpilogueINS1C_23Sm100TmaWarpSpecializedILi4ELi2ELi64ELb0ELb0EEEJNS5_IJNSA_ILi128EEESF_SG_EEENS5_IJNSR_IS1H_SC_EENSR_ISG_SC_EEEEEaSI_aSI_NS1C_6fusion15FusionCallbacksIS1G_NS1M_17LinearCombinationIaiaiLNS_15FloatRoundStyleE2EEES1I_S1L_JEEENS4_5SM1004TMEM4LOAD26SM100_TMEM_LOAD_32dp32b64xENS4_13SM90_TMA_LOADES19_NS4_39AutoVectorizingCopyWithAssumedAlignmentILi128EEENS4_14SM90_TMA_STOREES19_S1Y_S1Y_EEEvvEEEEvNT_6ParamsE,"",@"SHT_CUDA_INFO"
	.sectionflags	@""
	.align	4


	//----- nvinfo : EIATTR_CUDA_API_VERSION
	.align		4
        /*0000*/ 	.byte	0x04, 0x37
        /*0002*/ 	.short	(.L_32 - .L_31)
.L_31:
        /*0004*/ 	.word	0x00000082


	//----- nvinfo : EIATTR_KPARAM_INFO
	.align		4
.L_32:
        /*0008*/ 	.byte	0x04, 0x17
        /*000a*/ 	.short	(.L_34 - .L_33)
.L_33:
        /*000c*/ 	.word	0x00000000
        /*0010*/ 	.short	0x0000
        /*0012*/ 	.short	0x0000
        /*0014*/ 	.byte	0x00, 0xf0, 0x01, 0x20


	//----- nvinfo : EIATTR_AT_ENTRY_FRAGMENTS
	.align		4
.L_34:
        /*0018*/ 	.byte	0x04, 0x4f
        /*001a*/ 	.short	(.L_36 - .L_35)


	//   ....[0]....
.L_35:
        /*001c*/ 	.word	0x00000007


	//----- nvinfo : EIATTR_RESERVED_SMEM_USED
	.align		4
.L_36:
        /*0020*/ 	.byte	0x01, 0x41
	.zero		2


	//----- nvinfo : EIATTR_SPARSE_MMA_MASK
	.align		4
        /*0024*/ 	.byte	0x03, 0x50
        /*0026*/ 	.short	0x0000


	//----- nvinfo : EIATTR_TCGEN05_2CTA_USED
	.align		4
        /*0028*/ 	.byte	0x01, 0x52
	.zero		2


	//----- nvinfo : EIATTR_MAXREG_COUNT
	.align		4
        /*002c*/ 	.byte	0x03, 0x1b
        /*002e*/ 	.short	0x00ff


	//----- nvinfo : EIATTR_NUM_BARRIERS
	.align		4
        /*0030*/ 	.byte	0x02, 0x4c
        /*0032*/ 	.byte	0x07
	.zero		1


	//----- nvinfo : EIATTR_EXTERNS
	.align		4
        /*0034*/ 	.byte	0x04, 0x0f
        /*0036*/ 	.short	(.L_38 - .L_37)


	//   ....[0]....
	.align		4
.L_37:
        /*0038*/ 	.word	index@(__assertfail)


	//----- nvinfo : EIATTR_MERCURY_ISA_VERSION
	.align		4
.L_38:
        /*003c*/ 	.byte	0x03, 0x5f
        /*003e*/ 	.short	0x0101


	//----- nvinfo : EIATTR_INT_WARP_WIDE_INSTR_OFFSETS
	.align		4
        /*0040*/ 	.byte	0x04, 0x31
        /*0042*/ 	.short	(.L_40 - .L_39)


	//   ....[0]....
.L_39:
        /*0044*/ 	.word	0x00000de0


	//   ....[1]....
        /*0048*/ 	.word	0x00000e80


	//   ....[2]....
        /*004c*/ 	.word	0x000021b0


	//   ....[3]....
        /*0050*/ 	.word	0x00004280


	//   ....[4]....
        /*0054*/ 	.word	0x000042a0


	//   ....[5]....
        /*0058*/ 	.word	0x000042d0


	//   ....[6]....
        /*005c*/ 	.word	0x00004c10


	//   ....[7]....
        /*0060*/ 	.word	0x00004c80


	//   ....[8]....
        /*0064*/ 	.word	0x00004d60


	//   ....[9]....
        /*0068*/ 	.word	0x00004de0


	//   ....[10]....
        /*006c*/ 	.word	0x00004ef0


	//   ....[11]....
        /*0070*/ 	.word	0x00004f80


	//   ....[12]....
        /*0074*/ 	.word	0x00005160


	//   ....[13]....
        /*0078*/ 	.word	0x000052c0


	//----- nvinfo : EIATTR_COOP_GROUP_MASK_REGIDS
	.align		4
.L_40:
        /*007c*/ 	.byte	0x04, 0x29
        /*007e*/ 	.short	(.L_42 - .L_41)


	//   ....[0]....
.L_41:
        /*0080*/ 	.word	0xffffffff


	//   ....[1]....
        /*0084*/ 	.word	0xffffffff


	//   ....[2]....
        /*0088*/ 	.word	0xffffffff


	//   ....[3]....
        /*008c*/ 	.word	0xffffffff


	//   ....[4]....
        /*0090*/ 	.word	0xffffffff


	//   ....[5]....
        /*0094*/ 	.word	0xffffffff


	//   ....[6]....
        /*0098*/ 	.word	0xffffffff


	//   ....[7]....
        /*009c*/ 	.word	0xffffffff


	//   ....[8]....
        /*00a0*/ 	.word	0xffffffff


	//   ....[9]....
        /*00a4*/ 	.word	0xffffffff


	//   ....[10]....
        /*00a8*/ 	.word	0xffffffff


	//   ....[11]....
        /*00ac*/ 	.word	0xffffffff


	//   ....[12]....
        /*00b0*/ 	.word	0xffffffff


	//   ....[13]....
        /*00b4*/ 	.word	0xffffffff


	//----- nvinfo : EIATTR_COOP_GROUP_INSTR_OFFSETS
	.align		4
.L_42:
        /*00b8*/ 	.byte	0x04, 0x28
        /*00ba*/ 	.short	(.L_44 - .L_43)


	//   ....[0]....
.L_43:
        /*00bc*/ 	.word	0x000000c0


	//   ....[1]....
        /*00c0*/ 	.word	0x00000500


	//   ....[2]....
        /*00c4*/ 	.word	0x00000790


	//   ....[3]....
        /*00c8*/ 	.word	0x00000920


	//   ....[4]....
        /*00cc*/ 	.word	0x00000a10


	//   ....[5]....
        /*00d0*/ 	.word	0x00000b70


	//   ....[6]....
        /*00d4*/ 	.word	0x00000cc0


	//   ....[7]....
        /*00d8*/ 	.word	0x00000f00


	//   ....[8]....
        /*00dc*/ 	.word	0x00002090


	//   ....[9]....
        /*00e0*/ 	.word	0x00003260


	//   ....[10]....
        /*00e4*/ 	.word	0x00003730


	//   ....[11]....
        /*00e8*/ 	.word	0x00003760


	//   ....[12]....
        /*00ec*/ 	.word	0x00004180


	//   ....[13]....
        /*00f0*/ 	.word	0x00004390


	//----- nvinfo : EIATTR_VRC_CTA_INIT_COUNT
	.align		4
.L_44:
        /*00f4*/ 	.byte	0x02, 0x4a
        /*00f6*/ 	.byte	0x80
	.zero		1


	//----- nvinfo : EIATTR_SYSCALL_OFFSETS
	.align		4
        /*00f8*/ 	.byte	0x04, 0x46
        /*00fa*/ 	.short	(.L_46 - .L_45)


	//   ....[0]....
.L_45:
        /*00fc*/ 	.word	0x00005d40


	//   ....[1]....
        /*0100*/ 	.word	0x00005e80


	//   ....[2]....
        /*0104*/ 	.word	0x000066e0


	//   ....[3]....
        /*0108*/ 	.word	0x00007ce0


	//   ....[4]....
        /*010c*/ 	.word	0x00009280


	//   ....[5]....
        /*0110*/ 	.word	0x0000a850


	//----- nvinfo : EIATTR_MBARRIER_INSTR_OFFSETS
	.align		4
.L_46:
        /*0114*/ 	.byte	0x04, 0x39
        /*0116*/ 	.short	(.L_48 - .L_47)


	//   ....[0]....
.L_47:
        /*0118*/ 	.word	0x00000610
        /*011c*/ 	.word	0x000000ff
        /*0120*/ 	.word	0x00000000
        /*0124*/ 	.short	0x0100
        /*0126*/ 	.byte	0x08
	.zero		1


	//   ....[1]....
        /*0128*/ 	.word	0x00000620
        /*012c*/ 	.word	0x000000ff
        /*0130*/ 	.word	0x00000058
        /*0134*/ 	.short	0x0100
        /*0136*/ 	.byte	0x08
	.zero		1


	//   ....[2]....
        /*0138*/ 	.word	0x00000630
        /*013c*/ 	.word	0x000000ff
        /*0140*/ 	.word	0x00000008
        /*0144*/ 	.short	0x0100
        /*0146*/ 	.byte	0x08
	.zero		1


	//   ....[3]....
        /*0148*/ 	.word	0x00000640
        /*014c*/ 	.word	0x000000ff
        /*0150*/ 	.word	0x00000060
        /*0154*/ 	.short	0x0100
        /*0156*/ 	.byte	0x08
	.zero		1


	//   ....[4]....
        /*0158*/ 	.word	0x00000650
        /*015c*/ 	.word	0x000000ff
        /*0160*/ 	.word	0x00000010
        /*0164*/ 	.short	0x0100
        /*0166*/ 	.byte	0x08
	.zero		1


	//   ....[5]....
        /*0168*/ 	.word	0x00000660
        /*016c*/ 	.word	0x000000ff
        /*0170*/ 	.word	0x00000068
        /*0174*/ 	.short	0x0100
        /*0176*/ 	.byte	0x08
	.zero		1


	//   ....[6]....
        /*0178*/ 	.word	0x00000670
        /*017c*/ 	.word	0x000000ff
        /*0180*/ 	.word	0x00000018
        /*0184*/ 	.short	0x0100
        /*0186*/ 	.byte	0x08
	.zero		1


	//   ....[7]....
        /*0188*/ 	.word	0x00000680
        /*018c*/ 	.word	0x000000ff
        /*0190*/ 	.word	0x00000070
        /*0194*/ 	.short	0x0100
        /*0196*/ 	.byte	0x08
	.zero		1


	//   ....[8]....
        /*0198*/ 	.word	0x00000690
        /*019c*/ 	.word	0x000000ff
        /*01a0*/ 	.word	0x00000020
        /*01a4*/ 	.short	0x0100
        /*01a6*/ 	.byte	0x08
	.zero		1


	//   ....[9]....
        /*01a8*/ 	.word	0x000006a0
        /*01ac*/ 	.word	0x000000ff
        /*01b0*/ 	.word	0x00000078
        /*01b4*/ 	.short	0x0100
        /*01b6*/ 	.byte	0x08
	.zero		1


	//   ....[10]....
        /*01b8*/ 	.word	0x000006b0
        /*01bc*/ 	.word	0x000000ff
        /*01c0*/ 	.word	0x00000028
        /*01c4*/ 	.short	0x0100
        /*01c6*/ 	.byte	0x08
	.zero		1


	//   ....[11]....
        /*01c8*/ 	.word	0x000006c0
        /*01cc*/ 	.word	0x000000ff
        /*01d0*/ 	.word	0x00000080
        /*01d4*/ 	.short	0x0100
        /*01d6*/ 	.byte	0x08
	.zero		1


	//   ....[12]....
        /*01d8*/ 	.word	0x000006d0
        /*01dc*/ 	.word	0x000000ff
        /*01e0*/ 	.word	0x00000030
        /*01e4*/ 	.short	0x0100
        /*01e6*/ 	.byte	0x08
	.zero		1


	//   ....[13]....
        /*01e8*/ 	.word	0x000006e0
        /*01ec*/ 	.word	0x000000ff
        /*01f0*/ 	.word	0x00000088
        /*01f4*/ 	.short	0x0100
        /*01f6*/ 	.byte	0x08
	.zero		1


	//   ....[14]....
        /*01f8*/ 	.word	0x000006f0
        /*01fc*/ 	.word	0x000000ff
        /*0200*/ 	.word	0x00000038
        /*0204*/ 	.short	0x0100
        /*0206*/ 	.byte	0x08
	.zero		1


	//   ....[15]....
        /*0208*/ 	.word	0x00000700
        /*020c*/ 	.word	0x000000ff
        /*0210*/ 	.word	0x00000090
        /*0214*/ 	.short	0x0100
        /*0216*/ 	.byte	0x08
	.zero		1


	//   ....[16]....
        /*0218*/ 	.word	0x00000710
        /*021c*/ 	.word	0x000000ff
        /*0220*/ 	.word	0x00000040
        /*0224*/ 	.short	0x0100
        /*0226*/ 	.byte	0x08
	.zero		1


	//   ....[17]....
        /*0228*/ 	.word	0x00000720
        /*022c*/ 	.word	0x000000ff
        /*0230*/ 	.word	0x00000098
        /*0234*/ 	.short	0x0100
        /*0236*/ 	.byte	0x08
	.zero		1


	//   ....[18]....
        /*0238*/ 	.word	0x00000730
        /*023c*/ 	.word	0x000000ff
        /*0240*/ 	.word	0x00000048
        /*0244*/ 	.short	0x0100
        /*0246*/ 	.byte	0x08
	.zero		1


	//   ....[19]....
        /*0248*/ 	.word	0x00000740
        /*024c*/ 	.word	0x000000ff
        /*0250*/ 	.word	0x000000a0
        /*0254*/ 	.short	0x0100
        /*0256*/ 	.byte	0x08
	.zero		1


	//   ....[20]....
        /*0258*/ 	.word	0x00000750
        /*025c*/ 	.word	0x000000ff
        /*0260*/ 	.word	0x00000050
        /*0264*/ 	.short	0x0100
        /*0266*/ 	.byte	0x08
	.zero		1


	//   ....[21]....
        /*0268*/ 	.word	0x00000760
        /*026c*/ 	.word	0x000000ff
        /*0270*/ 	.word	0x000000a8
        /*0274*/ 	.short	0x0100
        /*0276*/ 	.byte	0x08
	.zero		1


	//   ....[22]....
        /*0278*/ 	.word	0x00000890
        /*027c*/ 	.word	0x000000ff
        /*0280*/ 	.word	0x000000b0
        /*0284*/ 	.short	0x0100
        /*0286*/ 	.byte	0x09
	.zero		1


	//   ....[23]....
        /*0288*/ 	.word	0x000008a0
        /*028c*/ 	.word	0x000000ff
        /*0290*/ 	.word	0x000000d0
        /*0294*/ 	.short	0x0100
        /*0296*/ 	.byte	0x09
	.zero		1


	//   ....[24]....
        /*0298*/ 	.word	0x000008b0
        /*029c*/ 	.word	0x000000ff
        /*02a0*/ 	.word	0x000000b8
        /*02a4*/ 	.short	0x0100
        /*02a6*/ 	.byte	0x09
	.zero		1


	//   ....[25]....
        /*02a8*/ 	.word	0x000008c0
        /*02ac*/ 	.word	0x000000ff
        /*02b0*/ 	.word	0x000000d8
        /*02b4*/ 	.short	0x0100
        /*02b6*/ 	.byte	0x09
	.zero		1


	//   ....[26]....
        /*02b8*/ 	.word	0x000008d0
        /*02bc*/ 	.word	0x000000ff
        /*02c0*/ 	.word	0x000000c0
        /*02c4*/ 	.short	0x0100
        /*02c6*/ 	.byte	0x09
	.zero		1


	//   ....[27]....
        /*02c8*/ 	.word	0x000008e0
        /*02cc*/ 	.word	0x000000ff
        /*02d0*/ 	.word	0x000000e0
        /*02d4*/ 	.short	0x0100
        /*02d6*/ 	.byte	0x09
	.zero		1


	//   ....[28]....
        /*02d8*/ 	.word	0x000008f0
        /*02dc*/ 	.word	0x000000ff
        /*02e0*/ 	.word	0x000000c8
        /*02e4*/ 	.short	0x0100
        /*02e6*/ 	.byte	0x09
	.zero		1


	//   ....[29]....
        /*02e8*/ 	.word	0x00000900
        /*02ec*/ 	.word	0x000000ff
        /*02f0*/ 	.word	0x000000e8
        /*02f4*/ 	.short	0x0100
        /*02f6*/ 	.byte	0x09
	.zero		1


	//   ....[30]....
        /*02f8*/ 	.word	0x000009e0
        /*02fc*/ 	.word	0x000000ff
        /*0300*/ 	.word	0x000000f0
        /*0304*/ 	.short	0x0100
        /*0306*/ 	.byte	0x08
	.zero		1


	//   ....[31]....
        /*0308*/ 	.word	0x000009f0
        /*030c*/ 	.word	0x000000ff
        /*0310*/ 	.word	0x000000f8
        /*0314*/ 	.short	0x0100
        /*0316*/ 	.byte	0x08
	.zero		1


	//   ....[32]....
        /*0318*/ 	.word	0x00000b20
        /*031c*/ 	.word	0x000000ff
        /*0320*/ 	.word	0x00000100
        /*0324*/ 	.short	0x0100
        /*0326*/ 	.byte	0x08
	.zero		1


	//   ....[33]....
        /*0328*/ 	.word	0x00000b30
        /*032c*/ 	.word	0x000000ff
        /*0330*/ 	.word	0x00000110
        /*0334*/ 	.short	0x0100
        /*0336*/ 	.byte	0x08
	.zero		1


	//   ....[34]....
        /*0338*/ 	.word	0x00000b40
        /*033c*/ 	.word	0x000000ff
        /*0340*/ 	.word	0x00000108
        /*0344*/ 	.short	0x0100
        /*0346*/ 	.byte	0x08
	.zero		1


	//   ....[35]....
        /*0348*/ 	.word	0x00000b50
        /*034c*/ 	.word	0x000000ff
        /*0350*/ 	.word	0x00000118
        /*0354*/ 	.short	0x0100
        /*0356*/ 	.byte	0x08
	.zero		1


	//   ....[36]....
        /*0358*/ 	.word	0x00000c70
        /*035c*/ 	.word	0x000000ff
        /*0360*/ 	.word	0x00000120
        /*0364*/ 	.short	0x0100
        /*0366*/ 	.byte	0x09
	.zero		1


	//   ....[37]....
        /*0368*/ 	.word	0x00000c80
        /*036c*/ 	.word	0x000000ff
        /*0370*/ 	.word	0x00000130
        /*0374*/ 	.short	0x0100
        /*0376*/ 	.byte	0x09
	.zero		1


	//   ....[38]....
        /*0378*/ 	.word	0x00000c90
        /*037c*/ 	.word	0x000000ff
        /*0380*/ 	.word	0x00000128
        /*0384*/ 	.short	0x0100
        /*0386*/ 	.byte	0x09
	.zero		1


	//   ....[39]....
        /*0388*/ 	.word	0x00000ca0
        /*038c*/ 	.word	0x000000ff
        /*0390*/ 	.word	0x00000138
        /*0394*/ 	.short	0x0100
        /*0396*/ 	.byte	0x09
	.zero		1


	//   ....[40]....
        /*0398*/ 	.word	0x00000d90
        /*039c*/ 	.word	0x000000ff
        /*03a0*/ 	.word	0x00000140
        /*03a4*/ 	.short	0x0100
        /*03a6*/ 	.byte	0x08
	.zero		1


	//   ....[41]....
        /*03a8*/ 	.word	0x00000da0
        /*03ac*/ 	.word	0x000000ff
        /*03b0*/ 	.word	0x00000150
        /*03b4*/ 	.short	0x0100
        /*03b6*/ 	.byte	0x08
	.zero		1


	//   ....[42]....
        /*03b8*/ 	.word	0x00000db0
        /*03bc*/ 	.word	0x000000ff
        /*03c0*/ 	.word	0x00000148
        /*03c4*/ 	.short	0x0100
        /*03c6*/ 	.byte	0x08
	.zero		1


	//   ....[43]....
        /*03c8*/ 	.word	0x00000dc0
        /*03cc*/ 	.word	0x000000ff
        /*03d0*/ 	.word	0x00000158
        /*03d4*/ 	.short	0x0100
        /*03d6*/ 	.byte	0x08
	.zero		1


	//   ....[44]....
        /*03d8*/ 	.word	0x00000eb0
        /*03dc*/ 	.word	0x000000ff
        /*03e0*/ 	.word	0x00000160
        /*03e4*/ 	.short	0x0100
        /*03e6*/ 	.byte	0x07
	.zero		1


	//   ....[45]....
        /*03e8*/ 	.word	0x000018c0
        /*03ec*/ 	.word	0x00000003
        /*03f0*/ 	.word	0x00000150
        /*03f4*/ 	.short	0x010a
        /*03f6*/ 	.byte	0xff
	.zero		1


	//   ....[46]....
        /*03f8*/ 	.word	0x000018f0
        /*03fc*/ 	.word	0x00000003
        /*0400*/ 	.word	0x00000140
        /*0404*/ 	.short	0x0101
        /*0406*/ 	.byte	0xff
	.zero		1


	//   ....[47]....
        /*0408*/ 	.word	0x000019f0
        /*040c*/ 	.word	0x000000ff
        /*0410*/ 	.word	0x00000058
        /*0414*/ 	.short	0x010a
        /*0416*/ 	.byte	0x08
	.zero		1


	//   ....[48]....
        /*0418*/ 	.word	0x00001ab0
        /*041c*/ 	.word	0x000000ff
        /*0420*/ 	.word	0x00000058
        /*0424*/ 	.short	0x010a
        /*0426*/ 	.byte	0x21
	.zero		1


	//   ....[49]....
        /*0428*/ 	.word	0x00001c70
        /*042c*/ 	.word	0x000000ff
        /*0430*/ 	.word	0x00000058
        /*0434*/ 	.short	0x010a
        /*0436*/ 	.byte	0x08
	.zero		1


	//   ....[50]....
        /*0438*/ 	.word	0x00001d50
        /*043c*/ 	.word	0x000000ff
        /*0440*/ 	.word	0x000000f8
        /*0444*/ 	.short	0x0101
        /*0446*/ 	.byte	0x06
	.zero		1


	//   ....[51]....
        /*0448*/ 	.word	0x00001d70
        /*044c*/ 	.word	0x000000ff
        /*0450*/ 	.word	0x00000058
        /*0454*/ 	.short	0x010a
        /*0456*/ 	.byte	0x08
	.zero		1


	//   ....[52]....
        /*0458*/ 	.word	0x00001df0
        /*045c*/ 	.word	0x000000ff
        /*0460*/ 	.word	0x00000058
        /*0464*/ 	.short	0x010a
        /*0466*/ 	.byte	0x11
	.zero		1


	//   ....[53]....
        /*0468*/ 	.word	0x00001f80
        /*046c*/ 	.word	0x000000ff
        /*0470*/ 	.word	0x00000058
        /*0474*/ 	.short	0x010a
        /*0476*/ 	.byte	0x08
	.zero		1


	//   ....[54]....
        /*0478*/ 	.word	0x000020c0
        /*047c*/ 	.word	0x00000002
        /*0480*/ 	.word	0x00000100
        /*0484*/ 	.short	0x010a
        /*0486*/ 	.byte	0xff
	.zero		1


	//   ....[55]....
        /*0488*/ 	.word	0x00002180
        /*048c*/ 	.word	0x00000002
        /*0490*/ 	.word	0x00000000
        /*0494*/ 	.short	0x0101
        /*0496*/ 	.byte	0xff
	.zero		1


	//   ....[56]....
        /*0498*/ 	.word	0x000026e0
        /*049c*/ 	.word	0x000000ff
        /*04a0*/ 	.word	0x00000000
        /*04a4*/ 	.short	0x010a
        /*04a6*/ 	.byte	0x04
	.zero		1


	//   ....[57]....
        /*04a8*/ 	.word	0x00002770
        /*04ac*/ 	.word	0x000000ff
        /*04b0*/ 	.word	0x00000000
        /*04b4*/ 	.short	0x010a
        /*04b6*/ 	.byte	0x04
	.zero		1


	//   ....[58]....
        /*04b8*/ 	.word	0x00002800
        /*04bc*/ 	.word	0x000000ff
        /*04c0*/ 	.word	0x00000000
        /*04c4*/ 	.short	0x010a
        /*04c6*/ 	.byte	0x04
	.zero		1


	//   ....[59]....
        /*04c8*/ 	.word	0x00002890
        /*04cc*/ 	.word	0x000000ff
        /*04d0*/ 	.word	0x00000000
        /*04d4*/ 	.short	0x010a
        /*04d6*/ 	.byte	0x04
	.zero		1


	//   ....[60]....
        /*04d8*/ 	.word	0x00002920
        /*04dc*/ 	.word	0x000000ff
        /*04e0*/ 	.word	0x00000000
        /*04e4*/ 	.short	0x010a
        /*04e6*/ 	.byte	0x04
	.zero		1


	//   ....[61]....
        /*04e8*/ 	.word	0x000029b0
        /*04ec*/ 	.word	0x000000ff
        /*04f0*/ 	.word	0x00000000
        /*04f4*/ 	.short	0x010a
        /*04f6*/ 	.byte	0x04
	.zero		1


	//   ....[62]....
        /*04f8*/ 	.word	0x00002a40
        /*04fc*/ 	.word	0x000000ff
        /*0500*/ 	.word	0x00000000
        /*0504*/ 	.short	0x010a
        /*0506*/ 	.byte	0x04
	.zero		1


	//   ....[63]....
        /*0508*/ 	.word	0x00002ad0
        /*050c*/ 	.word	0x000000ff
        /*0510*/ 	.word	0x00000000
        /*0514*/ 	.short	0x010a
        /*0516*/ 	.byte	0x04
	.zero		1


	//   ....[64]....
        /*0518*/ 	.word	0x00002b60
        /*051c*/ 	.word	0x000000ff
        /*0520*/ 	.word	0x00000000
        /*0524*/ 	.short	0x010a
        /*0526*/ 	.byte	0x04
	.zero		1


	//   ....[65]....
        /*0528*/ 	.word	0x00002bf0
        /*052c*/ 	.word	0x000000ff
        /*0530*/ 	.word	0x00000000
        /*0534*/ 	.short	0x010a
        /*0536*/ 	.byte	0x04
	.zero		1


	//   ....[66]....
        /*0538*/ 	.word	0x00002c90
        /*053c*/ 	.word	0x00000000
        /*0540*/ 	.word	0x00000000
        /*0544*/ 	.short	0x010a
        /*0546*/ 	.byte	0xff
	.zero		1


	//   ....[67]....
        /*0548*/ 	.word	0x00002dc0
        /*054c*/ 	.word	0x00000000
        /*0550*/ 	.word	0x00000140
        /*0554*/ 	.short	0x010a
        /*0556*/ 	.byte	0xff
	.zero		1


	//   ....[68]....
        /*0558*/ 	.word	0x00002e30
        /*055c*/ 	.word	0x00000004
        /*0560*/ 	.word	0x00000000
        /*0564*/ 	.short	0x0101
        /*0566*/ 	.byte	0xff
	.zero		1


	//   ....[69]....
        /*0568*/ 	.word	0x00002e50
        /*056c*/ 	.word	0x000000ff
        /*0570*/ 	.word	0x00000110
        /*0574*/ 	.short	0x010a
        /*0576*/ 	.byte	0x05
	.zero		1


	//   ....[70]....
        /*0578*/ 	.word	0x00002f70
        /*057c*/ 	.word	0x00000000
        /*0580*/ 	.word	0x00000100
        /*0584*/ 	.short	0x010a
        /*0586*/ 	.byte	0xff
	.zero		1


	//   ....[71]....
        /*0588*/ 	.word	0x00003070
        /*058c*/ 	.word	0x00000000
        /*0590*/ 	.word	0x00000000
        /*0594*/ 	.short	0x0101
        /*0596*/ 	.byte	0xff
	.zero		1


	//   ....[72]....
        /*0598*/ 	.word	0x00003100
        /*059c*/ 	.word	0x000000ff
        /*05a0*/ 	.word	0x00000110
        /*05a4*/ 	.short	0x0106
        /*05a6*/ 	.byte	0x05
	.zero		1


	//   ....[73]....
        /*05a8*/ 	.word	0x00003120
        /*05ac*/ 	.word	0x000000ff
        /*05b0*/ 	.word	0x00000110
        /*05b4*/ 	.short	0x010a
        /*05b6*/ 	.byte	0x05
	.zero		1


	//   ....[74]....
        /*05b8*/ 	.word	0x000031b0
        /*05bc*/ 	.word	0x000000ff
        /*05c0*/ 	.word	0x00000110
        /*05c4*/ 	.short	0x0106
        /*05c6*/ 	.byte	0x04
	.zero		1


	//   ....[75]....
        /*05c8*/ 	.word	0x000031f0
        /*05cc*/ 	.word	0x00000000
        /*05d0*/ 	.word	0x00000110
        /*05d4*/ 	.short	0x010a
        /*05d6*/ 	.byte	0xff
	.zero		1


	//   ....[76]....
        /*05d8*/ 	.word	0x00003430
        /*05dc*/ 	.word	0x000000ff
        /*05e0*/ 	.word	0x00000008
        /*05e4*/ 	.short	0x010a
        /*05e6*/ 	.byte	0x06
	.zero		1


	//   ....[77]....
        /*05e8*/ 	.word	0x00003450
        /*05ec*/ 	.word	0x000000ff
        /*05f0*/ 	.word	0x00000008
        /*05f4*/ 	.short	0x010a
        /*05f6*/ 	.byte	0x06
	.zero		1


	//   ....[78]....
        /*05f8*/ 	.word	0x000035e0
        /*05fc*/ 	.word	0x000000ff
        /*0600*/ 	.word	0x00000008
        /*0604*/ 	.short	0x010a
        /*0606*/ 	.byte	0x06
	.zero		1


	//   ....[79]....
        /*0608*/ 	.word	0x00003600
        /*060c*/ 	.word	0x000000ff
        /*0610*/ 	.word	0x00000008
        /*0614*/ 	.short	0x010a
        /*0616*/ 	.byte	0x06
	.zero		1


	//   ....[80]....
        /*0618*/ 	.word	0x000036c0
        /*061c*/ 	.word	0x000000ff
        /*0620*/ 	.word	0x00000000
        /*0624*/ 	.short	0x0101
        /*0626*/ 	.byte	0x07
	.zero		1


	//   ....[81]....
        /*0628*/ 	.word	0x000039c0
        /*062c*/ 	.word	0x00000000
        /*0630*/ 	.word	0x00000100
        /*0634*/ 	.short	0x010a
        /*0636*/ 	.byte	0xff
	.zero		1


	//   ....[82]....
        /*0638*/ 	.word	0x00003a80
        /*063c*/ 	.word	0x00000000
        /*0640*/ 	.word	0x00000000
        /*0644*/ 	.short	0x0101
        /*0646*/ 	.byte	0xff
	.zero		1


	//   ....[83]....
        /*0648*/ 	.word	0x00003b40
        /*064c*/ 	.word	0x000000ff
        /*0650*/ 	.word	0x00000000
        /*0654*/ 	.short	0x010a
        /*0656*/ 	.byte	0x06
	.zero		1


	//   ....[84]....
        /*0658*/ 	.word	0x00003b50
        /*065c*/ 	.word	0x000000ff
        /*0660*/ 	.word	0x00000130
        /*0664*/ 	.short	0x010a
        /*0666*/ 	.byte	0x0a
	.zero		1


	//   ....[85]....
        /*0668*/ 	.word	0x00003c00
        /*066c*/ 	.word	0x000000ff
        /*0670*/ 	.word	0x00000000
        /*0674*/ 	.short	0x010a
        /*0676*/ 	.byte	0x09
	.zero		1


	//   ....[86]....
        /*0678*/ 	.word	0x00003d40
        /*067c*/ 	.word	0x000000ff
        /*0680*/ 	.word	0x00000000
        /*0684*/ 	.short	0x010a
        /*0686*/ 	.byte	0x06
	.zero		1


	//   ....[87]....
        /*0688*/ 	.word	0x00003f90
        /*068c*/ 	.word	0x000000ff
        /*0690*/ 	.word	0x00000000
        /*0694*/ 	.short	0x010a
        /*0696*/ 	.byte	0x05
	.zero		1


	//   ....[88]....
        /*0698*/ 	.word	0x00004030
        /*069c*/ 	.word	0x00000000
        /*06a0*/ 	.word	0x00000000
        /*06a4*/ 	.short	0x010a
        /*06a6*/ 	.byte	0xff
	.zero		1


	//   ....[89]....
        /*06a8*/ 	.word	0x00004070
        /*06ac*/ 	.word	0x00000000
        /*06b0*/ 	.word	0x00000000
        /*06b4*/ 	.short	0x010a
        /*06b6*/ 	.byte	0xff
	.zero		1


	//   ....[90]....
        /*06b8*/ 	.word	0x000040e0
        /*06bc*/ 	.word	0x000000ff
        /*06c0*/ 	.word	0x00000000
        /*06c4*/ 	.short	0x0101
        /*06c6*/ 	.byte	0x05
	.zero		1


	//   ....[91]....
        /*06c8*/ 	.word	0x00004120
        /*06cc*/ 	.word	0x000000ff
        /*06d0*/ 	.word	0x00000160
        /*06d4*/ 	.short	0x010a
        /*06d6*/ 	.byte	0x08
	.zero		1


	//   ....[92]....
        /*06d8*/ 	.word	0x00004170
        /*06dc*/ 	.word	0x000000ff
        /*06e0*/ 	.word	0x00000000
        /*06e4*/ 	.short	0x0101
        /*06e6*/ 	.byte	0x05
	.zero		1


	//   ....[93]....
        /*06e8*/ 	.word	0x000045c0
        /*06ec*/ 	.word	0x00000000
        /*06f0*/ 	.word	0x00000100
        /*06f4*/ 	.short	0x010a
        /*06f6*/ 	.byte	0xff
	.zero		1


	//   ....[94]....
        /*06f8*/ 	.word	0x00004680
        /*06fc*/ 	.word	0x00000000
        /*0700*/ 	.word	0x00000000
        /*0704*/ 	.short	0x0101
        /*0706*/ 	.byte	0xff
	.zero		1


	//   ....[95]....
        /*0708*/ 	.word	0x000049a0
        /*070c*/ 	.word	0x000000ff
        /*0710*/ 	.word	0x000000f8
        /*0714*/ 	.short	0x010a
        /*0716*/ 	.byte	0x07
	.zero		1


	//   ....[96]....
        /*0718*/ 	.word	0x00004b90
        /*071c*/ 	.word	0x000000ff
        /*0720*/ 	.word	0x000000d0
        /*0724*/ 	.short	0x010a
        /*0726*/ 	.byte	0x07
	.zero		1


	//   ....[97]....
        /*0728*/ 	.word	0x00004d00
        /*072c*/ 	.word	0x000000ff
        /*0730*/ 	.word	0x000000b0
        /*0734*/ 	.short	0x010b
        /*0736*/ 	.byte	0x07
	.zero		1


	//   ....[98]....
        /*0738*/ 	.word	0x00004d10
        /*073c*/ 	.word	0x000000ff
        /*0740*/ 	.word	0x00000000
        /*0744*/ 	.short	0x0101
        /*0746*/ 	.byte	0x08
	.zero		1


	//   ....[99]....
        /*0748*/ 	.word	0x00004d30
        /*074c*/ 	.word	0x000000ff
        /*0750*/ 	.word	0x000000d8
        /*0754*/ 	.short	0x010a
        /*0756*/ 	.byte	0x07
	.zero		1


	//   ....[100]....
        /*0758*/ 	.word	0x00004e90
        /*075c*/ 	.word	0x000000ff
        /*0760*/ 	.word	0x000000b8
        /*0764*/ 	.short	0x010b
        /*0766*/ 	.byte	0x07
	.zero		1


	//   ....[101]....
        /*0768*/ 	.word	0x00004ea0
        /*076c*/ 	.word	0x000000ff
        /*0770*/ 	.word	0x00000000
        /*0774*/ 	.short	0x0101
        /*0776*/ 	.byte	0x08
	.zero		1


	//   ....[102]....
        /*0778*/ 	.word	0x00004eb0
        /*077c*/ 	.word	0x000000ff
        /*0780*/ 	.word	0x000000e0
        /*0784*/ 	.short	0x010a
        /*0786*/ 	.byte	0x07
	.zero		1


	//   ....[103]....
        /*0788*/ 	.word	0x00005050
        /*078c*/ 	.word	0x000000ff
        /*0790*/ 	.word	0x000000c0
        /*0794*/ 	.short	0x010b
        /*0796*/ 	.byte	0x07
	.zero		1


	//   ....[104]....
        /*0798*/ 	.word	0x000050c0
        /*079c*/ 	.word	0x000000ff
        /*07a0*/ 	.word	0x00000000
        /*07a4*/ 	.short	0x0101
        /*07a6*/ 	.byte	0x08
	.zero		1


	//   ....[105]....
        /*07a8*/ 	.word	0x000050f0
        /*07ac*/ 	.word	0x000000ff
        /*07b0*/ 	.word	0x000000e8
        /*07b4*/ 	.short	0x010a
        /*07b6*/ 	.byte	0x07
	.zero		1


	//   ....[106]....
        /*07b8*/ 	.word	0x00005300
        /*07bc*/ 	.word	0x000000ff
        /*07c0*/ 	.word	0x000000c8
        /*07c4*/ 	.short	0x010b
        /*07c6*/ 	.byte	0x07
	.zero		1


	//   ....[107]....
        /*07c8*/ 	.word	0x00005320
        /*07cc*/ 	.word	0x000000ff
        /*07d0*/ 	.word	0x00000000
        /*07d4*/ 	.short	0x0101
        /*07d6*/ 	.byte	0x0d
	.zero		1


	//   ....[108]....
        /*07d8*/ 	.word	0x00005350
        /*07dc*/ 	.word	0x000000ff
        /*07e0*/ 	.word	0x000000d0
        /*07e4*/ 	.short	0x010a
        /*07e6*/ 	.byte	0x07
	.zero		1


	//   ....[109]....
        /*07e8*/ 	.word	0x00005370
        /*07ec*/ 	.word	0x000000ff
        /*07f0*/ 	.word	0x000000d8
        /*07f4*/ 	.short	0x010a
        /*07f6*/ 	.byte	0x07
	.zero		1


	//   ....[110]....
        /*07f8*/ 	.word	0x00005390
        /*07fc*/ 	.word	0x000000ff
        /*0800*/ 	.word	0x000000e0
        /*0804*/ 	.short	0x010a
        /*0806*/ 	.byte	0x07
	.zero		1


	//   ....[111]....
        /*0808*/ 	.word	0x000053d0
        /*080c*/ 	.word	0x00000000
        /*0810*/ 	.word	0x000000e8
        /*0814*/ 	.short	0x010a
        /*0816*/ 	.byte	0xff
	.zero		1


	//   ....[112]....
        /*0818*/ 	.word	0x00005710
        /*081c*/ 	.word	0x00000000
        /*0820*/ 	.word	0x00000100
        /*0824*/ 	.short	0x010a
        /*0826*/ 	.byte	0xff
	.zero		1


	//   ....[113]....
        /*0828*/ 	.word	0x00005820
        /*082c*/ 	.word	0x00000000
        /*0830*/ 	.word	0x00000000
        /*0834*/ 	.short	0x0101
        /*0836*/ 	.byte	0xff
	.zero		1


	//   ....[114]....
        /*0838*/ 	.word	0x00006280
        /*083c*/ 	.word	0x00000003
        /*0840*/ 	.word	0x000000b0
        /*0844*/ 	.short	0x010a
        /*0846*/ 	.byte	0xff
	.zero		1


	//   ....[115]....
        /*0848*/ 	.word	0x000062c0
        /*084c*/ 	.word	0x000000ab
        /*0850*/ 	.word	0x00000120
        /*0854*/ 	.short	0x010a
        /*0856*/ 	.byte	0xff
	.zero		1


	//   ....[116]....
        /*0858*/ 	.word	0x00006400
        /*085c*/ 	.word	0x00000003
        /*0860*/ 	.word	0x000000b0
        /*0864*/ 	.short	0x010a
        /*0866*/ 	.byte	0xff
	.zero		1


	//   ....[117]....
        /*0868*/ 	.word	0x00006540
        /*086c*/ 	.word	0x00000000
        /*0870*/ 	.word	0x00000000
        /*0874*/ 	.short	0x0101
        /*0876*/ 	.byte	0xff
	.zero		1


	//   ....[118]....
        /*0878*/ 	.word	0x000065c0
        /*087c*/ 	.word	0x000000ab
        /*0880*/ 	.word	0x00000120
        /*0884*/ 	.short	0x010a
        /*0886*/ 	.byte	0xff
	.zero		1


	//   ....[119]....
        /*0888*/ 	.word	0x00007950
        /*088c*/ 	.word	0x00000075
        /*0890*/ 	.word	0x000000b0
        /*0894*/ 	.short	0x010a
        /*0896*/ 	.byte	0xff
	.zero		1


	//   ....[120]....
        /*0898*/ 	.word	0x00007a20
        /*089c*/ 	.word	0x00000075
        /*08a0*/ 	.word	0x000000b0
        /*08a4*/ 	.short	0x010a
        /*08a6*/ 	.byte	0xff
	.zero		1


	//   ....[121]....
        /*08a8*/ 	.word	0x00007b60
        /*08ac*/ 	.word	0x00000000
        /*08b0*/ 	.word	0x00000000
        /*08b4*/ 	.short	0x0101
        /*08b6*/ 	.byte	0xff
	.zero		1


	//   ....[122]....
        /*08b8*/ 	.word	0x00008ef0
        /*08bc*/ 	.word	0x00000000
        /*08c0*/ 	.word	0x000000b0
        /*08c4*/ 	.short	0x010a
        /*08c6*/ 	.byte	0xff
	.zero		1


	//   ....[123]....
        /*08c8*/ 	.word	0x00008fc0
        /*08cc*/ 	.word	0x00000000
        /*08d0*/ 	.word	0x000000b0
        /*08d4*/ 	.short	0x010a
        /*08d6*/ 	.byte	0xff
	.zero		1


	//   ....[124]....
        /*08d8*/ 	.word	0x00009100
        /*08dc*/ 	.word	0x00000000
        /*08e0*/ 	.word	0x00000000
        /*08e4*/ 	.short	0x0101
        /*08e6*/ 	.byte	0xff
	.zero		1


	//   ....[125]....
        /*08e8*/ 	.word	0x0000a4c0
        /*08ec*/ 	.word	0x00000000
        /*08f0*/ 	.word	0x000000b0
        /*08f4*/ 	.short	0x010a
        /*08f6*/ 	.byte	0xff
	.zero		1


	//   ....[126]....
        /*08f8*/ 	.word	0x0000a590
        /*08fc*/ 	.word	0x00000000
        /*0900*/ 	.word	0x000000b0
        /*0904*/ 	.short	0x010a
        /*0906*/ 	.byte	0xff
	.zero		1


	//   ....[127]....
        /*0908*/ 	.word	0x0000a6d0
        /*090c*/ 	.word	0x00000000
        /*0910*/ 	.word	0x00000000
        /*0914*/ 	.short	0x0101
        /*0916*/ 	.byte	0xff
	.zero		1


	//   ....[128]....
        /*0918*/ 	.word	0x0000a9d0
        /*091c*/ 	.word	0x000000ab
        /*0920*/ 	.word	0x00000000
        /*0924*/ 	.short	0x0101
        /*0926*/ 	.byte	0xff
	.zero		1


	//   ....[129]....
        /*0928*/ 	.word	0x0000bc40
        /*092c*/ 	.word	0x00000003
        /*0930*/ 	.word	0x00000150
        /*0934*/ 	.short	0x010a
        /*0936*/ 	.byte	0xff
	.zero		1


	//   ....[130]....
        /*0938*/ 	.word	0x0000bca0
        /*093c*/ 	.word	0x00000002
        /*0940*/ 	.word	0x00000058
        /*0944*/ 	.short	0x010a
        /*0946*/ 	.byte	0xff
	.zero		1


	//   ....[131]....
        /*0948*/ 	.word	0x0000bd00
        /*094c*/ 	.word	0x00000002
        /*0950*/ 	.word	0x00000058
        /*0954*/ 	.short	0x010a
        /*0956*/ 	.byte	0xff
	.zero		1


	//   ....[132]....
        /*0958*/ 	.word	0x0000bd50
        /*095c*/ 	.word	0x00000002
        /*0960*/ 	.word	0x00000100
        /*0964*/ 	.short	0x010a
        /*0966*/ 	.byte	0xff
	.zero		1


	//   ....[133]....
        /*0968*/ 	.word	0x0000bdb0
        /*096c*/ 	.word	0x00000000
        /*0970*/ 	.word	0x00000000
        /*0974*/ 	.short	0x010a
        /*0976*/ 	.byte	0xff
	.zero		1


	//   ....[134]....
        /*0978*/ 	.word	0x0000be10
        /*097c*/ 	.word	0x00000000
        /*0980*/ 	.word	0x00000000
        /*0984*/ 	.short	0x010a
        /*0986*/ 	.byte	0xff
	.zero		1


	//   ....[135]....
        /*0988*/ 	.word	0x0000be70
        /*098c*/ 	.word	0x00000000
        /*0990*/ 	.word	0x00000000
        /*0994*/ 	.short	0x010a
        /*0996*/ 	.byte	0xff
	.zero		1


	//   ....[136]....
        /*0998*/ 	.word	0x0000bed0
        /*099c*/ 	.word	0x00000000
        /*09a0*/ 	.word	0x00000000
        /*09a4*/ 	.short	0x010a
        /*09a6*/ 	.byte	0xff
	.zero		1


	//   ....[137]....
        /*09a8*/ 	.word	0x0000bf30
        /*09ac*/ 	.word	0x00000000
        /*09b0*/ 	.word	0x00000000
        /*09b4*/ 	.short	0x010a
        /*09b6*/ 	.byte	0xff
	.zero		1


	//   ....[138]....
        /*09b8*/ 	.word	0x0000bf90
        /*09bc*/ 	.word	0x00000000
        /*09c0*/ 	.word	0x00000000
        /*09c4*/ 	.short	0x010a
        /*09c6*/ 	.byte	0xff
	.zero		1


	//   ....[139]....
        /*09c8*/ 	.word	0x0000bff0
        /*09cc*/ 	.word	0x00000000
        /*09d0*/ 	.word	0x00000000
        /*09d4*/ 	.short	0x010a
        /*09d6*/ 	.byte	0xff
	.zero		1


	//   ....[140]....
        /*09d8*/ 	.word	0x0000c050
        /*09dc*/ 	.word	0x00000000
        /*09e0*/ 	.word	0x00000000
        /*09e4*/ 	.short	0x010a
        /*09e6*/ 	.byte	0xff
	.zero		1


	//   ....[141]....
        /*09e8*/ 	.word	0x0000c0b0
        /*09ec*/ 	.word	0x00000000
        /*09f0*/ 	.word	0x00000000
        /*09f4*/ 	.short	0x010a
        /*09f6*/ 	.byte	0xff
	.zero		1


	//   ....[142]....
        /*09f8*/ 	.word	0x0000c110
        /*09fc*/ 	.word	0x00000000
        /*0a00*/ 	.word	0x00000000
        /*0a04*/ 	.short	0x010a
        /*0a06*/ 	.byte	0xff
	.zero		1


	//   ....[143]....
        /*0a08*/ 	.word	0x0000c160
        /*0a0c*/ 	.word	0x00000000
        /*0a10*/ 	.word	0x00000140
        /*0a14*/ 	.short	0x010a
        /*0a16*/ 	.byte	0xff
	.zero		1


	//   ....[144]....
        /*0a18*/ 	.word	0x0000c1c0
        /*0a1c*/ 	.word	0x00000000
        /*0a20*/ 	.word	0x00000110
        /*0a24*/ 	.short	0x010a
        /*0a26*/ 	.byte	0xff
	.zero		1


	//   ....[145]....
        /*0a28*/ 	.word	0x0000c210
        /*0a2c*/ 	.word	0x00000000
        /*0a30*/ 	.word	0x00000100
        /*0a34*/ 	.short	0x010a
        /*0a36*/ 	.byte	0xff
	.zero		1


	//   ....[146]....
        /*0a38*/ 	.word	0x0000c270
        /*0a3c*/ 	.word	0x00000000
        /*0a40*/ 	.word	0x00000110
        /*0a44*/ 	.short	0x010a
        /*0a46*/ 	.byte	0xff
	.zero		1


	//   ....[147]....
        /*0a48*/ 	.word	0x0000c2d0
        /*0a4c*/ 	.word	0x00000004
        /*0a50*/ 	.word	0x00000008
        /*0a54*/ 	.short	0x010a
        /*0a56*/ 	.byte	0xff
	.zero		1


	//   ....[148]....
        /*0a58*/ 	.word	0x0000c3b0
        /*0a5c*/ 	.word	0x00000002
        /*0a60*/ 	.word	0x00000008
        /*0a64*/ 	.short	0x010a
        /*0a66*/ 	.byte	0xff
	.zero		1


	//   ....[149]....
        /*0a68*/ 	.word	0x0000c400
        /*0a6c*/ 	.word	0x00000000
        /*0a70*/ 	.word	0x00000100
        /*0a74*/ 	.short	0x010a
        /*0a76*/ 	.byte	0xff
	.zero		1


	//   ....[150]....
        /*0a78*/ 	.word	0x0000c460
        /*0a7c*/ 	.word	0x00000000
        /*0a80*/ 	.word	0x00000130
        /*0a84*/ 	.short	0x010a
        /*0a86*/ 	.byte	0xff
	.zero		1


	//   ....[151]....
        /*0a88*/ 	.word	0x0000c4c0
        /*0a8c*/ 	.word	0x00000000
        /*0a90*/ 	.word	0x00000000
        /*0a94*/ 	.short	0x010a
        /*0a96*/ 	.byte	0xff
	.zero		1


	//   ....[152]....
        /*0a98*/ 	.word	0x0000c520
        /*0a9c*/ 	.word	0x00000000
        /*0aa0*/ 	.word	0x00000000
        /*0aa4*/ 	.short	0x010a
        /*0aa6*/ 	.byte	0xff
	.zero		1


	//   ....[153]....
        /*0aa8*/ 	.word	0x0000c580
        /*0aac*/ 	.word	0x00000000
        /*0ab0*/ 	.word	0x00000160
        /*0ab4*/ 	.short	0x010a
        /*0ab6*/ 	.byte	0xff
	.zero		1


	//   ....[154]....
        /*0ab8*/ 	.word	0x0000c5d0
        /*0abc*/ 	.word	0x00000000
        /*0ac0*/ 	.word	0x00000100
        /*0ac4*/ 	.short	0x010a
        /*0ac6*/ 	.byte	0xff
	.zero		1


	//   ....[155]....
        /*0ac8*/ 	.word	0x0000c630
        /*0acc*/ 	.word	0x00000000
        /*0ad0*/ 	.word	0x000000f8
        /*0ad4*/ 	.short	0x010a
        /*0ad6*/ 	.byte	0xff
	.zero		1


	//   ....[156]....
        /*0ad8*/ 	.word	0x0000c690
        /*0adc*/ 	.word	0x00000003
        /*0ae0*/ 	.word	0x000000d0
        /*0ae4*/ 	.short	0x010a
        /*0ae6*/ 	.byte	0xff
	.zero		1


	//   ....[157]....
        /*0ae8*/ 	.word	0x0000c6f0
        /*0aec*/ 	.word	0x00000003
        /*0af0*/ 	.word	0x000000d8
        /*0af4*/ 	.short	0x010a
        /*0af6*/ 	.byte	0xff
	.zero		1


	//   ....[158]....
        /*0af8*/ 	.word	0x0000c750
        /*0afc*/ 	.word	0x00000003
        /*0b00*/ 	.word	0x000000e0
        /*0b04*/ 	.short	0x010a
        /*0b06*/ 	.byte	0xff
	.zero		1


	//   ....[159]....
        /*0b08*/ 	.word	0x0000c7b0
        /*0b0c*/ 	.word	0x00000003
        /*0b10*/ 	.word	0x000000e8
        /*0b14*/ 	.short	0x010a
        /*0b16*/ 	.byte	0xff
	.zero		1


	//   ....[160]....
        /*0b18*/ 	.word	0x0000c810
        /*0b1c*/ 	.word	0x00000000
        /*0b20*/ 	.word	0x000000d0
        /*0b24*/ 	.short	0x010a
        /*0b26*/ 	.byte	0xff
	.zero		1


	//   ....[161]....
        /*0b28*/ 	.word	0x0000c870
        /*0b2c*/ 	.word	0x00000000
        /*0b30*/ 	.word	0x000000d8
        /*0b34*/ 	.short	0x010a
        /*0b36*/ 	.byte	0xff
	.zero		1


	//   ....[162]....
        /*0b38*/ 	.word	0x0000c8d0
        /*0b3c*/ 	.word	0x00000000
        /*0b40*/ 	.word	0x000000e0
        /*0b44*/ 	.short	0x010a
        /*0b46*/ 	.byte	0xff
	.zero		1


	//   ....[163]....
        /*0b48*/ 	.word	0x0000c920
        /*0b4c*/ 	.word	0x00000000
        /*0b50*/ 	.word	0x00000100
        /*0b54*/ 	.short	0x010a
        /*0b56*/ 	.byte	0xff
	.zero		1


	//   ....[164]....
        /*0b58*/ 	.word	0x0000c970
        /*0b5c*/ 	.word	0x00000003
        /*0b60*/ 	.word	0x000000b0
        /*0b64*/ 	.short	0x010a
        /*0b66*/ 	.byte	0xff
	.zero		1


	//   ....[165]....
        /*0b68*/ 	.word	0x0000c9c0
        /*0b6c*/ 	.word	0x000000ab
        /*0b70*/ 	.word	0x00000120
        /*0b74*/ 	.short	0x010a
        /*0b76*/ 	.byte	0xff
	.zero		1


	//   ....[166]....
        /*0b78*/ 	.word	0x0000ca10
        /*0b7c*/ 	.word	0x00000075
        /*0b80*/ 	.word	0x000000b0
        /*0b84*/ 	.short	0x010a
        /*0b86*/ 	.byte	0xff
	.zero		1


	//   ....[167]....
        /*0b88*/ 	.word	0x0000ca60
        /*0b8c*/ 	.word	0x00000000
        /*0b90*/ 	.word	0x000000b0
        /*0b94*/ 	.short	0x010a
        /*0b96*/ 	.byte	0xff
	.zero		1


	//   ....[168]....
        /*0b98*/ 	.word	0x0000cab0
        /*0b9c*/ 	.word	0x00000000
        /*0ba0*/ 	.word	0x000000b0
        /*0ba4*/ 	.short	0x010a
        /*0ba6*/ 	.byte	0xff
	.zero		1


	//----- nvinfo : EIATTR_NUM_MBARRIERS
	.align		4
.L_48:
        /*0ba8*/ 	.byte	0x03, 0x38
        /*0baa*/ 	.short	0x002d


	//----- nvinfo : EIATTR_EXIT_INSTR_OFFSETS
	.align		4
        /*0bac*/ 	.byte	0x04, 0x1c
        /*0bae*/ 	.short	(.L_50 - .L_49)


	//   ....[0]....
.L_49:
        /*0bb0*/ 	.word	0x00002cc0


	//   ....[1]....
        /*0bb4*/ 	.word	0x000031c0


	//   ....[2]....
        /*0bb8*/ 	.word	0x00003220


	//   ....[3]....
        /*0bbc*/ 	.word	0x000043a0


	//   ....[4]....
        /*0bc0*/ 	.word	0x00005400


	//   ....[5]....
        /*0bc4*/ 	.word	0x00005440


	//   ....[6]....
        /*0bc8*/ 	.word	0x0000bc30


	//----- nvinfo : EIATTR_MAX_THREADS
	.align		4
.L_50:
        /*0bcc*/ 	.byte	0x04, 0x05
        /*0bce*/ 	.short	(.L_52 - .L_51)
.L_51:
        /*0bd0*/ 	.word	0x00000100
        /*0bd4*/ 	.word	0x00000001
        /*0bd8*/ 	.word	0x00000001


	//----- nvinfo : EIATTR_CRS_STACK_SIZE
	.align		4
.L_52:
        /*0bdc*/ 	.byte	0x04, 0x1e
        /*0bde*/ 	.short	(.L_54 - .L_53)
.L_53:
        /*0be0*/ 	.word	0x00000000


	//----- nvinfo : EIATTR_CBANK_PARAM_SIZE
	.align		4
.L_54:
        /*0be4*/ 	.byte	0x03, 0x19
        /*0be6*/ 	.short	0x0800


	//----- nvinfo : EIATTR_PARAM_CBANK
	.align		4
        /*0be8*/ 	.byte	0x04, 0x0a
        /*0bea*/ 	.short	(.L_56 - .L_55)
	.align		4
.L_55:
        /*0bec*/ 	.word	index@(.nv.constant0._ZN7cutlass13device_kernelINS_4gemm6kernel13GemmUniversalIN4cute5tupleIJiiiiEEENS1_10collective13CollectiveMmaINS1_35MainloopSm100TmaUmmaWarpSpecializedILi11ELi2ELi2ENS5_IJNS4_1CILi2EEENSA_ILi1EEESC_EEEEENS5_IJNSA_ILi256EEESF_NSA_ILi64EEEEEEaNS5_IJlSC_lEEEaSI_NS4_8TiledMMAINS4_8MMA_AtomIJNS4_21SM100_MMA_S8_2x1SM_SSIaaiLi256ELi256ELNS4_4UMMA5MajorE0ELSN_0ELNSM_8SaturateE0EEEEEENS4_6LayoutINS5_IJSC_SC_SC_EEENS5_IJNSA_ILi0EEEST_ST_EEEEENS5_IJNS4_10UnderscoreESW_SW_EEEEENS4_18SM100_TMA_2SM_LOADENS4_14ComposedLayoutINS4_7SwizzleILi2ELi4ELi3EEENS4_18smem_ptr_flag_bitsILi8EEENSR_INS5_IJNSA_ILi8EEESG_EEENS5_IJSG_SC_EEEEEEEvNS4_8identityESZ_S19_vS1A_EENS_8epilogue10collective18CollectiveEpilogueINS1C_23Sm100TmaWarpSpecializedILi4ELi2ELi64ELb0ELb0EEEJNS5_IJNSA_ILi128EEESF_SG_EEENS5_IJNSR_IS1H_SC_EENSR_ISG_SC_EEEEEaSI_aSI_NS1C_6fusion15FusionCallbacksIS1G_NS1M_17LinearCombinationIaiaiLNS_15FloatRoundStyleE2EEES1I_S1L_JEEENS4_5SM1004TMEM4LOAD26SM100_TMEM_LOAD_32dp32b64xENS4_13SM90_TMA_LOADES19_NS4_39AutoVectorizingCopyWithAssumedAlignmentILi128EEENS4_14SM90_TMA_STOREES19_S1Y_S1Y_EEEvvEEEEvNT_6ParamsE)
        /*0bf0*/ 	.short	0x0380
        /*0bf2*/ 	.short	0x0800


	//----- nvinfo : EIATTR_SW_WAR
	.align		4
.L_56:
        /*0bf4*/ 	.byte	0x04, 0x36
        /*0bf6*/ 	.short	(.L_58 - .L_57)
.L_57:
        /*0bf8*/ 	.word	0x00000008
.L_58:


//--------------------- .nv.callgraph             --------------------------
	.section	.nv.callgraph,"",@"SHT_CUDA_CALLGRAPH"
	.align	4
	.sectionentsize	8
	.align		4
        /*0000*/ 	.word	0x00000000
	.align		4
        /*0004*/ 	.word	0xffffffff
	.align		4
        /*0008*/ 	.word	index@(_ZN7cutlass13device_kernelINS_4gemm6kernel13GemmUniversalIN4cute5tupleIJiiiiEEENS1_10collective13CollectiveMmaINS1_35MainloopSm100TmaUmmaWarpSpecializedILi11ELi2ELi2ENS5_IJNS4_1CILi2EEENSA_ILi1EEESC_EEEEENS5_IJNSA_ILi256EEESF_NSA_ILi64EEEEEEaNS5_IJlSC_lEEEaSI_NS4_8TiledMMAINS4_8MMA_AtomIJNS4_21SM100_MMA_S8_2x1SM_SSIaaiLi256ELi256ELNS4_4UMMA5MajorE0ELSN_0ELNSM_8SaturateE0EEEEEENS4_6LayoutINS5_IJSC_SC_SC_EEENS5_IJNSA_ILi0EEEST_ST_EEEEENS5_IJNS4_10UnderscoreESW_SW_EEEEENS4_18SM100_TMA_2SM_LOADENS4_14ComposedLayoutINS4_7SwizzleILi2ELi4ELi3EEENS4_18smem_ptr_flag_bitsILi8EEENSR_INS5_IJNSA_ILi8EEESG_EEENS5_IJSG_SC_EEEEEEEvNS4_8identityESZ_S19_vS1A_EENS_8epilogue10collective18CollectiveEpilogueINS1C_23Sm100TmaWarpSpecializedILi4ELi2ELi64ELb0ELb0EEEJNS5_IJNSA_ILi128EEESF_SG_EEENS5_IJNSR_IS1H_SC_EENSR_ISG_SC_EEEEEaSI_aSI_NS1C_6fusion15FusionCallbacksIS1G_NS1M_17LinearCombinationIaiaiLNS_15FloatRoundStyleE2EEES1I_S1L_JEEENS4_5SM1004TMEM4LOAD26SM100_TMEM_LOAD_32dp32b64xENS4_13SM90_TMA_LOADES19_NS4_39AutoVectorizingCopyWithAssumedAlignmentILi128EEENS4_14SM90_TMA_STOREES19_S1Y_S1Y_EEEvvEEEEvNT_6ParamsE)
	.align		4
        /*000c*/ 	.word	index@(__assertfail)
	.align		4
        /*0010*/ 	.word	0x00000000
	.align		4
        /*0014*/ 	.word	0xfffffffe
	.align		4
        /*0018*/ 	.word	0x00000000
	.align		4
        /*001c*/ 	.word	0xfffffffd
	.align		4
        /*0020*/ 	.word	0x00000000
	.align		4
        /*0024*/ 	.word	0xfffffffc


//--------------------- .nv.constant4             --------------------------
	.section	.nv.constant4,"a",@progbits
	.align	8
	.align		8
.nv.constant4:
        /*0000*/ 	.dword	__assertfail
	.align		8
        /*0008*/ 	.dword	__unnamed_1
	.align		8
        /*0010*/ 	.dword	__unnamed_2
	.align		8
        /*0018*/ 	.dword	__unnamed_3
	.align		8
        /*0020*/ 	.dword	_ZN39_INTERNAL_40006d4d_4_k_cu_fa2dcd25_93174cuda3std3__45__cpo5beginE
	.align		8
        /*0028*/ 	.dword	_ZN39_INTERNAL_40006d4d_4_k_cu_fa2dcd25_93174cuda3std3__45__cpo3endE
	.align		8
        /*0030*/ 	.dword	_ZN39_INTERNAL_40006d4d_4_k_cu_fa2dcd25_93174cuda3std3__45__cpo6cbeginE
	.align		8
        /*0038*/ 	.dword	_ZN39_INTERNAL_40006d4d_4_k_cu_fa2dcd25_93174cuda3std3__45__cpo4cendE
	.align		8
        /*0040*/ 	.dword	_ZN39_INTERNAL_40006d4d_4_k_cu_fa2dcd25_93174cuda3std3__441_GLOBAL__N__40006d4d_4_k_cu_fa2dcd25_93176ignoreE
	.align		8
        /*0048*/ 	.dword	_ZN39_INTERNAL_40006d4d_4_k_cu_fa2dcd25_93174cuda3std3__419piecewise_constructE
	.align		8
        /*0050*/ 	.dword	_ZN39_INTERNAL_40006d4d_4_k_cu_fa2dcd25_93174cuda3std3__48in_placeE
	.align		8
        /*0058*/ 	.dword	_ZN39_INTERNAL_40006d4d_4_k_cu_fa2dcd25_93174cuda3std6ranges3__45__cpo4swapE
	.align		8
        /*0060*/ 	.dword	_ZN39_INTERNAL_40006d4d_4_k_cu_fa2dcd25_93174cuda3std6ranges3__45__cpo9iter_moveE
	.align		8
        /*0068*/ 	.dword	_ZN39_INTERNAL_40006d4d_4_k_cu_fa2dcd25_93174cute7productE
	.align		8
        /*0070*/ 	.dword	_ZN39_INTERNAL_40006d4d_4_k_cu_fa2dcd25_93174cute1_E
	.align		8
        /*0078*/ 	.dword	$str$25
	.align		8
        /*0080*/ 	.dword	$str$26
	.align		8
        /*0088*/ 	.dword	$str$27
	.align		8
        /*0090*/ 	.dword	$str$28


//--------------------- .text._ZN7cutlass13device_kernelINS_4gemm6kernel13GemmUniversalIN4cute5tupleIJiiiiEEENS1_10collective13CollectiveMmaINS1_35MainloopSm100TmaUmmaWarpSpecializedILi11ELi2ELi2ENS5_IJNS4_1CILi2EEENSA_ILi1EEESC_EEEEENS5_IJNSA_ILi256EEESF_NSA_ILi64EEEEEEaNS5_IJlSC_lEEEaSI_NS4_8TiledMMAINS4_8MMA_AtomIJNS4_21SM100_MMA_S8_2x1SM_SSIaaiLi256ELi256ELNS4_4UMMA5MajorE0ELSN_0ELNSM_8SaturateE0EEEEEENS4_6LayoutINS5_IJSC_SC_SC_EEENS5_IJNSA_ILi0EEEST_ST_EEEEENS5_IJNS4_10UnderscoreESW_SW_EEEEENS4_18SM100_TMA_2SM_LOADENS4_14ComposedLayoutINS4_7SwizzleILi2ELi4ELi3EEENS4_18smem_ptr_flag_bitsILi8EEENSR_INS5_IJNSA_ILi8EEESG_EEENS5_IJSG_SC_EEEEEEEvNS4_8identityESZ_S19_vS1A_EENS_8epilogue10collective18CollectiveEpilogueINS1C_23Sm100TmaWarpSpecializedILi4ELi2ELi64ELb0ELb0EEEJNS5_IJNSA_ILi128EEESF_SG_EEENS5_IJNSR_IS1H_SC_EENSR_ISG_SC_EEEEEaSI_aSI_NS1C_6fusion15FusionCallbacksIS1G_NS1M_17LinearCombinationIaiaiLNS_15FloatRoundStyleE2EEES1I_S1L_JEEENS4_5SM1004TMEM4LOAD26SM100_TMEM_LOAD_32dp32b64xENS4_13SM90_TMA_LOADES19_NS4_39AutoVectorizingCopyWithAssumedAlignmentILi128EEENS4_14SM90_TMA_STOREES19_S1Y_S1Y_EEEvvEEEEvNT_6ParamsE --------------------------
	.section	.text._ZN7cutlass13device_kernelINS_4gemm6kernel13GemmUniversalIN4cute5tupleIJiiiiEEENS1_10collective13CollectiveMmaINS1_35MainloopSm100TmaUmmaWarpSpecializedILi11ELi2ELi2ENS5_IJNS4_1CILi2EEENSA_ILi1EEESC_EEEEENS5_IJNSA_ILi256EEESF_NSA_ILi64EEEEEEaNS5_IJlSC_lEEEaSI_NS4_8TiledMMAINS4_8MMA_AtomIJNS4_21SM100_MMA_S8_2x1SM_SSIaaiLi256ELi256ELNS4_4UMMA5MajorE0ELSN_0ELNSM_8SaturateE0EEEEEENS4_6LayoutINS5_IJSC_SC_SC_EEENS5_IJNSA_ILi0EEEST_ST_EEEEENS5_IJNS4_10UnderscoreESW_SW_EEEEENS4_18SM100_TMA_2SM_LOADENS4_14ComposedLayoutINS4_7SwizzleILi2ELi4ELi3EEENS4_18smem_ptr_flag_bitsILi8EEENSR_INS5_IJNSA_ILi8EEESG_EEENS5_IJSG_SC_EEEEEEEvNS4_8identityESZ_S19_vS1A_EENS_8epilogue10collective18CollectiveEpilogueINS1C_23Sm100TmaWarpSpecializedILi4ELi2ELi64ELb0ELb0EEEJNS5_IJNSA_ILi128EEESF_SG_EEENS5_IJNSR_IS1H_SC_EENSR_ISG_SC_EEEEEaSI_aSI_NS1C_6fusion15FusionCallbacksIS1G_NS1M_17LinearCombinationIaiaiLNS_15FloatRoundStyleE2EEES1I_S1L_JEEENS4_5SM1004TMEM4LOAD26SM100_TMEM_LOAD_32dp32b64xENS4_13SM90_TMA_LOADES19_NS4_39AutoVectorizingCopyWithAssumedAlignmentILi128EEENS4_14SM90_TMA_STOREES19_S1Y_S1Y_EEEvvEEEEvNT_6ParamsE,"ax",@progbits
	.align	128
.text._ZN7cutlass13device_kernelINS_4gemm6kernel13GemmUniversalIN4cute5tupleIJiiiiEEENS1_10collective13CollectiveMmaINS1_35MainloopSm100TmaUmmaWarpSpecializedILi11ELi2ELi2ENS5_IJNS4_1CILi2EEENSA_ILi1EEESC_EEEEENS5_IJNSA_ILi256EEESF_NSA_ILi64EEEEEEaNS5_IJlSC_lEEEaSI_NS4_8TiledMMAINS4_8MMA_AtomIJNS4_21SM100_MMA_S8_2x1SM_SSIaaiLi256ELi256ELNS4_4UMMA5MajorE0ELSN_0ELNSM_8SaturateE0EEEEEENS4_6LayoutINS5_IJSC_SC_SC_EEENS5_IJNSA_ILi0EEEST_ST_EEEEENS5_IJNS4_10UnderscoreESW_SW_EEEEENS4_18SM100_TMA_2SM_LOADENS4_14ComposedLayoutINS4_7SwizzleILi2ELi4ELi3EEENS4_18smem_ptr_flag_bitsILi8EEENSR_INS5_IJNSA_ILi8EEESG_EEENS5_IJSG_SC_EEEEEEEvNS4_8identityESZ_S19_vS1A_EENS_8epilogue10collective18CollectiveEpilogueINS1C_23Sm100TmaWarpSpecializedILi4ELi2ELi64ELb0ELb0EEEJNS5_IJNSA_ILi128EEESF_SG_EEENS5_IJNSR_IS1H_SC_EENSR_ISG_SC_EEEEEaSI_aSI_NS1C_6fusion15FusionCallbacksIS1G_NS1M_17LinearCombinationIaiaiLNS_15FloatRoundStyleE2EEES1I_S1L_JEEENS4_5SM1004TMEM4LOAD26SM100_TMEM_LOAD_32dp32b64xENS4_13SM90_TMA_LOADES19_NS4_39AutoVectorizingCopyWithAssumedAlignmentILi128EEENS4_14SM90_TMA_STOREES19_S1Y_S1Y_EEEvvEEEEvNT_6ParamsE:
        .type           _ZN7cutlass13device_kernelINS_4gemm6kernel13GemmUniversalIN4cute5tupleIJiiiiEEENS1_10collective13CollectiveMmaINS1_35MainloopSm100TmaUmmaWarpSpecializedILi11ELi2ELi2ENS5_IJNS4_1CILi2EEENSA_ILi1EEESC_EEEEENS5_IJNSA_ILi256EEESF_NSA_ILi64EEEEEEaNS5_IJlSC_lEEEaSI_NS4_8TiledMMAINS4_8MMA_AtomIJNS4_21SM100_MMA_S8_2x1SM_SSIaaiLi256ELi256ELNS4_4UMMA5MajorE0ELSN_0ELNSM_8SaturateE0EEEEEENS4_6LayoutINS5_IJSC_SC_SC_EEENS5_IJNSA_ILi0EEEST_ST_EEEEENS5_IJNS4_10UnderscoreESW_SW_EEEEENS4_18SM100_TMA_2SM_LOADENS4_14ComposedLayoutINS4_7SwizzleILi2ELi4ELi3EEENS4_18smem_ptr_flag_bitsILi8EEENSR_INS5_IJNSA_ILi8EEESG_EEENS5_IJSG_SC_EEEEEEEvNS4_8identityESZ_S19_vS1A_EENS_8epilogue10collective18CollectiveEpilogueINS1C_23Sm100TmaWarpSpecializedILi4ELi2ELi64ELb0ELb0EEEJNS5_IJNSA_ILi128EEESF_SG_EEENS5_IJNSR_IS1H_SC_EENSR_ISG_SC_EEEEEaSI_aSI_NS1C_6fusion15FusionCallbacksIS1G_NS1M_17LinearCombinationIaiaiLNS_15FloatRoundStyleE2EEES1I_S1L_JEEENS4_5SM1004TMEM4LOAD26SM100_TMEM_LOAD_32dp32b64xENS4_13SM90_TMA_LOADES19_NS4_39AutoVectorizingCopyWithAssumedAlignmentILi128EEENS4_14SM90_TMA_STOREES19_S1Y_S1Y_EEEvvEEEEvNT_6ParamsE,@function
        .size           _ZN7cutlass13device_kernelINS_4gemm6kernel13GemmUniversalIN4cute5tupleIJiiiiEEENS1_10collective13CollectiveMmaINS1_35MainloopSm100TmaUmmaWarpSpecializedILi11ELi2ELi2ENS5_IJNS4_1CILi2EEENSA_ILi1EEESC_EEEEENS5_IJNSA_ILi256EEESF_NSA_ILi64EEEEEEaNS5_IJlSC_lEEEaSI_NS4_8TiledMMAINS4_8MMA_AtomIJNS4_21SM100_MMA_S8_2x1SM_SSIaaiLi256ELi256ELNS4_4UMMA5MajorE0ELSN_0ELNSM_8SaturateE0EEEEEENS4_6LayoutINS5_IJSC_SC_SC_EEENS5_IJNSA_ILi0EEEST_ST_EEEEENS5_IJNS4_10UnderscoreESW_SW_EEEEENS4_18SM100_TMA_2SM_LOADENS4_14ComposedLayoutINS4_7SwizzleILi2ELi4ELi3EEENS4_18smem_ptr_flag_bitsILi8EEENSR_INS5_IJNSA_ILi8EEESG_EEENS5_IJSG_SC_EEEEEEEvNS4_8identityESZ_S19_vS1A_EENS_8epilogue10collective18CollectiveEpilogueINS1C_23Sm100TmaWarpSpecializedILi4ELi2ELi64ELb0ELb0EEEJNS5_IJNSA_ILi128EEESF_SG_EEENS5_IJNSR_IS1H_SC_EENSR_ISG_SC_EEEEEaSI_aSI_NS1C_6fusion15FusionCallbacksIS1G_NS1M_17LinearCombinationIaiaiLNS_15FloatRoundStyleE2EEES1I_S1L_JEEENS4_5SM1004TMEM4LOAD26SM100_TMEM_LOAD_32dp32b64xENS4_13SM90_TMA_LOADES19_NS4_39AutoVectorizingCopyWithAssumedAlignmentILi128EEENS4_14SM90_TMA_STOREES19_S1Y_S1Y_EEEvvEEEEvNT_6ParamsE,(.L_x_207 - _ZN7cutlass13device_kernelINS_4gemm6kernel13GemmUniversalIN4cute5tupleIJiiiiEEENS1_10collective13CollectiveMmaINS1_35MainloopSm100TmaUmmaWarpSpecializedILi11ELi2ELi2ENS5_IJNS4_1CILi2EEENSA_ILi1EEESC_EEEEENS5_IJNSA_ILi256EEESF_NSA_ILi64EEEEEEaNS5_IJlSC_lEEEaSI_NS4_8TiledMMAINS4_8MMA_AtomIJNS4_21SM100_MMA_S8_2x1SM_SSIaaiLi256ELi256ELNS4_4UMMA5MajorE0ELSN_0ELNSM_8SaturateE0EEEEEENS4_6LayoutINS5_IJSC_SC_SC_EEENS5_IJNSA_ILi0EEEST_ST_EEEEENS5_IJNS4_10UnderscoreESW_SW_EEEEENS4_18SM100_TMA_2SM_LOADENS4_14ComposedLayoutINS4_7SwizzleILi2ELi4ELi3EEENS4_18smem_ptr_flag_bitsILi8EEENSR_INS5_IJNSA_ILi8EEESG_EEENS5_IJSG_SC_EEEEEEEvNS4_8identityESZ_S19_vS1A_EENS_8epilogue10collective18CollectiveEpilogueINS1C_23Sm100TmaWarpSpecializedILi4ELi2ELi64ELb0ELb0EEEJNS5_IJNSA_ILi128EEESF_SG_EEENS5_IJNSR_IS1H_SC_EENSR_ISG_SC_EEEEEaSI_aSI_NS1C_6fusion15FusionCallbacksIS1G_NS1M_17LinearCombinationIaiaiLNS_15FloatRoundStyleE2EEES1I_S1L_JEEENS4_5SM1004TMEM4LOAD26SM100_TMEM_LOAD_32dp32b64xENS4_13SM90_TMA_LOADES19_NS4_39AutoVectorizingCopyWithAssumedAlignmentILi128EEENS4_14SM90_TMA_STOREES19_S1Y_S1Y_EEEvvEEEEvNT_6ParamsE)
        .other          _ZN7cutlass13device_kernelINS_4gemm6kernel13GemmUniversalIN4cute5tupleIJiiiiEEENS1_10collective13CollectiveMmaINS1_35MainloopSm100TmaUmmaWarpSpecializedILi11ELi2ELi2ENS5_IJNS4_1CILi2EEENSA_ILi1EEESC_EEEEENS5_IJNSA_ILi256EEESF_NSA_ILi64EEEEEEaNS5_IJlSC_lEEEaSI_NS4_8TiledMMAINS4_8MMA_AtomIJNS4_21SM100_MMA_S8_2x1SM_SSIaaiLi256ELi256ELNS4_4UMMA5MajorE0ELSN_0ELNSM_8SaturateE0EEEEEENS4_6LayoutINS5_IJSC_SC_SC_EEENS5_IJNSA_ILi0EEEST_ST_EEEEENS5_IJNS4_10UnderscoreESW_SW_EEEEENS4_18SM100_TMA_2SM_LOADENS4_14ComposedLayoutINS4_7SwizzleILi2ELi4ELi3EEENS4_18smem_ptr_flag_bitsILi8EEENSR_INS5_IJNSA_ILi8EEESG_EEENS5_IJSG_SC_EEEEEEEvNS4_8identityESZ_S19_vS1A_EENS_8epilogue10collective18CollectiveEpilogueINS1C_23Sm100TmaWarpSpecializedILi4ELi2ELi64ELb0ELb0EEEJNS5_IJNSA_ILi128EEESF_SG_EEENS5_IJNSR_IS1H_SC_EENSR_ISG_SC_EEEEEaSI_aSI_NS1C_6fusion15FusionCallbacksIS1G_NS1M_17LinearCombinationIaiaiLNS_15FloatRoundStyleE2EEES1I_S1L_JEEENS4_5SM1004TMEM4LOAD26SM100_TMEM_LOAD_32dp32b64xENS4_13SM90_TMA_LOADES19_NS4_39AutoVectorizingCopyWithAssumedAlignmentILi128EEENS4_14SM90_TMA_STOREES19_S1Y_S1Y_EEEvvEEEEvNT_6ParamsE,@"STO_CUDA_ENTRY STV_DEFAULT"
_ZN7cutlass13device_kernelINS_4gemm6kernel13GemmUniversalIN4cute5tupleIJiiiiEEENS1_10collective13CollectiveMmaINS1_35MainloopSm100TmaUmmaWarpSpecializedILi11ELi2ELi2ENS5_IJNS4_1CILi2EEENSA_ILi1EEESC_EEEEENS5_IJNSA_ILi256EEESF_NSA_ILi64EEEEEEaNS5_IJlSC_lEEEaSI_NS4_8TiledMMAINS4_8MMA_AtomIJNS4_21SM100_MMA_S8_2x1SM_SSIaaiLi256ELi256ELNS4_4UMMA5MajorE0ELSN_0ELNSM_8SaturateE0EEEEEENS4_6LayoutINS5_IJSC_SC_SC_EEENS5_IJNSA_ILi0EEEST_ST_EEEEENS5_IJNS4_10UnderscoreESW_SW_EEEEENS4_18SM100_TMA_2SM_LOADENS4_14ComposedLayoutINS4_7SwizzleILi2ELi4ELi3EEENS4_18smem_ptr_flag_bitsILi8EEENSR_INS5_IJNSA_ILi8EEESG_EEENS5_IJSG_SC_EEEEEEEvNS4_8identityESZ_S19_vS1A_EENS_8epilogue10collective18CollectiveEpilogueINS1C_23Sm100TmaWarpSpecializedILi4ELi2ELi64ELb0ELb0EEEJNS5_IJNSA_ILi128EEESF_SG_EEENS5_IJNSR_IS1H_SC_EENSR_ISG_SC_EEEEEaSI_aSI_NS1C_6fusion15FusionCallbacksIS1G_NS1M_17LinearCombinationIaiaiLNS_15FloatRoundStyleE2EEES1I_S1L_JEEENS4_5SM1004TMEM4LOAD26SM100_TMEM_LOAD_32dp32b64xENS4_13SM90_TMA_LOADES19_NS4_39AutoVectorizingCopyWithAssumedAlignmentILi128EEENS4_14SM90_TMA_STOREES19_S1Y_S1Y_EEEvvEEEEvNT_6ParamsE:
[----:B------:R-:W1:Y:S01]  /*0000*/  LDC R1, c[0x0][0x37c] ;  /* 0x0000df00ff017b82 */ /* 0x000e620000000800 */
[----:B------:R-:W2:Y:S01]  /*0010*/  S2R R169, SR_TID.X ;  /* 0x0000000000a97919 */ /* 0x000ea20000002100 */
[----:B------:R-:W3:Y:S06]  /*0020*/  LDCU.64 UR6, c[0x0][0x890] ;  /* 0x00011200ff0677ac */ /* 0x000eec0008000a00 */
[----:B------:R-:W4:Y:S01]  /*0030*/  S2UR UR37, SR_CgaCtaId ;  /* 0x00000000002579c3 */ /* 0x000f220000008800 */
[----:B------:R-:W-:Y:S02]  /*0040*/  PRMT R153, RZ, 0x7610, R153 ;  /* 0x00007610ff997816 */ /* 0x000fe40000000099 */
[----:B------:R-:W-:Y:S01]  /*0050*/  ELECT P1, URZ, PT ;  /* 0x0000000000ff782f */ /* 0x000fe20003820000 */
[----:B------:R-:W1:Y:S01]  /*0060*/  LDCU.64 UR46, c[0x0][0x358] ;  /* 0x00006b00ff2e77ac */ /* 0x000e620008000a00 */
[----:B---3--:R-:W-:-:S04]  /*0070*/  UISETP.NE.U32.AND UP0, UPT, UR6, URZ, UPT ;  /* 0x000000ff0600728c */ /* 0x008fc8000bf05070 */
[----:B------:R-:W-:Y:S02]  /*0080*/  UISETP.NE.AND.EX UP0, UPT, UR7, URZ, UPT, UP0 ;  /* 0x000000ff0700728c */ /* 0x000fe4000bf05300 */
[----:B----4-:R-:W-:Y:S02]  /*0090*/  ULOP3.LUT UR5, UR37, 0x1, URZ, 0xc0, !UPT ;  /* 0x0000000125057892 */ /* 0x010fe4000f8ec0ff */
[----:B------:R-:W-:Y:S01]  /*00a0*/  ULOP3.LUT UR4, UR37, 0x1, URZ, 0x3c, !UPT ;  /* 0x0000000125047892 */ /* 0x000fe2000f8e3cff */
[----:B--2---:R-:W-:-:S05]  /*00b0*/  SHF.R.U32.HI R156, RZ, 0x5, R169 ;  /* 0x00000005ff9c7819 */ /* 0x004fca00000116a9 */
[----:B------:R-:W2:Y:S02]  /*00c0*/  SHFL.IDX PT, R0, R156, RZ, 0x1f ;  /* 0x00001fff9c007589 */ /* 0x000ea400000e0000 */
[----:B--2---:R-:W-:Y:S01]  /*00d0*/  R2UR UR10, R0 ;  /* 0x00000000000a72ca */ /* 0x004fe200000e0000 */
[----:B-1----:R-:W-:-:S14]  /*00e0*/  BRA.U UP0, `(.L_x_0) ;  /* 0x00000001002c7547 */ /* 0x002fdc000b800000 */
[----:B------:R-:W1:Y:S02]  /*00f0*/  LDCU.64 UR8, c[0x0][0x888] ;  /* 0x00011100ff0877ac */ /* 0x000e640008000a00 */
[----:B-1----:R-:W-:-:S04]  /*0100*/  UISETP.NE.U32.AND UP0, UPT, UR8, URZ, UPT ;  /* 0x000000ff0800728c */ /* 0x002fc8000bf05070 */
[----:B------:R-:W-:-:S09]  /*0110*/  UISETP.NE.AND.EX UP0, UPT, UR9, URZ, UPT, UP0 ;  /* 0x000000ff0900728c */ /* 0x000fd2000bf05300 */
[----:B------:R-:W-:Y:S05]  /*0120*/  BRA.U !UP0, `(.L_x_1) ;  /* 0x0000000108107547 */ /* 0x000fea000b800000 */
[----:B------:R-:W1:Y:S02]  /*0130*/  LDC.64 R82, c[0x0][0x888] ;  /* 0x00022200ff527b82 */ /* 0x000e640000000a00 */
[----:B-1----:R1:W5:Y:S01]  /*0140*/  LDG.E R82, desc[UR46][R82.64] ;  /* 0x0000002e52527981 */ /* 0x002362000c1e1900 */
[----:B------:R-:W-:Y:S01]  /*0150*/  HFMA2 R153, -RZ, RZ, 0, 5.9604644775390625e-08 ;  /* 0x00000001ff997431 */ /* 0x000fe200000001ff */
[----:B------:R-:W-:Y:S05]  /*0160*/  BRA `(.L_x_0) ;  /* 0x00000000000c7947 */ /* 0x000fea0003800000 */
.L_x_1:
[----:B------:R-:W1:Y:S01]  /*0170*/  LDCU UR8, c[0x0][0x880] ;  /* 0x00011000ff0877ac */ /* 0x000e620008000800 */
[----:B------:R-:W-:Y:S01]  /*0180*/  HFMA2 R153, -RZ, RZ, 0, 5.9604644775390625e-08 ;  /* 0x00000001ff997431 */ /* 0x000fe200000001ff */
[----:B-1----:R-:W-:-:S07]  /*0190*/  MOV R82, UR8 ;  /* 0x0000000800527c02 */ /* 0x002fce0008000f00 */
.L_x_0:
[----:B------:R-:W2:Y:S02]  /*01a0*/  LDCU.64 UR8, c[0x0][0x8b0] ;  /* 0x00011600ff0877ac */ /* 0x000ea40008000a00 */
[----:B--2---:R-:W-:-:S04]  /*01b0*/  UISETP.NE.U32.AND UP0, UPT, UR8, URZ, UPT ;  /* 0x000000ff0800728c */ /* 0x004fc8000bf05070 */
[----:B------:R-:W-:-:S09]  /*01c0*/  UISETP.NE.AND.EX UP0, UPT, UR9, URZ, UPT, UP0 ;  /* 0x000000ff0900728c */ /* 0x000fd2000bf05300 */
[----:B------:R-:W-:Y:S05]  /*01d0*/  BRA.U UP0, `(.L_x_2) ;  /* 0x0000000100247547 */ /* 0x000fea000b800000 */
[----:B------:R-:W2:Y:S02]  /*01e0*/  LDCU.64 UR8, c[0x0][0x8a8] ;  /* 0x00011500ff0877ac */ /* 0x000ea40008000a00 */
[----:B--2---:R-:W-:-:S04]  /*01f0*/  UISETP.NE.U32.AND UP0, UPT, UR8, URZ, UPT ;  /* 0x000000ff0800728c */ /* 0x004fc8000bf05070 */
[----:B------:R-:W-:-:S09]  /*0200*/  UISETP.NE.AND.EX UP0, UPT, UR9, URZ, UPT, UP0 ;  /* 0x000000ff0900728c */ /* 0x000fd2000bf05300 */
[----:B------:R-:W-:Y:S05]  /*0210*/  BRA.U !UP0, `(.L_x_3) ;  /* 0x00000001080c7547 */ /* 0x000fea000b800000 */
[----:B------:R-:W2:Y:S02]  /*0220*/  LDC.64 R78, c[0x0][0x8a8] ;  /* 0x00022a00ff4e7b82 */ /* 0x000ea40000000a00 */
[----:B--2---:R2:W5:Y:S01]  /*0230*/  LDG.E R78, desc[UR46][R78.64] ;  /* 0x0000002e4e4e7981 */ /* 0x004562000c1e1900 */
[----:B------:R-:W-:Y:S05]  /*0240*/  BRA `(.L_x_2) ;  /* 0x0000000000087947 */ /* 0x000fea0003800000 */
.L_x_3:
[----:B------:R-:W2:Y:S02]  /*0250*/  LDCU UR8, c[0x0][0x8a0] ;  /* 0x00011400ff0877ac */ /* 0x000ea40008000800 */
[----:B--2---:R-:W-:Y:S02]  /*0260*/  MOV R78, UR8 ;  /* 0x00000008004e7c02 */ /* 0x004fe40008000f00 */
.L_x_2:
[----:B------:R-:W-:Y:S01]  /*0270*/  IMAD.U32 R0, RZ, RZ, UR10 ;  /* 0x0000000aff007e24 */ /* 0x000fe2000f8e00ff */
[----:B------:R-:W-:Y:S04]  /*0280*/  BSSY.RECONVERGENT B0, `(.L_x_4) ;  /* 0x000000c000007945 */ /* 0x000fe80003800200 */
[C---:B------:R-:W-:Y:S02]  /*0290*/  ISETP.NE.OR P2, PT, R0.reuse, 0x1, !P1 ;  /* 0x000000010000780c */ /* 0x040fe40004f45670 */
[----:B------:R-:W-:-:S11]  /*02a0*/  ISETP.NE.OR P0, PT, R0, 0x3, !P1 ;  /* 0x000000030000780c */ /* 0x000fd60004f05670 */
[----:B------:R-:W-:Y:S05]  /*02b0*/  @P2 BRA `(.L_x_5) ;  /* 0x0000000000202947 */ /* 0x000fea0003800000 */
[----:B------:R-:W3:Y:S02]  /*02c0*/  LDCU.64 UR8, c[0x0][0x348] ;  /* 0x00006900ff0877ac */ /* 0x000ee40008000a00 */
[----:B---3--:R-:W-:Y:S02]  /*02d0*/  UIADD3 UR12, UP1, UPT, UR8, 0x80, URZ ;  /* 0x00000080080c7890 */ /* 0x008fe4000ff3e0ff */
[----:B------:R-:W-:Y:S02]  /*02e0*/  UIADD3 UR8, UP0, UPT, UR8, 0x180, URZ ;  /* 0x0000018008087890 */ /* 0x000fe4000ff1e0ff */
[----:B------:R-:W-:Y:S02]  /*02f0*/  UIADD3.X UR13, UPT, UPT, URZ, UR9, URZ, UP1, !UPT ;  /* 0x00000009ff0d7290 */ /* 0x000fe40008ffe4ff */
[----:B------:R-:W-:-:S07]  /*0300*/  UIADD3.X UR9, UPT, UPT, URZ, UR9, URZ, UP0, !UPT ;  /* 0x00000009ff097290 */ /* 0x000fce00087fe4ff */
[----:B------:R3:W-:Y:S02]  /*0310*/  UTMACCTL.PF [UR12] ;  /* 0x000000000c0079b9 */ /* 0x0007e40008040000 */
[----:B------:R3:W-:Y:S02]  /*0320*/  UTMACCTL.PF [UR8] ;  /* 0x00000000080079b9 */ /* 0x0007e40008040000 */
[----:B---3--:R-:W-:Y:S01]  /*0330*/  NOP ;  /* 0x0000000000007918 */ /* 0x008fe20000000000 */
.L_x_5:
[----:B------:R-:W-:Y:S05]  /*0340*/  BSYNC.RECONVERGENT B0 ;  /* 0x0000000000007941 */ /* 0x000fea0003800200 */
.L_x_4:
[----:B------:R-:W-:Y:S04]  /*0350*/  BSSY.RECONVERGENT B0, `(.L_x_6) ;  /* 0x000000a000007945 */ /* 0x000fe80003800200 */
        /* <DEDUP_REMOVED lines=9> */
.L_x_7:
[----:B------:R-:W-:Y:S05]  /*03f0*/  BSYNC.RECONVERGENT B0 ;  /* 0x0000000000007941 */ /* 0x000fea0003800200 */
.L_x_6:
[----:B------:R-:W3:Y:S01]  /*0400*/  LDCU.64 UR8, c[0x0][0x888] ;  /* 0x00011100ff0877ac */ /* 0x000ee20008000a00 */
[----:B------:R-:W-:Y:S02]  /*0410*/  UISETP.EQ.U32.AND UP1, UPT, UR6, URZ, UPT ;  /* 0x000000ff0600728c */ /* 0x000fe4000bf22070 */
[----:B------:R-:W-:Y:S02]  /*0420*/  UPLOP3.LUT UP5, UPT, UPT, UPT, UPT, 0x80, 0x8 ;  /* 0x000000000008789c */ /* 0x000fe40003faf070 */
[----:B---3--:R-:W-:-:S04]  /*0430*/  UISETP.NE.U32.AND UP0, UPT, UR8, URZ, UPT ;  /* 0x000000ff0800728c */ /* 0x008fc8000bf05070 */
[----:B------:R-:W-:-:S04]  /*0440*/  UISETP.NE.AND.EX UP0, UPT, UR9, URZ, UPT, UP0 ;  /* 0x000000ff0900728c */ /* 0x000fc8000bf05300 */
[----:B------:R-:W-:-:S04]  /*0450*/  UISETP.EQ.OR.EX UP2, UPT, UR7, URZ, !UP0, UP1 ;  /* 0x000000ff0700728c */ /* 0x000fc8000c742710 */
[----:B------:R-:W-:-:S05]  /*0460*/  UP2UR UR50, UPR, URZ, 0x4 ;  /* 0x00000004ff327883 */ /* 0x000fca0008000000 */
[----:B------:R-:W-:Y:S07]  /*0470*/  BRA.U !UP2, `(.L_x_8) ;  /* 0x000000010a207547 */ /* 0x000fee000b800000 */
[----:B-----5:R-:W-:Y:S01]  /*0480*/  R2UR UR8, R82 ;  /* 0x00000000520872ca */ /* 0x020fe200000e0000 */
[----:B------:R-:W-:Y:S02]  /*0490*/  UISETP.NE.U32.AND UP2, UPT, UR6, URZ, UPT ;  /* 0x000000ff0600728c */ /* 0x000fe4000bf45070 */
[----:B------:R-:W-:Y:S02]  /*04a0*/  USEL UR6, URZ, 0xffffffff, UP0 ;  /* 0xffffffffff067887 */ /* 0x000fe40008000000 */
[----:B------:R-:W-:-:S08]  /*04b0*/  UISETP.NE.AND.EX UP2, UPT, UR7, URZ, UPT, UP2 ;  /* 0x000000ff0700728c */ /* 0x000fd0000bf45320 */
[----:B------:R-:W-:-:S04]  /*04c0*/  UISETP.NE.AND UP1, UPT, UR8, URZ, UPT ;  /* 0x000000ff0800728c */ /* 0x000fc8000bf25270 */
[----:B------:R-:W-:-:S04]  /*04d0*/  @!UP2 USEL UR6, URZ, 0xffffffff, UP1 ;  /* 0xffffffffff06a887 */ /* 0x000fc80008800000 */
[----:B------:R-:W-:-:S04]  /*04e0*/  ULOP3.LUT UR6, UR6, 0x1, URZ, 0xc0, !UPT ;  /* 0x0000000106067892 */ /* 0x000fc8000f8ec0ff */
[----:B------:R-:W-:-:S11]  /*04f0*/  UISETP.NE.U32.AND UP5, UPT, UR6, 0x1, UPT ;  /* 0x000000010600788c */ /* 0x000fd6000bfa5070 */
.L_x_8:
[----:B------:R-:W3:Y:S01]  /*0500*/  SHFL.IDX PT, R0, R156, RZ, 0x1f ;  /* 0x00001fff9c007589 */ /* 0x000ee200000e0000 */
[----:B------:R-:W-:-:S04]  /*0510*/  UISETP.NE.AND UP1, UPT, UR10, 0x2, UPT ;  /* 0x000000020a00788c */ /* 0x000fc8000bf25270 */
[----:B------:R-:W-:Y:S02]  /*0520*/  UISETP.EQ.AND UP2, UPT, UR5, URZ, !UP1 ;  /* 0x000000ff0500728c */ /* 0x000fe4000cf42270 */
[----:B------:R-:W-:-:S04]  /*0530*/  USEL UR6, URZ, 0x1, UP1 ;  /* 0x00000001ff067887 */ /* 0x000fc80008800000 */
[----:B------:R-:W-:Y:S02]  /*0540*/  PLOP3.LUT P5, PT, P1, PT, UP2, 0x80, 0x8 ;  /* 0x000000000008781c */ /* 0x000fe40000faf028 */
[----:B---3--:R-:W-:-:S13]  /*0550*/  ISETP.NE.AND P0, PT, R0, RZ, PT ;  /* 0x000000ff0000720c */ /* 0x008fda0003f05270 */
[----:B------:R-:W-:Y:S05]  /*0560*/  @P0 BRA `(.L_x_9) ;  /* 0x0000000000880947 */ /* 0x000fea0003800000 */
[----:B------:R-:W-:Y:S01]  /*0570*/  ELECT P0, URZ, PT ;  /* 0x0000000000ff782f */ /* 0x000fe20003800000 */
[----:B------:R-:W-:-:S12]  /*0580*/  BSSY.RECONVERGENT B0, `(.L_x_9) ;  /* 0x0000020000007945 */ /* 0x000fd80003800200 */
[----:B------:R-:W-:Y:S05]  /*0590*/  @!P0 BRA `(.L_x_10) ;  /* 0x0000000000788947 */ /* 0x000fea0003800000 */
[----:B------:R-:W-:Y:S01]  /*05a0*/  UMOV UR8, 0x400 ;  /* 0x0000040000087882 */ /* 0x000fe20000000000 */
[----:B------:R-:W-:Y:S01]  /*05b0*/  UMOV UR7, 0x1 ;  /* 0x0000000100077882 */ /* 0x000fe20000000000 */
[----:B------:R-:W-:Y:S02]  /*05c0*/  ULEA UR8, UR37, UR8, 0x18 ;  /* 0x0000000825087291 */ /* 0x000fe4000f8ec0ff */
[----:B------:R-:W-:-:S04]  /*05d0*/  UIADD3 UR12, UPT, UPT, -UR7, 0x100000, URZ ;  /* 0x00100000070c7890 */ /* 0x000fc8000fffe1ff */
[----:B------:R-:W-:Y:S02]  /*05e0*/  USHF.L.U32 UR13, UR12, 0xb, URZ ;  /* 0x0000000b0c0d7899 */ /* 0x000fe400080006ff */
[----:B------:R-:W-:Y:S01]  /*05f0*/  USHF.L.U32 UR12, UR12, 0x1, URZ ;  /* 0x000000010c0c7899 */ /* 0x000fe200080006ff */
[----:B------:R-:W3:Y:S11]  /*0600*/  FENCE.VIEW.ASYNC.S ;  /* 0x00000000000073c6 */ /* 0x000ef60000000000 */
[----:B---3--:R3:W4:Y:S01]  /*0610*/  SYNCS.EXCH.64 URZ, [UR8], UR12 ;  /* 0x0000000c08ff75b2 */ /* 0x0087220008000100 */
[----:B------:R3:W1:Y:S01]  /*0620*/  SYNCS.EXCH.64 URZ, [UR8+0x58], UR12 ;  /* 0x0000580c08ff75b2 */ /* 0x0006620008000100 */
        /* <DEDUP_REMOVED lines=19> */
[----:B------:R3:W1:Y:S02]  /*0760*/  SYNCS.EXCH.64 URZ, [UR8+0xa8], UR12 ;  /* 0x0000a80c08ff75b2 */ /* 0x0006640008000100 */
[----:B---3--:R-:W-:Y:S01]  /*0770*/  NOP ;  /* 0x0000000000007918 */ /* 0x008fe20000000000 */
.L_x_10:
[----:B------:R-:W-:Y:S05]  /*0780*/  BSYNC.RECONVERGENT B0 ;  /* 0x0000000000007941 */ /* 0x000fea0003800200 */
.L_x_9:
[----:B------:R-:W3:Y:S01]  /*0790*/  SHFL.IDX PT, R0, R156, RZ, 0x1f ;  /* 0x00001fff9c007589 */ /* 0x000ee200000e0000 */
[----:B------:R-:W-:Y:S01]  /*07a0*/  NOP ;  /* 0x0000000000007918 */ /* 0x000fe20000000000 */
[----:B---3--:R-:W-:-:S13]  /*07b0*/  ISETP.NE.AND P0, PT, R0, 0x1, PT ;  /* 0x000000010000780c */ /* 0x008fda0003f05270 */
[----:B------:R-:W-:Y:S05]  /*07c0*/  @P0 BRA `(.L_x_11) ;  /* 0x0000000000540947 */ /* 0x000fea0003800000 */
[----:B------:R-:W-:Y:S01]  /*07d0*/  UMOV UR9, 0x400 ;  /* 0x0000040000097882 */ /* 0x000fe20000000000 */
[----:B------:R-:W-:Y:S01]  /*07e0*/  UMOV UR8, 0x20 ;  /* 0x0000002000087882 */ /* 0x000fe20000000000 */
[----:B------:R-:W-:Y:S01]  /*07f0*/  UMOV UR7, 0x80 ;  /* 0x0000008000077882 */ /* 0x000fe20000000000 */
[----:B------:R-:W-:Y:S02]  /*0800*/  ULEA UR9, UR37, UR9, 0x18 ;  /* 0x0000000925097291 */ /* 0x000fe4000f8ec0ff */
[----:B------:R-:W-:-:S04]  /*0810*/  UIADD3 UR12, UPT, UPT, -UR8, 0x100000, URZ ;  /* 0x00100000080c7890 */ /* 0x000fc8000fffe1ff */
[----:B------:R-:W-:Y:S02]  /*0820*/  USHF.L.U32 UR13, UR12, 0xb, URZ ;  /* 0x0000000b0c0d7899 */ /* 0x000fe400080006ff */
[----:B------:R-:W-:Y:S02]  /*0830*/  USHF.L.U32 UR12, UR12, 0x1, URZ ;  /* 0x000000010c0c7899 */ /* 0x000fe400080006ff */
[----:B------:R-:W-:-:S04]  /*0840*/  UIADD3 UR14, UPT, UPT, -UR7, 0x100000, URZ ;  /* 0x00100000070e7890 */ /* 0x000fc8000fffe1ff */
[----:B------:R-:W-:Y:S02]  /*0850*/  USHF.L.U32 UR15, UR14, 0xb, URZ ;  /* 0x0000000b0e0f7899 */ /* 0x000fe400080006ff */
[----:B------:R-:W-:Y:S01]  /*0860*/  USHF.L.U32 UR14, UR14, 0x1, URZ ;  /* 0x000000010e0e7899 */ /* 0x000fe200080006ff */
[----:B------:R-:W-:Y:S01]  /*0870*/  ELECT P0, URZ, PT ;  /* 0x0000000000ff782f */ /* 0x000fe20003800000 */
[----:B------:R-:W3:Y:S02]  /*0880*/  FENCE.VIEW.ASYNC.S ;  /* 0x00000000000073c6 */ /* 0x000ee40000000000 */
[----:B---3--:R3:W1:Y:S08]  /*0890*/  SYNCS.EXCH.64 URZ, [UR9+0xb0], UR12 ;  /* 0x0000b00c09ff75b2 */ /* 0x0086700008000100 */
[----:B------:R3:W1:Y:S01]  /*08a0*/  SYNCS.EXCH.64 URZ, [UR9+0xd0], UR14 ;  /* 0x0000d00e09ff75b2 */ /* 0x0006620008000100 */
[----:B------:R3:W1:Y:S01]  /*08b0*/  SYNCS.EXCH.64 URZ, [UR9+0xb8], UR12 ;  /* 0x0000b80c09ff75b2 */ /* 0x0006620008000100 */
[----:B------:R3:W1:Y:S01]  /*08c0*/  SYNCS.EXCH.64 URZ, [UR9+0xd8], UR14 ;  /* 0x0000d80e09ff75b2 */ /* 0x0006620008000100 */
[----:B------:R3:W1:Y:S01]  /*08d0*/  SYNCS.EXCH.64 URZ, [UR9+0xc0], UR12 ;  /* 0x0000c00c09ff75b2 */ /* 0x0006620008000100 */
[----:B------:R3:W1:Y:S01]  /*08e0*/  SYNCS.EXCH.64 URZ, [UR9+0xe0], UR14 ;  /* 0x0000e00e09ff75b2 */ /* 0x0006620008000100 */
[----:B------:R3:W1:Y:S01]  /*08f0*/  SYNCS.EXCH.64 URZ, [UR9+0xc8], UR12 ;  /* 0x0000c80c09ff75b2 */ /* 0x0006620008000100 */
[----:B------:R3:W1:Y:S01]  /*0900*/  SYNCS.EXCH.64 URZ, [UR9+0xe8], UR14 ;  /* 0x0000e80e09ff75b2 */ /* 0x0006620008000100 */
[----:B------:R-:W-:Y:S01]  /*0910*/  NOP ;  /* 0x0000000000007918 */ /* 0x000fe20000000000 */
.L_x_11:
[----:B------:R-:W2:Y:S01]  /*0920*/  SHFL.IDX PT, R0, R156, RZ, 0x1f ;  /* 0x00001fff9c007589 */ /* 0x000ea200000e0000 */
[----:B------:R-:W-:Y:S01]  /*0930*/  NOP ;  /* 0x0000000000007918 */ /* 0x000fe20000000000 */
[----:B--2---:R-:W-:-:S13]  /*0940*/  ISETP.NE.AND P0, PT, R0, 0x3, PT ;  /* 0x000000030000780c */ /* 0x004fda0003f05270 */
[----:B------:R-:W-:Y:S05]  /*0950*/  @P0 BRA `(.L_x_12) ;  /* 0x00000000002c0947 */ /* 0x000fea0003800000 */
[----:B------:R-:W-:Y:S01]  /*0960*/  UMOV UR8, 0x400 ;  /* 0x0000040000087882 */ /* 0x000fe20000000000 */
[----:B------:R-:W-:Y:S01]  /*0970*/  UMOV UR7, 0x20 ;  /* 0x0000002000077882 */ /* 0x000fe20000000000 */
[----:B------:R-:W-:Y:S02]  /*0980*/  ULEA UR8, UR37, UR8, 0x18 ;  /* 0x0000000825087291 */ /* 0x000fe4000f8ec0ff */
[----:B---3--:R-:W-:-:S04]  /*0990*/  UIADD3 UR12, UPT, UPT, -UR7, 0x100000, URZ ;  /* 0x00100000070c7890 */ /* 0x008fc8000fffe1ff */
[----:B------:R-:W-:Y:S02]  /*09a0*/  USHF.L.U32 UR13, UR12, 0xb, URZ ;  /* 0x0000000b0c0d7899 */ /* 0x000fe400080006ff */
[----:B------:R-:W-:Y:S01]  /*09b0*/  USHF.L.U32 UR12, UR12, 0x1, URZ ;  /* 0x000000010c0c7899 */ /* 0x000fe200080006ff */
[----:B------:R-:W-:Y:S01]  /*09c0*/  ELECT P0, URZ, PT ;  /* 0x0000000000ff782f */ /* 0x000fe20003800000 */
[----:B------:R-:W2:Y:S10]  /*09d0*/  FENCE.VIEW.ASYNC.S ;  /* 0x00000000000073c6 */ /* 0x000eb40000000000 */
[----:B--2---:R2:W3:Y:S01]  /*09e0*/  SYNCS.EXCH.64 URZ, [UR8+0xf0], UR12 ;  /* 0x0000f00c08ff75b2 */ /* 0x0044e20008000100 */
[----:B------:R2:W1:Y:S01]  /*09f0*/  SYNCS.EXCH.64 URZ, [UR8+0xf8], UR12 ;  /* 0x0000f80c08ff75b2 */ /* 0x0004620008000100 */
[----:B------:R-:W-:Y:S01]  /*0a00*/  NOP ;  /* 0x0000000000007918 */ /* 0x000fe20000000000 */
.L_x_12:
[----:B------:R-:W4:Y:S01]  /*0a10*/  SHFL.IDX PT, R0, R156, RZ, 0x1f ;  /* 0x00001fff9c007589 */ /* 0x000f2200000e0000 */
[----:B------:R-:W-:Y:S01]  /*0a20*/  NOP ;  /* 0x0000000000007918 */ /* 0x000fe20000000000 */
[----:B----4-:R-:W-:-:S13]  /*0a30*/  ISETP.NE.AND P0, PT, R0, 0x4, PT ;  /* 0x000000040000780c */ /* 0x010fda0003f05270 */
[----:B------:R-:W-:Y:S05]  /*0a40*/  @P0 BRA `(.L_x_13) ;  /* 0x0000000000480947 */ /* 0x000fea0003800000 */
[----:B---3--:R-:W-:Y:S01]  /*0a50*/  UMOV UR9, 0x1e0 ;  /* 0x000001e000097882 */ /* 0x008fe20000000000 */
[----:B--2---:R-:W-:Y:S01]  /*0a60*/  UMOV UR8, 0x400 ;  /* 0x0000040000087882 */ /* 0x004fe20000000000 */
[----:B------:R-:W-:Y:S01]  /*0a70*/  USEL UR9, UR9, 0x1a0, UP5 ;  /* 0x000001a009097887 */ /* 0x000fe2000a800000 */
        /* <DEDUP_REMOVED lines=9> */
[----:B------:R-:W2:Y:S02]  /*0b10*/  FENCE.VIEW.ASYNC.S ;  /* 0x00000000000073c6 */ /* 0x000ea40000000000 */
[----:B--2---:R4:W2:Y:S08]  /*0b20*/  SYNCS.EXCH.64 URZ, [UR8+0x100], UR12 ;  /* 0x0001000c08ff75b2 */ /* 0x0048b00008000100 */
[----:B------:R4:W3:Y:S01]  /*0b30*/  SYNCS.EXCH.64 URZ, [UR8+0x110], UR14 ;  /* 0x0001100e08ff75b2 */ /* 0x0008e20008000100 */
[----:B------:R4:W1:Y:S01]  /*0b40*/  SYNCS.EXCH.64 URZ, [UR8+0x108], UR12 ;  /* 0x0001080c08ff75b2 */ /* 0x0008620008000100 */
[----:B------:R4:W1:Y:S02]  /*0b50*/  SYNCS.EXCH.64 URZ, [UR8+0x118], UR14 ;  /* 0x0001180e08ff75b2 */ /* 0x0008640008000100 */
[----:B----4-:R-:W-:Y:S01]  /*0b60*/  NOP ;  /* 0x0000000000007918 */ /* 0x010fe20000000000 */
.L_x_13:
[----:B------:R-:W4:Y:S01]  /*0b70*/  SHFL.IDX PT, R0, R156, RZ, 0x1f ;  /* 0x00001fff9c007589 */ /* 0x000f2200000e0000 */
[----:B------:R-:W-:Y:S01]  /*0b80*/  NOP ;  /* 0x0000000000007918 */ /* 0x000fe20000000000 */
[----:B----4-:R-:W-:-:S13]  /*0b90*/  ISETP.NE.AND P0, PT, R0, 0x5, PT ;  /* 0x000000050000780c */ /* 0x010fda0003f05270 */
[----:B------:R-:W-:Y:S05]  /*0ba0*/  @P0 BRA `(.L_x_14) ;  /* 0x0000000000440947 */ /* 0x000fea0003800000 */
[----:B---3--:R-:W-:Y:S01]  /*0bb0*/  UMOV UR9, 0x400 ;  /* 0x0000040000097882 */ /* 0x008fe20000000000 */
[----:B--2---:R-:W-:Y:S01]  /*0bc0*/  UMOV UR8, 0x1 ;  /* 0x0000000100087882 */ /* 0x004fe20000000000 */
        /* <DEDUP_REMOVED lines=15> */
.L_x_14:
[----:B------:R-:W4:Y:S01]  /*0cc0*/  SHFL.IDX PT, R0, R156, RZ, 0x1f ;  /* 0x00001fff9c007589 */ /* 0x000f2200000e0000 */
[----:B------:R-:W-:Y:S01]  /*0cd0*/  ISETP.NE.OR P1, PT, RZ, UR10, !P1 ;  /* 0x0000000aff007c0c */ /* 0x000fe2000cf25670 */
[----:B------:R-:W-:Y:S01]  /*0ce0*/  NOP ;  /* 0x0000000000007918 */ /* 0x000fe20000000000 */
[----:B----4-:R-:W-:-:S13]  /*0cf0*/  ISETP.NE.AND P0, PT, R0, 0x3, PT ;  /* 0x000000030000780c */ /* 0x010fda0003f05270 */
[----:B------:R-:W-:Y:S05]  /*0d00*/  @P0 BRA `(.L_x_15) ;  /* 0x0000000000340947 */ /* 0x000fea0003800000 */
[----:B--2---:R-:W-:Y:S01]  /*0d10*/  UMOV UR8, 0x400 ;  /* 0x0000040000087882 */ /* 0x004fe20000000000 */
[----:B------:R-:W-:Y:S01]  /*0d20*/  UMOV UR7, 0x20 ;  /* 0x0000002000077882 */ /* 0x000fe20000000000 */
[----:B------:R-:W-:Y:S02]  /*0d30*/  ULEA UR8, UR37, UR8, 0x18 ;  /* 0x0000000825087291 */ /* 0x000fe4000f8ec0ff */
[----:B---3--:R-:W-:-:S04]  /*0d40*/  UIADD3 UR12, UPT, UPT, -UR7, 0x100000, URZ ;  /* 0x00100000070c7890 */ /* 0x008fc8000fffe1ff */
[----:B------:R-:W-:Y:S02]  /*0d50*/  USHF.L.U32 UR13, UR12, 0xb, URZ ;  /* 0x0000000b0c0d7899 */ /* 0x000fe400080006ff */
[----:B------:R-:W-:Y:S01]  /*0d60*/  USHF.L.U32 UR12, UR12, 0x1, URZ ;  /* 0x000000010c0c7899 */ /* 0x000fe200080006ff */
[----:B------:R-:W-:Y:S01]  /*0d70*/  ELECT P0, URZ, PT ;  /* 0x0000000000ff782f */ /* 0x000fe20003800000 */
[----:B------:R-:W2:Y:S10]  /*0d80*/  FENCE.VIEW.ASYNC.S ;  /* 0x00000000000073c6 */ /* 0x000eb40000000000 */
[----:B--2---:R4:W2:Y:S01]  /*0d90*/  SYNCS.EXCH.64 URZ, [UR8+0x140], UR12 ;  /* 0x0001400c08ff75b2 */ /* 0x0048a20008000100 */
[----:B------:R4:W3:Y:S01]  /*0da0*/  SYNCS.EXCH.64 URZ, [UR8+0x150], UR12 ;  /* 0x0001500c08ff75b2 */ /* 0x0008e20008000100 */
[----:B------:R4:W1:Y:S01]  /*0db0*/  SYNCS.EXCH.64 URZ, [UR8+0x148], UR12 ;  /* 0x0001480c08ff75b2 */ /* 0x0008620008000100 */
[----:B------:R4:W1:Y:S02]  /*0dc0*/  SYNCS.EXCH.64 URZ, [UR8+0x158], UR12 ;  /* 0x0001580c08ff75b2 */ /* 0x0008640008000100 */
[----:B----4-:R-:W-:Y:S01]  /*0dd0*/  NOP ;  /* 0x0000000000007918 */ /* 0x010fe20000000000 */
.L_x_15:
[----:B------:R-:W-:Y:S01]  /*0de0*/  VOTEU.ALL UP1, P1 ;  /* 0x0000000000ff7886 */ /* 0x000fe20000820000 */
[----:B--2---:R-:W2:Y:S01]  /*0df0*/  LDCU UR8, c[0x0][0x36c] ;  /* 0x00006d80ff0877ac */ /* 0x004ea20008000800 */
[----:B------:R-:W-:Y:S01]  /*0e00*/  NOP ;  /* 0x0000000000007918 */ /* 0x000fe20000000000 */
[----:B------:R-:W-:Y:S01]  /*0e10*/  LOP3.LUT R10, R169, 0x1f, RZ, 0xc0, !PT ;  /* 0x0000001fa90a7812 */ /* 0x000fe200078ec0ff */
[----:B---3--:R-:W-:Y:S01]  /*0e20*/  UMOV UR12, 0x20 ;  /* 0x00000020000c7882 */ /* 0x008fe20000000000 */
[----:B------:R-:W-:Y:S01]  /*0e30*/  @!UP1 UMOV UR7, 0x400 ;  /* 0x0000040000079882 */ /* 0x000fe20000000000 */
[----:B------:R-:W-:-:S04]  /*0e40*/  @!UP1 UIADD3 UR12, UPT, UPT, -UR12, 0x100000, URZ ;  /* 0x001000000c0c9890 */ /* 0x000fc8000fffe1ff */
[----:B------:R-:W-:Y:S02]  /*0e50*/  @!UP1 USHF.L.U32 UR13, UR12, 0xb, URZ ;  /* 0x0000000b0c0d9899 */ /* 0x000fe400080006ff */
[----:B------:R-:W-:Y:S02]  /*0e60*/  @!UP1 USHF.L.U32 UR12, UR12, 0x1, URZ ;  /* 0x000000010c0c9899 */ /* 0x000fe400080006ff */
[----:B------:R-:W-:Y:S01]  /*0e70*/  @!UP1 ULEA UR7, UR37, UR7, 0x18 ;  /* 0x0000000725079291 */ /* 0x000fe2000f8ec0ff */
[----:B------:R-:W-:Y:S01]  /*0e80*/  VOTEU.ALL UP1, P1 ;  /* 0x0000000000ff7886 */ /* 0x000fe20000820000 */
[----:B------:R-:W-:Y:S01]  /*0e90*/  UISETP.NE.AND UP4, UPT, UR10, URZ, UPT ;  /* 0x000000ff0a00728c */ /* 0x000fe2000bf85270 */
[----:B------:R-:W3:Y:S09]  /*0ea0*/  FENCE.VIEW.ASYNC.S ;  /* 0x00000000000073c6 */ /* 0x000ef20000000000 */
[----:B---3--:R3:W4:Y:S01]  /*0eb0*/  @!UP1 SYNCS.EXCH.64 URZ, [UR7+0x160], UR12 ;  /* 0x0001600c07ff95b2 */ /* 0x0087220008000100 */
[----:B--2---:R-:W-:-:S09]  /*0ec0*/  UISETP.EQ.U32.AND UP1, UPT, UR8, 0x1, UPT ;  /* 0x000000010800788c */ /* 0x004fd2000bf22070 */
[----:B------:R-:W-:Y:S05]  /*0ed0*/  BRA.U !UP1, `(.L_x_16) ;  /* 0x0000000109087547 */ /* 0x000fea000b800000 */
[----:B-1--4-:R-:W-:Y:S01]  /*0ee0*/  UCGABAR_ARV ;  /* 0x00000000000079c7 */ /* 0x012fe20008000000 */
[----:B------:R-:W-:Y:S05]  /*0ef0*/  BRA `(.L_x_17) ;  /* 0x0000000000047947 */ /* 0x000fea0003800000 */
.L_x_16:
[----:B-1--4-:R-:W-:Y:S01]  /*0f00*/  NOP ;  /* 0x0000000000007918 */ /* 0x012fe20000000000 */
.L_x_17:
[----:B------:R-:W1:Y:S01]  /*0f10*/  S2R R11, SR_CTAID.X ;  /* 0x00000000000b7919 */ /* 0x000e620000002500 */
[----:B------:R-:W-:-:S05]  /*0f20*/  CS2R.32 R154, SR_CgaSize ;  /* 0x00000000009a7805 */ /* 0x000fca0000008a00 */
[----:B------:R-:W-:-:S05]  /*0f30*/  IMAD R154, R154, -0xa0, RZ ;  /* 0xffffff609a9a7824 */ /* 0x000fca00078e02ff */
[----:B------:R-:W-:-:S14]  /*0f40*/  R2UR UR8, R154 ;  /* 0x000000009a0872ca */ /* 0x000fdc00000e0000 */
[----:B------:R-:W2:Y:S01]  /*0f50*/  LDCU UR8, c[0x0][UR8+0x2b0] ;  /* 0x00005600080877ac */ /* 0x000ea20008000800 */
[----:B------:R-:W-:-:S05]  /*0f60*/  CS2R.32 R0, SR_CgaSize ;  /* 0x0000000000007805 */ /* 0x000fca0000008a00 */
[----:B------:R-:W-:-:S06]  /*0f70*/  IMAD R0, R0, -0xa0, RZ ;  /* 0xffffff6000007824 */ /* 0x000fcc00078e02ff */
[----:B------:R-:W4:Y:S01]  /*0f80*/  LDC R0, c[0x0][R0+0x2a0] ;  /* 0x0000a80000007b82 */ /* 0x000f220000000800 */
[----:B------:R-:W-:Y:S01]  /*0f90*/  PRMT R8, RZ, 0x7610, R8 ;  /* 0x00007610ff087816 */ /* 0x000fe20000000008 */
[----:B------:R-:W2:Y:S01]  /*0fa0*/  S2R R20, SR_CTAID.Y ;  /* 0x0000000000147919 */ /* 0x000ea20000002600 */
[----:B------:R-:W-:-:S05]  /*0fb0*/  CS2R.32 R154, SR_CgaSize ;  /* 0x00000000009a7805 */ /* 0x000fca0000008a00 */
[----:B------:R-:W-:-:S05]  /*0fc0*/  IMAD R154, R154, -0xa0, RZ ;  /* 0xffffff609a9a7824 */ /* 0x000fca00078e02ff */
[----:B---3--:R-:W-:-:S14]  /*0fd0*/  R2UR UR7, R154 ;  /* 0x000000009a0772ca */ /* 0x008fdc00000e0000 */
[----:B------:R-:W3:Y:S01]  /*0fe0*/  LDCU UR7, c[0x0][UR7+0x2b4] ;  /* 0x00005680070777ac */ /* 0x000ee20008000800 */
[----:B------:R-:W-:Y:S01]  /*0ff0*/  UISETP.NE.AND UP2, UPT, UR10, 0x2, UPT ;  /* 0x000000020a00788c */ /* 0x000fe2000bf45270 */
[----:B------:R-:W2:Y:S01]  /*1000*/  LDC R9, c[0x0][0xb24] ;  /* 0x0002c900ff097b82 */ /* 0x000ea20000000800 */
[----:B------:R-:W-:-:S05]  /*1010*/  CS2R.32 R152, SR_CgaSize ;  /* 0x0000000000987805 */ /* 0x000fca0000008a00 */
[----:B------:R-:W-:-:S06]  /*1020*/  IMAD R152, R152, -0xa0, RZ ;  /* 0xffffff6098987824 */ /* 0x000fcc00078e02ff */
[----:B------:R-:W4:Y:S08]  /*1030*/  LDC R152, c[0x0][R152+0x2a4] ;  /* 0x0000a90098987b82 */ /* 0x000f300000000800 */
[----:B------:R-:W4:Y:S01]  /*1040*/  LDC R72, c[0x0][0xb24] ;  /* 0x0002c900ff487b82 */ /* 0x000f220000000800 */
[----:B-1----:R-:W-:Y:S01]  /*1050*/  I2FP.F32.U32 R4, R11 ;  /* 0x0000000b00047245 */ /* 0x002fe20000201000 */
[----:B------:R-:W-:-:S06]  /*1060*/  IMAD.MOV.U32 R21, RZ, RZ, R11 ;  /* 0x000000ffff157224 */ /* 0x000fcc00078e000b */
[----:B------:R-:W1:Y:S01]  /*1070*/  S2UR UR36, SR_CTAID.Z ;  /* 0x00000000002479c3 */ /* 0x000e620000002700 */
[----:B--2---:R-:W-:Y:S02]  /*1080*/  ISETP.GE.AND P0, PT, R9, 0x1, PT ;  /* 0x000000010900780c */ /* 0x004fe40003f06270 */
[----:B------:R-:W-:Y:S01]  /*1090*/  I2FP.F32.U32 R2, R20 ;  /* 0x0000001400027245 */ /* 0x000fe20000201000 */
[----:B------:R-:W-:-:S04]  /*10a0*/  FMUL R4, R4, UR8 ;  /* 0x0000000804047c20 */ /* 0x000fc80008400000 */
[----:B---3--:R-:W-:Y:S01]  /*10b0*/  FMUL R2, R2, UR7 ;  /* 0x0000000702027c20 */ /* 0x008fe20008400000 */
[----:B------:R-:W2:Y:S01]  /*10c0*/  F2I.U32.TRUNC.NTZ R154, R4 ;  /* 0x00000004009a7305 */ /* 0x000ea2000020f000 */
[----:B------:R-:W3:Y:S07]  /*10d0*/  LDCU UR7, c[0x0][0xb30] ;  /* 0x00016600ff0777ac */ /* 0x000eee0008000800 */
[----:B------:R-:W1:Y:S01]  /*10e0*/  F2I.U32.TRUNC.NTZ R3, R2 ;  /* 0x0000000200037305 */ /* 0x000e62000020f000 */
[----:B--2---:R-:W-:-:S04]  /*10f0*/  IMAD.MOV R154, RZ, RZ, -R154 ;  /* 0x000000ffff9a7224 */ /* 0x004fc800078e0a9a */
[----:B----4-:R-:W-:Y:S01]  /*1100*/  IMAD R154, R0, R154, R11 ;  /* 0x0000009a009a7224 */ /* 0x010fe200078e020b */
[----:B------:R-:W-:Y:S01]  /*1110*/  PRMT R0, RZ, 0x7610, R0 ;  /* 0x00007610ff007816 */ /* 0x000fe20000000000 */
[----:B---3--:R-:W-:Y:S01]  /*1120*/  UISETP.NE.AND UP3, UPT, UR7, 0x1, UPT ;  /* 0x000000010700788c */ /* 0x008fe2000bf65270 */
[----:B-1----:R-:W-:-:S05]  /*1130*/  IADD3 R3, PT, PT, -R3, RZ, RZ ;  /* 0x000000ff03037210 */ /* 0x002fca0007ffe1ff */
[----:B------:R-:W-:Y:S01]  /*1140*/  IMAD R152, R152, R3, R20 ;  /* 0x0000000398987224 */ /* 0x000fe200078e0214 */
[----:B------:R-:W-:Y:S06]  /*1150*/  BRA.U UP4, `(.L_x_18) ;  /* 0x0000000104247547 */ /* 0x000fec000b800000 */
[----:B------:R-:W-:Y:S01]  /*1160*/  ISETP.NE.AND P1, PT, R152, RZ, PT ;  /* 0x000000ff9800720c */ /* 0x000fe20003f25270 */
[----:B------:R-:W-:Y:S01]  /*1170*/  IMAD.MOV.U32 R0, RZ, RZ, 0x3 ;  /* 0x00000003ff007424 */ /* 0x000fe200078e00ff */
[C---:B------:R-:W-:Y:S02]  /*1180*/  LOP3.LUT R3, R154.reuse, 0xfffffffe, RZ, 0xc0, !PT ;  /* 0xfffffffe9a037812 */ /* 0x040fe400078ec0ff */
[----:B------:R-:W-:Y:S02]  /*1190*/  ISETP.LT.U32.OR P1, PT, R154, 0x2, !P1 ;  /* 0x000000029a00780c */ /* 0x000fe40004f21470 */
[----:B------:R-:W-:Y:S02]  /*11a0*/  SHF.L.U32 R0, R0, R3, RZ ;  /* 0x0000000300007219 */ /* 0x000fe400000006ff */
[----:B------:R-:W-:Y:S02]  /*11b0*/  SEL R5, RZ, 0x1, !P1 ;  /* 0x00000001ff057807 */ /* 0x000fe40004800000 */
[----:B------:R-:W-:-:S05]  /*11c0*/  SEL R2, RZ, 0x2, !P1 ;  /* 0x00000002ff027807 */ /* 0x000fca0004800000 */
[----:B------:R-:W-:-:S05]  /*11d0*/  IMAD.IADD R2, R5, 0x1, R2 ;  /* 0x0000000105027824 */ /* 0x000fca00078e0202 */
[----:B------:R-:W-:Y:S02]  /*11e0*/  PRMT R8, R2, 0x7610, R8 ;  /* 0x0000761002087816 */ /* 0x000fe40000000008 */
.L_x_18:
[----:B------:R-:W-:Y:S05]  /*11f0*/  @!P0 BRA `(.L_x_19) ;  /* 0x0000000000b88947 */ /* 0x000fea0003800000 */
[----:B------:R-:W1:Y:S01]  /*1200*/  LDC.64 R4, c[0x0][0xb18] ;  /* 0x0002c600ff047b82 */ /* 0x000e620000000a00 */
[----:B------:R-:W-:-:S07]  /*1210*/  ISETP.NE.AND P0, PT, R9, 0x1, PT ;  /* 0x000000010900780c */ /* 0x000fce0003f05270 */
[----:B------:R-:W2:Y:S08]  /*1220*/  LDC R14, c[0x0][0xb0c] ;  /* 0x0002c300ff0e7b82 */ /* 0x000eb00000000800 */
[----:B------:R-:W3:Y:S08]  /*1230*/  LDC R13, c[0x0][0x370] ;  /* 0x0000dc00ff0d7b82 */ /* 0x000ef00000000800 */
[----:B------:R-:W4:Y:S01]  /*1240*/  LDC R16, c[0x0][0x374] ;  /* 0x0000dd00ff107b82 */ /* 0x000f220000000800 */
[----:B-1----:R-:W-:-:S07]  /*1250*/  ISETP.NE.AND P1, PT, R4, 0x1, PT ;  /* 0x000000010400780c */ /* 0x002fce0003f25270 */
[----:B------:R-:W3:Y:S01]  /*1260*/  LDC.64 R6, c[0x0][0xb10] ;  /* 0x0002c400ff067b82 */ /* 0x000ee20000000a00 */
[----:B--2---:R-:W-:-:S07]  /*1270*/  ISETP.NE.AND P2, PT, R14, 0x1, PT ;  /* 0x000000010e00780c */ /* 0x004fce0003f45270 */
[----:B------:R-:W1:Y:S08]  /*1280*/  LDC R12, c[0x0][0xb20] ;  /* 0x0002c800ff0c7b82 */ /* 0x000e700000000800 */
[----:B------:R-:W2:Y:S01]  /*1290*/  LDC.64 R2, c[0x0][0xb28] ;  /* 0x0002ca00ff027b82 */ /* 0x000ea20000000a00 */
[----:B----4-:R-:W-:-:S04]  /*12a0*/  IMAD.HI.U32 R15, R16, R5, RZ ;  /* 0x00000005100f7227 */ /* 0x010fc800078e00ff */
[----:B------:R-:W-:-:S04]  /*12b0*/  IMAD.HI.U32 R5, R20, R5, RZ ;  /* 0x0000000514057227 */ /* 0x000fc800078e00ff */
[----:B---3--:R-:W-:-:S04]  /*12c0*/  IMAD.HI.U32 R18, R13, R6, RZ ;  /* 0x000000060d127227 */ /* 0x008fc800078e00ff */
[C---:B------:R-:W-:Y:S01]  /*12d0*/  IMAD.HI.U32 R22, R11.reuse, R6, RZ ;  /* 0x000000060b167227 */ /* 0x040fe200078e00ff */
[-C--:B------:R-:W-:Y:S02]  /*12e0*/  @P2 SHF.R.U32.HI R13, RZ, R7.reuse, R18 ;  /* 0x00000007ff0d2219 */ /* 0x080fe40000011612 */
[-C--:B-1----:R-:W-:Y:S02]  /*12f0*/  @P1 SHF.R.U32.HI R16, RZ, R12.reuse, R15 ;  /* 0x0000000cff101219 */ /* 0x082fe4000001160f */
[----:B------:R-:W-:Y:S02]  /*1300*/  SHF.R.U32.HI R5, RZ, R12, R5 ;  /* 0x0000000cff057219 */ /* 0x000fe40000011605 */
[----:B------:R-:W-:Y:S02]  /*1310*/  SHF.R.U32.HI R22, RZ, R7, R22 ;  /* 0x00000007ff167219 */ /* 0x000fe40000011616 */
[----:B------:R-:W-:Y:S01]  /*1320*/  SEL R5, R20, R5, !P1 ;  /* 0x0000000514057207 */ /* 0x000fe20004800000 */
[----:B--2---:R-:W-:Y:S01]  /*1330*/  IMAD.HI.U32 R18, R16, R2, RZ ;  /* 0x0000000210127227 */ /* 0x004fe200078e00ff */
[----:B------:R-:W-:-:S02]  /*1340*/  SEL R21, R11, R22, !P2 ;  /* 0x000000160b157207 */ /* 0x000fc40005000000 */
[----:B------:R-:W-:Y:S01]  /*1350*/  IADD3 R7, PT, PT, -R5, RZ, RZ ;  /* 0x000000ff05077210 */ /* 0x000fe20007ffe1ff */
[----:B------:R-:W-:Y:S01]  /*1360*/  IMAD.HI.U32 R6, R13, R2, RZ ;  /* 0x000000020d067227 */ /* 0x000fe200078e00ff */
[----:B------:R-:W-:-:S03]  /*1370*/  @P0 SHF.R.U32.HI R16, RZ, R3, R18 ;  /* 0x00000003ff100219 */ /* 0x000fc60000011612 */
[----:B------:R-:W-:Y:S01]  /*1380*/  IMAD R7, R4, R7, R20 ;  /* 0x0000000704077224 */ /* 0x000fe200078e0214 */
[----:B------:R-:W-:Y:S01]  /*1390*/  @P0 SHF.R.U32.HI R13, RZ, R3, R6 ;  /* 0x00000003ff0d0219 */ /* 0x000fe20000011606 */
[----:B------:R-:W-:-:S04]  /*13a0*/  IMAD R16, R16, R9, RZ ;  /* 0x0000000910107224 */ /* 0x000fc800078e02ff */
[----:B------:R-:W-:Y:S01]  /*13b0*/  IMAD R6, R13, R9, RZ ;  /* 0x000000090d067224 */ /* 0x000fe200078e02ff */
[----:B------:R-:W-:-:S04]  /*13c0*/  ISETP.GE.AND P1, PT, R5, R16, PT ;  /* 0x000000100500720c */ /* 0x000fc80003f26270 */
[----:B------:R-:W-:Y:S01]  /*13d0*/  ISETP.GE.OR P1, PT, R21, R6, P1 ;  /* 0x000000061500720c */ /* 0x000fe20000f26670 */
[----:B------:R-:W-:-:S05]  /*13e0*/  IMAD.HI.U32 R6, R5, R2, RZ ;  /* 0x0000000205067227 */ /* 0x000fca00078e00ff */
[----:B------:R-:W-:-:S04]  /*13f0*/  SHF.R.U32.HI R6, RZ, R3, R6 ;  /* 0x00000003ff067219 */ /* 0x000fc80000011606 */
[----:B------:R-:W-:-:S03]  /*1400*/  SEL R6, R5, R6, !P0 ;  /* 0x0000000605067207 */ /* 0x000fc60004000000 */
[----:B------:R-:W-:Y:S01]  /*1410*/  @!P1 IMAD.HI.U32 R12, R21, R2, RZ ;  /* 0x00000002150c9227 */ /* 0x000fe200078e00ff */
[----:B------:R-:W-:-:S04]  /*1420*/  IADD3 R2, PT, PT, -R6, RZ, RZ ;  /* 0x000000ff06027210 */ /* 0x000fc80007ffe1ff */
[----:B------:R-:W-:Y:S01]  /*1430*/  @!P1 SHF.R.U32.HI R12, RZ, R3, R12 ;  /* 0x00000003ff0c9219 */ /* 0x000fe2000001160c */
[----:B------:R-:W-:-:S03]  /*1440*/  IMAD R2, R9, R2, R5 ;  /* 0x0000000209027224 */ /* 0x000fc600078e0205 */
[----:B------:R-:W-:-:S05]  /*1450*/  @!P1 SEL R3, R21, R12, !P0 ;  /* 0x0000000c15039207 */ /* 0x000fca0004000000 */
[--C-:B------:R-:W-:Y:S02]  /*1460*/  @!P1 IMAD.IADD R6, R6, 0x1, -R3.reuse ;  /* 0x0000000106069824 */ /* 0x100fe400078e0a03 */
[----:B------:R-:W-:Y:S01]  /*1470*/  @!P1 IMAD R3, R2, R13, R3 ;  /* 0x0000000d02039224 */ /* 0x000fe200078e0203 */
[----:B------:R-:W-:Y:S01]  /*1480*/  IADD3 R2, PT, PT, -R21, RZ, RZ ;  /* 0x000000ff15027210 */ /* 0x000fe20007ffe1ff */
[----:B------:R-:W-:Y:S02]  /*1490*/  @!P1 IMAD R5, R6, R9, R21 ;  /* 0x0000000906059224 */ /* 0x000fe400078e0215 */
[----:B------:R-:W-:Y:S02]  /*14a0*/  @!P1 IMAD.MOV.U32 R21, RZ, RZ, R3 ;  /* 0x000000ffff159224 */ /* 0x000fe400078e0003 */
[----:B------:R-:W-:Y:S02]  /*14b0*/  IMAD R2, R14, R2, R11 ;  /* 0x000000020e027224 */ /* 0x000fe400078e020b */
[----:B------:R-:W-:-:S02]  /*14c0*/  IMAD R20, R5, R4, R7 ;  /* 0x0000000405147224 */ /* 0x000fc400078e0207 */
[----:B------:R-:W-:Y:S02]  /*14d0*/  IMAD R21, R21, R14, R2 ;  /* 0x0000000e15157224 */ /* 0x000fe400078e0202 */
.L_x_19:
[----:B------:R-:W-:Y:S05]  /*14e0*/  BRA.U UP3, `(.L_x_20) ;  /* 0x0000000103407547 */ /* 0x000fea000b800000 */
[----:B------:R-:W1:Y:S08]  /*14f0*/  LDC.64 R4, c[0x0][0xb10] ;  /* 0x0002c400ff047b82 */ /* 0x000e700000000a00 */
[----:B------:R-:W2:Y:S08]  /*1500*/  LDC.64 R2, c[0x0][0xb18] ;  /* 0x0002c600ff027b82 */ /* 0x000eb00000000a00 */
[----:B------:R-:W3:Y:S08]  /*1510*/  LDC R6, c[0x0][0xb20] ;  /* 0x0002c800ff067b82 */ /* 0x000ef00000000800 */
[----:B------:R-:W4:Y:S01]  /*1520*/  LDC R12, c[0x0][0xb0c] ;  /* 0x0002c300ff0c7b82 */ /* 0x000f220000000800 */
[----:B-1----:R-:W-:-:S05]  /*1530*/  IMAD.HI.U32 R4, R21, R4, RZ ;  /* 0x0000000415047227 */ /* 0x002fca00078e00ff */
[----:B------:R-:W-:Y:S01]  /*1540*/  SHF.R.U32.HI R4, RZ, R5, R4 ;  /* 0x00000005ff047219 */ /* 0x000fe20000011604 */
[----:B--2---:R-:W-:Y:S01]  /*1550*/  IMAD.HI.U32 R3, R20, R3, RZ ;  /* 0x0000000314037227 */ /* 0x004fe200078e00ff */
[----:B------:R-:W-:-:S04]  /*1560*/  ISETP.NE.AND P0, PT, R2, 0x1, PT ;  /* 0x000000010200780c */ /* 0x000fc80003f05270 */
[----:B---3--:R-:W-:-:S04]  /*1570*/  SHF.R.U32.HI R3, RZ, R6, R3 ;  /* 0x00000006ff037219 */ /* 0x008fc80000011603 */
[----:B------:R-:W-:Y:S02]  /*1580*/  SEL R3, R20, R3, !P0 ;  /* 0x0000000314037207 */ /* 0x000fe40004000000 */
[----:B----4-:R-:W-:-:S04]  /*1590*/  ISETP.NE.AND P1, PT, R12, 0x1, PT ;  /* 0x000000010c00780c */ /* 0x010fc80003f25270 */
[----:B------:R-:W-:-:S05]  /*15a0*/  SEL R6, R21, R4, !P1 ;  /* 0x0000000415067207 */ /* 0x000fca0004800000 */
[----:B------:R-:W-:Y:S02]  /*15b0*/  IMAD.IADD R4, R3, 0x1, -R6 ;  /* 0x0000000103047824 */ /* 0x000fe400078e0a06 */
[----:B------:R-:W-:Y:S02]  /*15c0*/  IMAD.IADD R3, R6, 0x1, -R3 ;  /* 0x0000000106037824 */ /* 0x000fe400078e0a03 */
[----:B------:R-:W-:Y:S02]  /*15d0*/  IMAD R21, R4, R12, R21 ;  /* 0x0000000c04157224 */ /* 0x000fe400078e0215 */
[----:B------:R-:W-:Y:S02]  /*15e0*/  IMAD R20, R3, R2, R20 ;  /* 0x0000000203147224 */ /* 0x000fe400078e0214 */
.L_x_20:
[----:B------:R-:W-:Y:S05]  /*15f0*/  BRA.U !UP1, `(.L_x_21) ;  /* 0x00000001090c7547 */ /* 0x000fea000b800000 */
[----:B------:R-:W-:Y:S01]  /*1600*/  UCGABAR_WAIT ;  /* 0x0000000000007dc7 */ /* 0x000fe20008000000 */
[----:B------:R-:W-:Y:S01]  /*1610*/  CCTL.IVALL ;  /* 0x00000000ff00798f */ /* 0x000fe20002000000 */
[----:B------:R-:W-:Y:S05]  /*1620*/  BRA `(.L_x_22) ;  /* 0x0000000000047947 */ /* 0x000fea0003800000 */
.L_x_21:
[----:B------:R-:W-:Y:S06]  /*1630*/  BAR.SYNC.DEFER_BLOCKING 0x0 ;  /* 0x0000000000007b1d */ /* 0x000fec0000010000 */
.L_x_22:
[----:B------:R-:W-:Y:S05]  /*1640*/  BRA.U UP2, `(.L_x_23) ;  /* 0x0000001502a47547 */ /* 0x000fea000b800000 */
[----:B------:R-:W1:Y:S01]  /*1650*/  LDCU UR4, c[0x0][0x38c] ;  /* 0x00007180ff0477ac */ /* 0x000e620008000800 */
[----:B------:R-:W2:Y:S01]  /*1660*/  LDC R9, c[0x0][0x370] ;  /* 0x0000dc00ff097b82 */ /* 0x000ea20000000800 */
[----:B------:R-:W-:Y:S01]  /*1670*/  IMAD.SHL.U32 R16, R11, 0x80, RZ ;  /* 0x000000800b107824 */ /* 0x000fe200078e00ff */
[----:B------:R-:W-:Y:S01]  /*1680*/  PLOP3.LUT P1, PT, PT, PT, UP5, 0x80, 0x8 ;  /* 0x000000000008781c */ /* 0x000fe20003f2f058 */
[----:B------:R-:W-:Y:S01]  /*1690*/  HFMA2 R12, -RZ, RZ, 0, 0 ;  /* 0x00000000ff0c7431 */ /* 0x000fe200000001ff */
[----:B------:R-:W-:Y:S01]  /*16a0*/  UISETP.NE.AND UP1, UPT, UR10, URZ, UPT ;  /* 0x000000ff0a00728c */ /* 0x000fe2000bf25270 */
[----:B------:R-:W-:Y:S01]  /*16b0*/  ISETP.NE.AND P4, PT, R10, RZ, P5 ;  /* 0x000000ff0a00720c */ /* 0x000fe20002f85270 */
[----:B------:R-:W-:Y:S01]  /*16c0*/  IMAD.MOV.U32 R15, RZ, RZ, 0x1 ;  /* 0x00000001ff0f7424 */ /* 0x000fe200078e00ff */
[----:B------:R-:W-:Y:S01]  /*16d0*/  PLOP3.LUT P1, PT, P1, PT, PT, 0x8, 0x80 ;  /* 0x000000000080781c */ /* 0x000fe20000f2e170 */
[----:B------:R-:W3:Y:S01]  /*16e0*/  LDC R0, c[0x0][0x374] ;  /* 0x0000dd00ff007b82 */ /* 0x000ee20000000800 */
[----:B------:R-:W-:Y:S01]  /*16f0*/  IMAD.MOV.U32 R14, RZ, RZ, RZ ;  /* 0x000000ffff0e7224 */ /* 0x000fe200078e00ff */
[----:B------:R-:W-:Y:S01]  /*1700*/  MOV R8, 0x1 ;  /* 0x0000000100087802 */ /* 0x000fe20000000f00 */
[----:B------:R-:W-:Y:S01]  /*1710*/  IMAD.MOV.U32 R10, RZ, RZ, RZ ;  /* 0x000000ffff0a7224 */ /* 0x000fe200078e00ff */
[----:B------:R-:W-:Y:S01]  /*1720*/  LOP3.LUT R16, R16, 0x80, RZ, 0xc0, !PT ;  /* 0x0000008010107812 */ /* 0x000fe200078ec0ff */
[----:B------:R-:W4:Y:S01]  /*1730*/  LDCU.64 UR14, c[0x0][0x348] ;  /* 0x00006900ff0e77ac */ /* 0x000f220008000a00 */
[----:B-1----:R-:W-:-:S02]  /*1740*/  UIADD3 UR5, UPT, UPT, UR4, 0x3f, URZ ;  /* 0x0000003f04057890 */ /* 0x002fc4000fffe0ff */
[----:B------:R-:W-:Y:S02]  /*1750*/  USEL UR22, UR6, 0x2, UP1 ;  /* 0x0000000206167887 */ /* 0x000fe40008800000 */
[----:B------:R-:W-:Y:S01]  /*1760*/  USHF.R.S32.HI UR7, URZ, 0x1f, UR5 ;  /* 0x0000001fff077899 */ /* 0x000fe20008011405 */
[----:B------:R-:W-:-:S03]  /*1770*/  UMOV UR23, URZ ;  /* 0x000000ff00177c82 */ /* 0x000fc60008000000 */
[----:B------:R-:W-:Y:S02]  /*1780*/  ULEA.HI UR7, UR7, UR5, URZ, 0x6 ;  /* 0x0000000507077291 */ /* 0x000fe4000f8f30ff */
[----:B------:R-:W-:Y:S02]  /*1790*/  UIADD3 UR5, UPT, UPT, UR4, -0x1, URZ ;  /* 0xffffffff04057890 */ /* 0x000fe4000fffe0ff */
[----:B------:R-:W-:Y:S02]  /*17a0*/  USHF.R.S32.HI UR7, URZ, 0x6, UR7 ;  /* 0x00000006ff077899 */ /* 0x000fe40008011407 */
[----:B------:R-:W-:Y:S02]  /*17b0*/  UISETP.GE.U32.AND UP2, UPT, UR5, -0x7f, UPT ;  /* 0xffffff810500788c */ /* 0x000fe4000bf46070 */
[----:B------:R-:W-:Y:S02]  /*17c0*/  UISETP.LT.U32.AND UP0, UPT, UR7, 0xb, UPT ;  /* 0x0000000b0700788c */ /* 0x000fe4000bf01070 */
[----:B------:R-:W-:-:S02]  /*17d0*/  UIADD3 UR4, UPT, UPT, UR4, 0x7e, URZ ;  /* 0x0000007e04047890 */ /* 0x000fc4000fffe0ff */
[----:B------:R-:W-:-:S04]  /*17e0*/  USEL UR5, UR7, 0xb, UP0 ;  /* 0x0000000b07057887 */ /* 0x000fc80008000000 */
[----:B------:R-:W-:Y:S02]  /*17f0*/  UIADD3 UR21, UPT, UPT, UR5, -0x1, URZ ;  /* 0xffffffff05157890 */ /* 0x000fe4000fffe0ff */
[----:B------:R-:W-:Y:S02]  /*1800*/  @UP2 UIADD3 UR21, UPT, UPT, UR5, URZ, URZ ;  /* 0x000000ff05152290 */ /* 0x000fe4000fffe0ff */
[----:B------:R-:W-:Y:S02]  /*1810*/  UIADD3 UR24, UPT, UPT, UR7, -UR5, URZ ;  /* 0x8000000507187290 */ /* 0x000fe4000fffe0ff */
[----:B------:R-:W-:Y:S02]  /*1820*/  UIADD3 UR13, UPT, UPT, UR21, 0x1, URZ ;  /* 0x00000001150d7890 */ /* 0x000fe4000fffe0ff */
[----:B--2-4-:R-:W-:-:S12]  /*1830*/  UIADD3 UR21, UPT, UPT, -UR21, URZ, URZ ;  /* 0x000000ff15157290 */ /* 0x014fd8000fffe1ff */
.L_x_43:
[----:B------:R-:W-:Y:S01]  /*1840*/  UISETP.NE.AND UP0, UPT, UR37, URZ, UPT ;  /* 0x000000ff2500728c */ /* 0x000fe2000bf05270 */
[----:B------:R-:W1:Y:S08]  /*1850*/  S2UR UR37, SR_CgaCtaId ;  /* 0x00000000002579c3 */ /* 0x000e700000008800 */
[----:B------:R-:W-:Y:S05]  /*1860*/  BRA.U UP0, `(.L_x_24) ;  /* 0x0000000100347547 */ /* 0x000fea000b800000 */
[----:B------:R-:W2:Y:S01]  /*1870*/  S2R R2, SR_CgaCtaId ;  /* 0x0000000000027919 */ /* 0x000ea20000008800 */
[----:B------:R-:W-:-:S04]  /*1880*/  MOV R3, 0x400 ;  /* 0x0000040000037802 */ /* 0x000fc80000000f00 */
[----:B--2---:R-:W-:Y:S02]  /*1890*/  LEA R3, R2, R3, 0x18 ;  /* 0x0000000302037211 */ /* 0x004fe400078ec0ff */
[----:B------:R-:W-:-:S03]  /*18a0*/  SHF.L.U32 R2, R8, 0x1f, RZ ;  /* 0x0000001f08027819 */ /* 0x000fc600000006ff */
[----:B------:R-:W-:-:S04]  /*18b0*/  IMAD R3, R10, 0x8, R3 ;  /* 0x000000080a037824 */ /* 0x000fc800078e0203 */
[----:B------:R-:W2:Y:S02]  /*18c0*/  SYNCS.PHASECHK.TRANS64.TRYWAIT P0, [R3+URZ+0x150], R2 ;  /* 0x00015002030075a7 */ /* 0x000ea400080011ff */
[----:B--2---:R-:W-:Y:S05]  /*18d0*/  @!P0 BRA `(.L_x_25) ;  /* 0x000000a000d88947 */ /* 0x004fea0003800000 */
.L_x_149:
[----:B------:R-:W-:Y:S01]  /*18e0*/  VIADD R10, R10, 0x1 ;  /* 0x000000010a0a7836 */ /* 0x000fe20000000000 */
[----:B------:R2:W-:Y:S04]  /*18f0*/  SYNCS.ARRIVE.TRANS64.A1T0 RZ, [R3+URZ+0x140], RZ ;  /* 0x000140ff03ff79a7 */ /* 0x0005e800081000ff */
[----:B------:R-:W-:-:S04]  /*1900*/  ISETP.NE.AND P0, PT, R10, 0x2, PT ;  /* 0x000000020a00780c */ /* 0x000fc80003f05270 */
[----:B------:R-:W-:Y:S02]  /*1910*/  SEL R10, R10, RZ, P0 ;  /* 0x000000ff0a0a7207 */ /* 0x000fe40000000000 */
[----:B--2---:R-:W-:-:S04]  /*1920*/  SEL R3, RZ, 0x1, P0 ;  /* 0x00000001ff037807 */ /* 0x004fc80000000000 */
[----:B------:R-:W-:-:S07]  /*1930*/  LOP3.LUT R8, R8, R3, RZ, 0x3c, !PT ;  /* 0x0000000308087212 */ /* 0x000fce00078e3cff */
.L_x_24:
[----:B------:R-:W-:Y:S01]  /*1940*/  UMOV UR6, 0x400 ;  /* 0x0000040000067882 */ /* 0x000fe20000000000 */
[----:B------:R-:W-:Y:S01]  /*1950*/  LEA.HI R3, R21, R21, RZ, 0x1 ;  /* 0x0000001515037211 */ /* 0x000fe200078f08ff */
[----:B-1----:R-:W-:Y:S01]  /*1960*/  ULEA UR6, UR37, UR6, 0x18 ;  /* 0x0000000625067291 */ /* 0x002fe2000f8ec0ff */
[----:B------:R-:W-:Y:S01]  /*1970*/  SHF.L.U32 R2, R15, 0x1f, RZ ;  /* 0x0000001f0f027819 */ /* 0x000fe200000006ff */
[----:B------:R-:W-:Y:S01]  /*1980*/  UISETP.GE.U32.AND UP0, UPT, UR4, 0x7f, UPT ;  /* 0x0000007f0400788c */ /* 0x000fe2000bf06070 */
[C---:B------:R-:W-:Y:S01]  /*1990*/  R2UR UR9, R16.reuse ;  /* 0x00000000100972ca */ /* 0x040fe200000e0000 */
[----:B------:R-:W-:Y:S01]  /*19a0*/  ULEA UR8, UR23, UR6, 0x3 ;  /* 0x0000000617087291 */ /* 0x000fe2000f8e18ff */
[----:B------:R-:W-:Y:S01]  /*19b0*/  IMAD.SHL.U32 R3, R3, 0x80, RZ ;  /* 0x0000008003037824 */ /* 0x000fe200078e00ff */
[----:B------:R-:W-:Y:S01]  /*19c0*/  R2UR UR11, R16 ;  /* 0x00000000100b72ca */ /* 0x000fe200000e0000 */
[----:B------:R-:W-:-:S03]  /*19d0*/  UMOV UR25, URZ ;  /* 0x000000ff00197c82 */ /* 0x000fc60008000000 */
[----:B------:R-:W-:-:S03]  /*19e0*/  R2UR UR35, R3 ;  /* 0x00000000032372ca */ /* 0x000fc600000e0000 */
[----:B------:R1:W2:Y:S01]  /*19f0*/  SYNCS.PHASECHK.TRANS64.TRYWAIT P0, [UR8+0x58], R2 ;  /* 0x00005802ff0075a7 */ /* 0x0002a20008001108 */
[----:B------:R-:W-:-:S09]  /*1a00*/  R2UR UR8, R20 ;  /* 0x00000000140872ca */ /* 0x000fd200000e0000 */
[----:B------:R-:W-:-:S04]  /*1a10*/  ULOP3.LUT UR35, UR9, 0xffffff00, UR35, 0xf8, !UPT ;  /* 0xffffff0009237892 */ /* 0x000fc8000f8ef823 */
[----:B------:R-:W-:Y:S01]  /*1a20*/  ULEA UR11, UR8, UR11, 0x8 ;  /* 0x0000000b080b7291 */ /* 0x000fe2000f8e40ff */
[----:B------:R-:W-:Y:S11]  /*1a30*/  BRA.U !UP0, `(.L_x_26) ;  /* 0x0000000108bc7547 */ /* 0x000ff6000b800000 */
[----:B------:R-:W-:Y:S01]  /*1a40*/  UMOV UR16, UR21 ;  /* 0x0000001500107c82 */ /* 0x000fe20008000000 */
[----:B------:R-:W-:Y:S01]  /*1a50*/  UMOV UR17, UR23 ;  /* 0x0000001700117c82 */ /* 0x000fe20008000000 */
[----:B------:R-:W-:-:S05]  /*1a60*/  UMOV UR34, URZ ;  /* 0x000000ff00227c82 */ /* 0x000fca0008000000 */
.L_x_32:
[----:B------:R-:W-:Y:S01]  /*1a70*/  ULEA UR33, UR17, UR6, 0x3 ;  /* 0x0000000611217291 */ /* 0x000fe2000f8e18ff */
[----:B------:R-:W-:Y:S01]  /*1a80*/  @P5 MOV R3, 0x8000 ;  /* 0x0000800000035802 */ /* 0x000fe20000000f00 */
[----:B-12-4-:R-:W-:Y:S10]  /*1a90*/  @P0 BRA `(.L_x_27) ;  /* 0x00000000000c0947 */ /* 0x016ff40003800000 */
[----:B------:R-:W-:-:S04]  /*1aa0*/  SHF.L.U32 R5, R15, 0x1f, RZ ;  /* 0x0000001f0f057819 */ /* 0x000fc800000006ff */
[----:B------:R-:W2:Y:S02]  /*1ab0*/  SYNCS.PHASECHK.TRANS64.TRYWAIT P0, [UR33+0x58], R5 ;  /* 0x00005805ff0075a7 */ /* 0x000ea40008001121 */
[----:B--2---:R-:W-:Y:S05]  /*1ac0*/  @!P0 BRA `(.L_x_28) ;  /* 0x000000a000708947 */ /* 0x004fea0003800000 */
.L_x_27:
[----:B------:R2:W-:Y:S01]  /*1ad0*/  @P5 SYNCS.ARRIVE.TRANS64 RZ, [UR33], R3 ;  /* 0x00000003ffff59a7 */ /* 0x0005e20008000021 */
[----:B------:R-:W-:Y:S02]  /*1ae0*/  ULOP3.LUT UR8, UR22, 0x2, URZ, 0xfc, !UPT ;  /* 0x0000000216087892 */ /* 0x000fe4000f8efcff */
[----:B------:R-:W-:Y:S02]  /*1af0*/  UIADD3 UR16, UPT, UPT, UR16, 0x1, URZ ;  /* 0x0000000110107890 */ /* 0x000fe4000fffe0ff */
[----:B------:R-:W-:Y:S02]  /*1b00*/  UISETP.NE.AND UP0, UPT, UR8, 0x2, UPT ;  /* 0x000000020800788c */ /* 0x000fe4000bf05270 */
[----:B------:R-:W-:-:S07]  /*1b10*/  UISETP.NE.AND UP2, UPT, UR16, 0x1, UPT ;  /* 0x000000011000788c */ /* 0x000fce000bf45270 */
[----:B------:R-:W-:Y:S05]  /*1b20*/  BRA.U UP0, `(.L_x_29) ;  /* 0x0000000100047547 */ /* 0x000fea000b800000 */
[----:B------:R-:W-:Y:S05]  /*1b30*/  BPT.TRAP 0x1 ;  /* 0x000000040000795c */ /* 0x000fea0000300000 */
.L_x_29:
[----:B------:R-:W-:Y:S04]  /*1b40*/  BSSY.RECONVERGENT B0, `(.L_x_30) ;  /* 0x0000003000007945 */ /* 0x000fe80003800200 */
[----:B------:R-:W-:Y:S05]  /*1b50*/  @!P4 BRA `(.L_x_31) ;  /* 0x000000000004c947 */ /* 0x000fea0003800000 */
[----:B------:R-:W-:Y:S05]  /*1b60*/  BPT.TRAP 0x1 ;  /* 0x000000040000795c */ /* 0x000fea0000300000 */
.L_x_31:
[----:B------:R-:W-:Y:S05]  /*1b70*/  BSYNC.RECONVERGENT B0 ;  /* 0x0000000000007941 */ /* 0x000fea0003800200 */
.L_x_30:
[----:B------:R-:W-:Y:S02]  /*1b80*/  UIADD3 UR23, UPT, UPT, UR17, 0x1, URZ ;  /* 0x0000000111177890 */ /* 0x000fe4000fffe0ff */
[----:B------:R-:W-:Y:S02]  /*1b90*/  UIADD3 UR28, UP1, UPT, UR14, 0x80, URZ ;  /* 0x000000800e1c7890 */ /* 0x000fe4000ff3e0ff */
[----:B------:R-:W-:Y:S02]  /*1ba0*/  UISETP.NE.AND UP0, UPT, UR23, 0xb, UPT ;  /* 0x0000000b1700788c */ /* 0x000fe4000bf05270 */
[----:B------:R-:W-:Y:S02]  /*1bb0*/  ULOP3.LUT UR33, UR33, 0xfefffff8, URZ, 0xc0, !UPT ;  /* 0xfefffff821217892 */ /* 0x000fe4000f8ec0ff */
[----:B------:R-:W-:Y:S02]  /*1bc0*/  USEL UR9, URZ, 0x1, UP0 ;  /* 0x00000001ff097887 */ /* 0x000fe40008000000 */
[----:B------:R-:W-:-:S02]  /*1bd0*/  USEL UR23, UR23, URZ, UP0 ;  /* 0x000000ff17177287 */ /* 0x000fc40008000000 */
[----:B------:R-:W-:Y:S02]  /*1be0*/  UIADD3 UR26, UP0, UPT, UR14, 0x180, URZ ;  /* 0x000001800e1a7890 */ /* 0x000fe4000ff1e0ff */
[----:B------:R-:W-:Y:S01]  /*1bf0*/  ULEA UR8, UR23, UR6, 0x3 ;  /* 0x0000000617087291 */ /* 0x000fe2000f8e18ff */
[----:B------:R-:W-:Y:S01]  /*1c00*/  LOP3.LUT R15, R15, UR9, RZ, 0x3c, !PT ;  /* 0x000000090f0f7c12 */ /* 0x000fe2000f8e3cff */
[----:B------:R-:W-:Y:S02]  /*1c10*/  UIADD3.X UR29, UPT, UPT, URZ, UR15, URZ, UP1, !UPT ;  /* 0x0000000fff1d7290 */ /* 0x000fe40008ffe4ff */
[----:B------:R-:W-:Y:S01]  /*1c20*/  UIADD3.X UR27, UPT, UPT, URZ, UR15, URZ, UP0, !UPT ;  /* 0x0000000fff1b7290 */ /* 0x000fe200087fe4ff */
[----:B-1----:R-:W-:Y:S01]  /*1c30*/  SHF.L.U32 R2, R15, 0x1f, RZ ;  /* 0x0000001f0f027819 */ /* 0x002fe200000006ff */
[----:B------:R-:W-:Y:S01]  /*1c40*/  UMOV UR18, 0x0 ;  /* 0x0000000000127882 */ /* 0x000fe20000000000 */
[----:B------:R-:W-:Y:S01]  /*1c50*/  UMOV UR19, 0x10000000 ;  /* 0x1000000000137882 */ /* 0x000fe20000000000 */
[----:B------:R-:W-:Y:S01]  /*1c60*/  UMOV UR10, UR34 ;  /* 0x00000022000a7c82 */ /* 0x000fe20008000000 */
[----:B------:R4:W1:Y:S01]  /*1c70*/  SYNCS.PHASECHK.TRANS64.TRYWAIT P0, [UR8+0x58], R2 ;  /* 0x00005802ff0075a7 */ /* 0x0008620008001108 */
[----:B------:R-:W-:Y:S01]  /*1c80*/  ULEA UR8, UR17, UR6, 0xd ;  /* 0x0000000611087291 */ /* 0x000fe2000f8e68ff */
[----:B------:R-:W-:Y:S01]  /*1c90*/  UMOV UR12, UR36 ;  /* 0x00000024000c7c82 */ /* 0x000fe20008000000 */
[----:B------:R-:W-:-:S02]  /*1ca0*/  UMOV UR9, UR33 ;  /* 0x0000002100097c82 */ /* 0x000fc40008000000 */
[----:B------:R-:W-:Y:S02]  /*1cb0*/  UIADD3 UR32, UPT, UPT, UR8, 0xc400, URZ ;  /* 0x0000c40008207890 */ /* 0x000fe4000fffe0ff */
[----:B------:R-:W-:Y:S01]  /*1cc0*/  UIADD3 UR8, UPT, UPT, UR8, 0x22400, URZ ;  /* 0x0002240008087890 */ /* 0x000fe2000fffe0ff */
[----:B------:R-:W-:Y:S01]  /*1cd0*/  UMOV UR25, UR13 ;  /* 0x0000000d00197c82 */ /* 0x000fe20008000000 */
[----:B------:R-:W-:-:S05]  /*1ce0*/  UMOV UR17, UR23 ;  /* 0x0000001700117c82 */ /* 0x000fca0008000000 */
[----:B------:R2:W-:Y:S02]  /*1cf0*/  UTMALDG.3D.2CTA [UR32], [UR28], desc[UR18] ;  /* 0x000012201c0075b4 */ /* 0x0005e40008211000 */
[----:B------:R4:W-:Y:S01]  /*1d00*/  UTMALDG.3D.2CTA [UR8], [UR26], desc[UR18] ;  /* 0x000012081a0075b4 */ /* 0x0009e20008211000 */
[----:B--2---:R-:W-:Y:S01]  /*1d10*/  UIADD3 UR34, UPT, UPT, UR34, 0x40, URZ ;  /* 0x0000004022227890 */ /* 0x004fe2000fffe0ff */
[----:B------:R-:W-:Y:S11]  /*1d20*/  BRA.U UP2, `(.L_x_32) ;  /* 0xfffffffd02507547 */ /* 0x000ff6000b83ffff */
.L_x_26:
[----:B----4-:R-:W-:Y:S01]  /*1d30*/  ULEA UR8, UR23, UR6, 0x3 ;  /* 0x0000000617087291 */ /* 0x010fe2000f8e18ff */
[----:B-1----:R-:W-:Y:S01]  /*1d40*/  SHF.L.U32 R2, R15, 0x1f, RZ ;  /* 0x0000001f0f027819 */ /* 0x002fe200000006ff */
[----:B------:R-:W-:Y:S01]  /*1d50*/  @!P1 SYNCS.ARRIVE.TRANS64.A1T0 RZ, [UR6+0xf8], RZ ;  /* 0x0000f8ffffff99a7 */ /* 0x000fe20008100006 */
[----:B------:R-:W-:-:S06]  /*1d60*/  UISETP.GT.AND UP0, UPT, UR7, UR5, UPT ;  /* 0x000000050700728c */ /* 0x000fcc000bf04270 */
[----:B--2---:R1:W2:Y:S03]  /*1d70*/  SYNCS.PHASECHK.TRANS64.TRYWAIT P0, [UR8+0x58], R2 ;  /* 0x00005802ff0075a7 */ /* 0x0042a60008001108 */
[----:B------:R-:W-:Y:S05]  /*1d80*/  BRA.U !UP0, `(.L_x_33) ;  /* 0x0000000108bc7547 */ /* 0x000fea000b800000 */
[----:B------:R-:W-:Y:S01]  /*1d90*/  UIADD3 UR26, UPT, UPT, UR24, UR25, URZ ;  /* 0x00000019181a7290 */ /* 0x000fe2000fffe0ff */
[----:B------:R-:W-:-:S11]  /*1da0*/  UMOV UR27, UR23 ;  /* 0x00000017001b7c82 */ /* 0x000fd60008000000 */
.L_x_39:
[----:B------:R-:W-:Y:S01]  /*1db0*/  ULEA UR17, UR27, UR6, 0x3 ;  /* 0x000000061b117291 */ /* 0x000fe2000f8e18ff */
[----:B--2---:R-:W-:Y:S01]  /*1dc0*/  @P5 MOV R3, 0x8000 ;  /* 0x0000800000035802 */ /* 0x004fe20000000f00 */
[----:B-12---:R-:W-:Y:S10]  /*1dd0*/  @P0 BRA `(.L_x_34) ;  /* 0x00000000000c0947 */ /* 0x006ff40003800000 */
[----:B------:R-:W-:-:S04]  /*1de0*/  SHF.L.U32 R5, R15, 0x1f, RZ ;  /* 0x0000001f0f057819 */ /* 0x000fc800000006ff */
[----:B------:R-:W2:Y:S02]  /*1df0*/  SYNCS.PHASECHK.TRANS64.TRYWAIT P0, [UR17+0x58], R5 ;  /* 0x00005805ff0075a7 */ /* 0x000ea40008001111 */
[----:B--2---:R-:W-:Y:S05]  /*1e00*/  @!P0 BRA `(.L_x_35) ;  /* 0x0000009c00b88947 */ /* 0x004fea0003800000 */
.L_x_34:
[----:B------:R2:W-:Y:S01]  /*1e10*/  @P5 SYNCS.ARRIVE.TRANS64 RZ, [UR17], R3 ;  /* 0x00000003ffff59a7 */ /* 0x0005e20008000011 */
[----:B------:R-:W-:-:S04]  /*1e20*/  ULOP3.LUT UR8, UR22, 0x2, URZ, 0xfc, !UPT ;  /* 0x0000000216087892 */ /* 0x000fc8000f8efcff */
[----:B------:R-:W-:-:S09]  /*1e30*/  UISETP.NE.AND UP0, UPT, UR8, 0x2, UPT ;  /* 0x000000020800788c */ /* 0x000fd2000bf05270 */
[----:B------:R-:W-:Y:S05]  /*1e40*/  BRA.U UP0, `(.L_x_36) ;  /* 0x0000000100047547 */ /* 0x000fea000b800000 */
[----:B------:R-:W-:Y:S05]  /*1e50*/  BPT.TRAP 0x1 ;  /* 0x000000040000795c */ /* 0x000fea0000300000 */
.L_x_36:
[----:B------:R-:W-:Y:S04]  /*1e60*/  BSSY.RECONVERGENT B0, `(.L_x_37) ;  /* 0x0000003000007945 */ /* 0x000fe80003800200 */
[----:B------:R-:W-:Y:S05]  /*1e70*/  @!P4 BRA `(.L_x_38) ;  /* 0x000000000004c947 */ /* 0x000fea0003800000 */
[----:B------:R-:W-:Y:S05]  /*1e80*/  BPT.TRAP 0x1 ;  /* 0x000000040000795c */ /* 0x000fea0000300000 */
.L_x_38:
[----:B------:R-:W-:Y:S05]  /*1e90*/  BSYNC.RECONVERGENT B0 ;  /* 0x0000000000007941 */ /* 0x000fea0003800200 */
.L_x_37:
[----:B------:R-:W-:Y:S02]  /*1ea0*/  UIADD3 UR23, UPT, UPT, UR27, 0x1, URZ ;  /* 0x000000011b177890 */ /* 0x000fe4000fffe0ff */
[----:B------:R-:W-:Y:S02]  /*1eb0*/  UIADD3 UR32, UP1, UPT, UR14, 0x80, URZ ;  /* 0x000000800e207890 */ /* 0x000fe4000ff3e0ff */
[----:B------:R-:W-:Y:S02]  /*1ec0*/  UISETP.NE.AND UP0, UPT, UR23, 0xb, UPT ;  /* 0x0000000b1700788c */ /* 0x000fe4000bf05270 */
[----:B------:R-:W-:Y:S02]  /*1ed0*/  USHF.L.U32 UR18, UR25, 0x6, URZ ;  /* 0x0000000619127899 */ /* 0x000fe400080006ff */
[----:B------:R-:W-:Y:S02]  /*1ee0*/  USEL UR9, URZ, 0x1, UP0 ;  /* 0x00000001ff097887 */ /* 0x000fe40008000000 */
[----:B------:R-:W-:-:S02]  /*1ef0*/  USEL UR23, UR23, URZ, UP0 ;  /* 0x000000ff17177287 */ /* 0x000fc40008000000 */
[----:B------:R-:W-:Y:S02]  /*1f00*/  UIADD3 UR30, UP0, UPT, UR14, 0x180, URZ ;  /* 0x000001800e1e7890 */ /* 0x000fe4000ff1e0ff */
[----:B------:R-:W-:Y:S01]  /*1f10*/  ULEA UR8, UR23, UR6, 0x3 ;  /* 0x0000000617087291 */ /* 0x000fe2000f8e18ff */
[----:B------:R-:W-:Y:S01]  /*1f20*/  LOP3.LUT R15, R15, UR9, RZ, 0x3c, !PT ;  /* 0x000000090f0f7c12 */ /* 0x000fe2000f8e3cff */
[----:B------:R-:W-:Y:S02]  /*1f30*/  ULOP3.LUT UR17, UR17, 0xfefffff8, URZ, 0xc0, !UPT ;  /* 0xfefffff811117892 */ /* 0x000fe4000f8ec0ff */
[----:B------:R-:W-:Y:S01]  /*1f40*/  UIADD3.X UR33, UPT, UPT, URZ, UR15, URZ, UP1, !UPT ;  /* 0x0000000fff217290 */ /* 0x000fe20008ffe4ff */
[----:B-1----:R-:W-:Y:S01]  /*1f50*/  SHF.L.U32 R2, R15, 0x1f, RZ ;  /* 0x0000001f0f027819 */ /* 0x002fe200000006ff */
[----:B------:R-:W-:Y:S01]  /*1f60*/  UIADD3.X UR31, UPT, UPT, URZ, UR15, URZ, UP0, !UPT ;  /* 0x0000000fff1f7290 */ /* 0x000fe200087fe4ff */
[----:B------:R-:W-:Y:S02]  /*1f70*/  UMOV UR28, 0x0 ;  /* 0x00000000001c7882 */ /* 0x000fe40000000000 */
[----:B------:R4:W1:Y:S01]  /*1f80*/  SYNCS.PHASECHK.TRANS64.TRYWAIT P0, [UR8+0x58], R2 ;  /* 0x00005802ff0075a7 */ /* 0x0008620008001108 */
[----:B------:R-:W-:Y:S01]  /*1f90*/  ULEA UR8, UR27, UR6, 0xd ;  /* 0x000000061b087291 */ /* 0x000fe2000f8e68ff */
[----:B------:R-:W-:Y:S01]  /*1fa0*/  UMOV UR29, 0x10000000 ;  /* 0x10000000001d7882 */ /* 0x000fe20000000000 */
[----:B------:R-:W-:-:S02]  /*1fb0*/  UMOV UR19, UR35 ;  /* 0x0000002300137c82 */ /* 0x000fc40008000000 */
[----:B------:R-:W-:Y:S02]  /*1fc0*/  UIADD3 UR16, UPT, UPT, UR8, 0xc400, URZ ;  /* 0x0000c40008107890 */ /* 0x000fe4000fffe0ff */
[----:B------:R-:W-:Y:S01]  /*1fd0*/  UIADD3 UR8, UPT, UPT, UR8, 0x22400, URZ ;  /* 0x0002240008087890 */ /* 0x000fe2000fffe0ff */
[----:B------:R-:W-:Y:S01]  /*1fe0*/  UMOV UR20, UR36 ;  /* 0x0000002400147c82 */ /* 0x000fe20008000000 */
[----:B------:R-:W-:Y:S01]  /*1ff0*/  UMOV UR12, UR36 ;  /* 0x00000024000c7c82 */ /* 0x000fe20008000000 */
[----:B------:R-:W-:Y:S01]  /*2000*/  UMOV UR9, UR17 ;  /* 0x0000001100097c82 */ /* 0x000fe20008000000 */
[----:B------:R-:W-:Y:S01]  /*2010*/  UMOV UR10, UR18 ;  /* 0x00000012000a7c82 */ /* 0x000fe20008000000 */
[----:B------:R-:W-:Y:S02]  /*2020*/  UIADD3 UR25, UPT, UPT, UR25, 0x1, URZ ;  /* 0x0000000119197890 */ /* 0x000fe4000fffe0ff */
[----:B------:R4:W-:Y:S01]  /*2030*/  UTMALDG.3D.2CTA [UR16], [UR32], desc[UR28] ;  /* 0x00001c10200075b4 */ /* 0x0009e20008211000 */
[----:B------:R-:W-:Y:S01]  /*2040*/  UMOV UR27, UR23 ;  /* 0x00000017001b7c82 */ /* 0x000fe20008000000 */
[----:B------:R-:W-:Y:S01]  /*2050*/  UISETP.NE.AND UP0, UPT, UR25, UR26, UPT ;  /* 0x0000001a1900728c */ /* 0x000fe2000bf05270 */
[----:B------:R4:W-:Y:S08]  /*2060*/  UTMALDG.3D.2CTA [UR8], [UR30], desc[UR28] ;  /* 0x00001c081e0075b4 */ /* 0x0009f00008211000 */
[----:B----4-:R-:W-:Y:S05]  /*2070*/  BRA.U UP0, `(.L_x_39) ;  /* 0xfffffffd004c7547 */ /* 0x010fea000b83ffff */
.L_x_33:
[----:B-1----:R-:W-:Y:S01]  /*2080*/  LEA R2, R14, UR6, 0x3 ;  /* 0x000000060e027c11 */ /* 0x002fe2000f8e18ff */
[----:B------:R-:W-:Y:S01]  /*2090*/  NOP ;  /* 0x0000000000007918 */ /* 0x000fe20000000000 */
[----:B--2---:R-:W-:Y:S02]  /*20a0*/  SHF.L.U32 R3, R12, 0x1f, RZ ;  /* 0x0000001f0c037819 */ /* 0x004fe400000006ff */
[----:B------:R-:W-:Y:S02]  /*20b0*/  LEA R4, R14, UR6, 0x4 ;  /* 0x000000060e047c11 */ /* 0x000fe4000f8e20ff */
[----:B------:R-:W1:Y:S02]  /*20c0*/  SYNCS.PHASECHK.TRANS64.TRYWAIT P0, [R2+URZ+0x100], R3 ;  /* 0x00010003020075a7 */ /* 0x000e6400080011ff */
[----:B-1----:R-:W-:Y:S05]  /*20d0*/  @!P0 BRA `(.L_x_40) ;  /* 0x0000009c001c8947 */ /* 0x002fea0003800000 */
.L_x_152:
[----:B------:R-:W2:Y:S01]  /*20e0*/  LDS.128 R4, [R4+0x170] ;  /* 0x0001700004047984 */ /* 0x000ea20000000c00 */
[----:B------:R-:W-:Y:S01]  /*20f0*/  ISETP.GE.AND P0, PT, R72, 0x1, PT ;  /* 0x000000014800780c */ /* 0x000fe20003f06270 */
[----:B-1----:R-:W-:Y:S01]  /*2100*/  VIADD R2, R2, 0x110 ;  /* 0x0000011002027836 */ /* 0x002fe20000000000 */
[----:B------:R-:W-:Y:S01]  /*2110*/  @!PT LDS RZ, [RZ] ;  /* 0x00000000fffff984 */ /* 0x000fe20000000800 */
[----:B------:R-:W-:Y:S01]  /*2120*/  @!PT LDS RZ, [RZ] ;  /* 0x00000000fffff984 */ /* 0x000fe20000000800 */
[----:B------:R-:W-:Y:S01]  /*2130*/  @!PT LDS RZ, [RZ] ;  /* 0x00000000fffff984 */ /* 0x000fe20000000800 */
[----:B------:R-:W-:Y:S01]  /*2140*/  @!PT LDS RZ, [RZ] ;  /* 0x00000000fffff984 */ /* 0x000fe20000000800 */
[----:B------:R1:W-:Y:S06]  /*2150*/  MEMBAR.ALL.CTA ;  /* 0x0000000000007992 */ /* 0x0003ec0000008000 */
[----:B-1----:R-:W1:Y:S01]  /*2160*/  FENCE.VIEW.ASYNC.S ;  /* 0x00000000000073c6 */ /* 0x002e620000000000 */
[----:B------:R-:W-:-:S04]  /*2170*/  PRMT R2, RZ, 0x654, R2 ;  /* 0x00000654ff027816 */ /* 0x000fc80000000002 */
[----:B-1----:R1:W-:Y:S01]  /*2180*/  SYNCS.ARRIVE.TRANS64.RED.A1T0 RZ, [R2+URZ], RZ ;  /* 0x000000ff02ff79a7 */ /* 0x0023e200081004ff */
[----:B--2---:R-:W-:-:S13]  /*2190*/  LOP3.LUT P2, RZ, R6, 0x1, RZ, 0xc0, !PT ;  /* 0x0000000106ff7812 */ /* 0x004fda000784c0ff */
[----:B------:R-:W-:Y:S01]  /*21a0*/  @P2 SHF.R.U32.HI R3, RZ, 0x10, R5 ;  /* 0x00000010ff032819 */ /* 0x000fe20000011605 */
[----:B------:R-:W-:Y:S01]  /*21b0*/  VOTEU.ANY UP0, P2 ;  /* 0x0000000000ff7886 */ /* 0x000fe20001000100 */
[----:B------:R-:W-:Y:S02]  /*21c0*/  @P2 MOV R13, R4 ;  /* 0x00000004000d2202 */ /* 0x000fe40000000f00 */
[----:B------:R-:W-:Y:S02]  /*21d0*/  @P2 R2UR.BROADCAST UR8, R3 ;  /* 0x00000000030822ca */ /* 0x000fe400008e0000 */
[----:B------:R-:W-:-:S11]  /*21e0*/  @P2 LOP3.LUT R11, R5, 0xffff, RZ, 0xc0, !PT ;  /* 0x0000ffff050b2812 */ /* 0x000fd600078ec0ff */
[----:B------:R-:W-:Y:S01]  /*21f0*/  @UP0 UMOV UR36, UR8 ;  /* 0x0000000800240c82 */ /* 0x000fe20008000000 */
[----:B-1----:R-:W-:Y:S05]  /*2200*/  @!P0 BRA `(.L_x_41) ;  /* 0x0000000000b88947 */ /* 0x002fea0003800000 */
[----:B------:R-:W3:Y:S01]  /*2210*/  LDC.64 R4, c[0x0][0xb18] ;  /* 0x0002c600ff047b82 */ /* 0x000ee20000000a00 */
[----:B------:R-:W-:-:S07]  /*2220*/  ISETP.NE.AND P3, PT, R72, 0x1, PT ;  /* 0x000000014800780c */ /* 0x000fce0003f65270 */
[----:B------:R-:W1:Y:S08]  /*2230*/  LDC.64 R6, c[0x0][0xb10] ;  /* 0x0002c400ff067b82 */ /* 0x000e700000000a00 */
[----:B------:R-:W2:Y:S08]  /*2240*/  LDC R17, c[0x0][0xb20] ;  /* 0x0002c800ff117b82 */ /* 0x000eb00000000800 */
[----:B------:R-:W4:Y:S01]  /*2250*/  LDC R18, c[0x0][0xb0c] ;  /* 0x0002c300ff127b82 */ /* 0x000f220000000800 */
[----:B---3--:R-:W-:Y:S01]  /*2260*/  IMAD.HI.U32 R22, R0, R5, RZ ;  /* 0x0000000500167227 */ /* 0x008fe200078e00ff */
[----:B------:R-:W-:-:S06]  /*2270*/  ISETP.NE.AND P0, PT, R4, 0x1, PT ;  /* 0x000000010400780c */ /* 0x000fcc0003f05270 */
[----:B------:R-:W3:Y:S01]  /*2280*/  LDC.64 R2, c[0x0][0xb28] ;  /* 0x0002ca00ff027b82 */ /* 0x000ee20000000a00 */
[----:B-1----:R-:W-:-:S04]  /*2290*/  IMAD.HI.U32 R20, R9, R6, RZ ;  /* 0x0000000609147227 */ /* 0x002fc800078e00ff */
[----:B------:R-:W-:Y:S01]  /*22a0*/  IMAD.HI.U32 R24, R13, R6, RZ ;  /* 0x000000060d187227 */ /* 0x000fe200078e00ff */
[----:B------:R-:W-:Y:S02]  /*22b0*/  SHF.R.U32.HI R20, RZ, R7, R20 ;  /* 0x00000007ff147219 */ /* 0x000fe40000011614 */
[----:B--2---:R-:W-:Y:S01]  /*22c0*/  SHF.R.U32.HI R19, RZ, R17, R22 ;  /* 0x00000011ff137219 */ /* 0x004fe20000011616 */
[----:B------:R-:W-:Y:S01]  /*22d0*/  IMAD.HI.U32 R22, R11, R5, RZ ;  /* 0x000000050b167227 */ /* 0x000fe200078e00ff */
[----:B------:R-:W-:Y:S02]  /*22e0*/  SHF.R.U32.HI R24, RZ, R7, R24 ;  /* 0x00000007ff187219 */ /* 0x000fe40000011618 */
[----:B------:R-:W-:Y:S02]  /*22f0*/  SEL R19, R0, R19, !P0 ;  /* 0x0000001300137207 */ /* 0x000fe40004000000 */
[----:B------:R-:W-:Y:S02]  /*2300*/  SHF.R.U32.HI R22, RZ, R17, R22 ;  /* 0x00000011ff167219 */ /* 0x000fe40000011616 */
[----:B----4-:R-:W-:-:S02]  /*2310*/  ISETP.NE.AND P1, PT, R18, 0x1, PT ;  /* 0x000000011200780c */ /* 0x010fc40003f25270 */
[----:B------:R-:W-:Y:S02]  /*2320*/  SEL R5, R11, R22, !P0 ;  /* 0x000000160b057207 */ /* 0x000fe40004000000 */
[----:B------:R-:W-:Y:S02]  /*2330*/  SEL R21, R9, R20, !P1 ;  /* 0x0000001409157207 */ /* 0x000fe40004800000 */
[----:B------:R-:W-:Y:S01]  /*2340*/  SEL R7, R13, R24, !P1 ;  /* 0x000000180d077207 */ /* 0x000fe20004800000 */
[----:B---3--:R-:W-:Y:S01]  /*2350*/  IMAD.HI.U32 R20, R19, R2, RZ ;  /* 0x0000000213147227 */ /* 0x008fe200078e00ff */
[----:B------:R-:W-:-:S03]  /*2360*/  IADD3 R17, PT, PT, -R5, RZ, RZ ;  /* 0x000000ff05117210 */ /* 0x000fc60007ffe1ff */
        /* <DEDUP_REMOVED lines=11> */
[----:B------:R-:W-:-:S04]  /*2420*/  @!P0 IMAD.HI.U32 R20, R7, R2, RZ ;  /* 0x0000000207148227 */ /* 0x000fc800078e00ff */
[----:B------:R-:W-:Y:S01]  /*2430*/  IMAD.MOV R2, RZ, RZ, -R6 ;  /* 0x000000ffff027224 */ /* 0x000fe200078e0a06 */
[----:B------:R-:W-:-:S03]  /*2440*/  @!P0 SHF.R.U32.HI R20, RZ, R3, R20 ;  /* 0x00000003ff148219 */ /* 0x000fc60000011614 */
[----:B------:R-:W-:Y:S01]  /*2450*/  IMAD R2, R72, R2, R5 ;  /* 0x0000000248027224 */ /* 0x000fe200078e0205 */
        /* <DEDUP_REMOVED lines=9> */
.L_x_41:
[----:B------:R-:W1:Y:S02]  /*24f0*/  LDCU UR8, c[0x0][0xb30] ;  /* 0x00016600ff0877ac */ /* 0x000e640008000800 */
[----:B-1----:R-:W-:-:S09]  /*2500*/  UISETP.NE.AND UP0, UPT, UR8, 0x1, UPT ;  /* 0x000000010800788c */ /* 0x002fd2000bf05270 */
[----:B------:R-:W-:Y:S05]  /*2510*/  BRA.U UP0, `(.L_x_42) ;  /* 0x0000000100407547 */ /* 0x000fea000b800000 */
[----:B------:R-:W1:Y:S08]  /*2520*/  LDC.64 R4, c[0x0][0xb10] ;  /* 0x0002c400ff047b82 */ /* 0x000e700000000a00 */
[----:B------:R-:W2:Y:S08]  /*2530*/  LDC.64 R2, c[0x0][0xb18] ;  /* 0x0002c600ff027b82 */ /* 0x000eb00000000a00 */
[----:B------:R-:W4:Y:S08]  /*2540*/  LDC R6, c[0x0][0xb20] ;  /* 0x0002c800ff067b82 */ /* 0x000f300000000800 */
[----:B------:R-:W3:Y:S01]  /*2550*/  LDC R18, c[0x0][0xb0c] ;  /* 0x0002c300ff127b82 */ /* 0x000ee20000000800 */
[----:B-1----:R-:W-:-:S05]  /*2560*/  IMAD.HI.U32 R4, R13, R4, RZ ;  /* 0x000000040d047227 */ /* 0x002fca00078e00ff */
[----:B------:R-:W-:Y:S01]  /*2570*/  SHF.R.U32.HI R4, RZ, R5, R4 ;  /* 0x00000005ff047219 */ /* 0x000fe20000011604 */
[----:B--2---:R-:W-:Y:S01]  /*2580*/  IMAD.HI.U32 R3, R11, R3, RZ ;  /* 0x000000030b037227 */ /* 0x004fe200078e00ff */
[----:B------:R-:W-:-:S04]  /*2590*/  ISETP.NE.AND P0, PT, R2, 0x1, PT ;  /* 0x000000010200780c */ /* 0x000fc80003f05270 */
[----:B----4-:R-:W-:-:S04]  /*25a0*/  SHF.R.U32.HI R6, RZ, R6, R3 ;  /* 0x00000006ff067219 */ /* 0x010fc80000011603 */
[----:B------:R-:W-:Y:S02]  /*25b0*/  SEL R3, R11, R6, !P0 ;  /* 0x000000060b037207 */ /* 0x000fe40004000000 */
[----:B---3--:R-:W-:-:S04]  /*25c0*/  ISETP.NE.AND P1, PT, R18, 0x1, PT ;  /* 0x000000011200780c */ /* 0x008fc80003f25270 */
[----:B------:R-:W-:-:S05]  /*25d0*/  SEL R4, R13, R4, !P1 ;  /* 0x000000040d047207 */ /* 0x000fca0004800000 */
[----:B------:R-:W-:Y:S02]  /*25e0*/  IMAD.IADD R5, R3, 0x1, -R4 ;  /* 0x0000000103057824 */ /* 0x000fe400078e0a04 */
[----:B------:R-:W-:Y:S02]  /*25f0*/  IMAD.IADD R3, R4, 0x1, -R3 ;  /* 0x0000000104037824 */ /* 0x000fe400078e0a03 */
[----:B------:R-:W-:Y:S02]  /*2600*/  IMAD R13, R5, R18, R13 ;  /* 0x00000012050d7224 */ /* 0x000fe400078e020d */
[----:B------:R-:W-:-:S07]  /*2610*/  IMAD R11, R3, R2, R11 ;  /* 0x00000002030b7224 */ /* 0x000fce00078e020b */
.L_x_42:
[----:B------:R-:W-:Y:S01]  /*2620*/  VIADD R14, R14, 0x1 ;  /* 0x000000010e0e7836 */ /* 0x000fe20000000000 */
[----:B------:R-:W-:Y:S01]  /*2630*/  PLOP3.LUT P1, PT, PT, PT, PT, 0x80, 0x8 ;  /* 0x000000000008781c */ /* 0x000fe20003f2f070 */
[----:B------:R-:W-:Y:S02]  /*2640*/  IMAD.IADD R21, R13, 0x1, R154 ;  /* 0x000000010d157824 */ /* 0x000fe400078e029a */
[----:B------:R-:W-:Y:S01]  /*2650*/  IMAD.IADD R20, R11, 0x1, R152 ;  /* 0x000000010b147824 */ /* 0x000fe200078e0298 */
[----:B------:R-:W-:-:S04]  /*2660*/  ISETP.NE.AND P0, PT, R14, 0x2, PT ;  /* 0x000000020e00780c */ /* 0x000fc80003f05270 */
[----:B------:R-:W-:Y:S02]  /*2670*/  SEL R3, RZ, 0x1, P0 ;  /* 0x00000001ff037807 */ /* 0x000fe40000000000 */
[----:B------:R-:W-:Y:S02]  /*2680*/  SEL R14, R14, RZ, P0 ;  /* 0x000000ff0e0e7207 */ /* 0x000fe40000000000 */
[----:B------:R-:W-:Y:S01]  /*2690*/  LOP3.LUT R12, R12, R3, RZ, 0x3c, !PT ;  /* 0x000000030c0c7212 */ /* 0x000fe200078e3cff */
[----:B------:R-:W-:Y:S06]  /*26a0*/  @P2 BRA `(.L_x_43) ;  /* 0xfffffff000642947 */ /* 0x000fec000383ffff */
[----:B------:R-:W-:Y:S01]  /*26b0*/  UIADD3 UR6, UPT, UPT, UR6, 0x58, URZ ;  /* 0x0000005806067890 */ /* 0x000fe2000fffe0ff */
[----:B------:R-:W-:-:S03]  /*26c0*/  SHF.L.U32 R3, R15, 0x1f, RZ ;  /* 0x0000001f0f037819 */ /* 0x000fc600000006ff */
[----:B------:R-:W-:-:S09]  /*26d0*/  ULEA UR4, UR23, UR6, 0x3 ;  /* 0x0000000617047291 */ /* 0x000fd2000f8e18ff */
[----:B------:R-:W1:Y:S02]  /*26e0*/  SYNCS.PHASECHK.TRANS64.TRYWAIT P0, [UR4], R3 ;  /* 0x00000003ff0075a7 */ /* 0x000e640008001104 */
[----:B-1----:R-:W-:Y:S05]  /*26f0*/  @!P0 BRA `(.L_x_44) ;  /* 0x0000009400a88947 */ /* 0x002fea0003800000 */
.L_x_154:
[----:B------:R-:W-:-:S04]  /*2700*/  UIADD3 UR5, UPT, UPT, UR23, 0x1, URZ ;  /* 0x0000000117057890 */ /* 0x000fc8000fffe0ff */
[----:B------:R-:W-:-:S04]  /*2710*/  UISETP.NE.AND UP0, UPT, UR5, 0xb, UPT ;  /* 0x0000000b0500788c */ /* 0x000fc8000bf05270 */
[----:B------:R-:W-:Y:S02]  /*2720*/  USEL UR7, URZ, 0x1, UP0 ;  /* 0x00000001ff077887 */ /* 0x000fe40008000000 */
[----:B------:R-:W-:-:S04]  /*2730*/  USEL UR5, UR5, URZ, UP0 ;  /* 0x000000ff05057287 */ /* 0x000fc80008000000 */
[----:B------:R-:W-:Y:S01]  /*2740*/  ULEA UR4, UR5, UR6, 0x3 ;  /* 0x0000000605047291 */ /* 0x000fe2000f8e18ff */
[----:B------:R-:W-:-:S04]  /*2750*/  LOP3.LUT R2, R15, UR7, RZ, 0x3c, !PT ;  /* 0x000000070f027c12 */ /* 0x000fc8000f8e3cff */
[----:B-1----:R-:W-:-:S04]  /*2760*/  SHF.L.U32 R3, R2, 0x1f, RZ ;  /* 0x0000001f02037819 */ /* 0x002fc800000006ff */
[----:B------:R-:W1:Y:S02]  /*2770*/  SYNCS.PHASECHK.TRANS64.TRYWAIT P0, [UR4], R3 ;  /* 0x00000003ff0075a7 */ /* 0x000e640008001104 */
[----:B-1----:R-:W-:Y:S05]  /*2780*/  @!P0 BRA `(.L_x_45) ;  /* 0x00000094009c8947 */ /* 0x002fea0003800000 */
.L_x_156:
        /* <DEDUP_REMOVED lines=9> */
.L_x_158:
        /* <DEDUP_REMOVED lines=9> */
.L_x_160:
        /* <DEDUP_REMOVED lines=9> */
.L_x_162:
        /* <DEDUP_REMOVED lines=9> */
.L_x_164:
        /* <DEDUP_REMOVED lines=9> */
.L_x_166:
        /* <DEDUP_REMOVED lines=9> */
.L_x_168:
        /* <DEDUP_REMOVED lines=9> */
.L_x_170:
        /* <DEDUP_REMOVED lines=9> */
.L_x_172:
[----:B------:R-:W-:-:S04]  /*2c10*/  UIADD3 UR5, UPT, UPT, UR5, 0x1, URZ ;  /* 0x0000000105057890 */ /* 0x000fc8000fffe0ff */
[----:B------:R-:W-:-:S04]  /*2c20*/  UISETP.NE.AND UP0, UPT, UR5, 0xb, UPT ;  /* 0x0000000b0500788c */ /* 0x000fc8000bf05270 */
[----:B------:R-:W-:Y:S02]  /*2c30*/  USEL UR4, URZ, 0x1, UP0 ;  /* 0x00000001ff047887 */ /* 0x000fe40008000000 */
[----:B------:R-:W-:-:S04]  /*2c40*/  USEL UR5, UR5, URZ, UP0 ;  /* 0x000000ff05057287 */ /* 0x000fc80008000000 */
[----:B------:R-:W-:Y:S01]  /*2c50*/  ULEA UR5, UR5, UR6, 0x3 ;  /* 0x0000000605057291 */ /* 0x000fe2000f8e18ff */
[----:B-1----:R-:W-:-:S04]  /*2c60*/  LOP3.LUT R3, R2, UR4, RZ, 0x3c, !PT ;  /* 0x0000000402037c12 */ /* 0x002fc8000f8e3cff */
[----:B------:R-:W-:Y:S01]  /*2c70*/  SHF.L.U32 R3, R3, 0x1f, RZ ;  /* 0x0000001f03037819 */ /* 0x000fe200000006ff */
[----:B---3--:R-:W-:-:S07]  /*2c80*/  IMAD.U32 R0, RZ, RZ, UR5 ;  /* 0x00000005ff007e24 */ /* 0x008fce000f8e00ff */
.L_x_54:
[----:B-1----:R1:W2:Y:S02]  /*2c90*/  SYNCS.PHASECHK.TRANS64.TRYWAIT P0, [R0+URZ], R3 ;  /* 0x00000003000075a7 */ /* 0x0022a400080011ff */
[----:B--2---:R-:W-:Y:S05]  /*2ca0*/  @!P0 NANOSLEEP.SYNCS 0x989680 ;  /* 0x009896800000895d */ /* 0x004fea0003900000 */
[----:B------:R-:W2:Y:S02]  /*2cb0*/  @!P0 SYNCS.PHASECHK.TRANS64 P0, [R0+URZ], R3 ;  /* 0x00000003000085a7 */ /* 0x000ea400080010ff */
[----:B--2---:R-:W-:Y:S05]  /*2cc0*/  @P0 EXIT ;  /* 0x000000000000094d */ /* 0x004fea0003800000 */
[----:B------:R-:W-:Y:S05]  /*2cd0*/  BRA `(.L_x_54) ;  /* 0xfffffffc00ec7947 */ /* 0x000fea000383ffff */
.L_x_23:
[----:B------:R-:W-:-:S04]  /*2ce0*/  UISETP.NE.AND UP1, UPT, UR37, URZ, UPT ;  /* 0x000000ff2500728c */ /* 0x000fc8000bf25270 */
[----:B------:R-:W-:-:S09]  /*2cf0*/  UISETP.NE.OR UP1, UPT, UR10, 0x1, UP1 ;  /* 0x000000010a00788c */ /* 0x000fd20008f25670 */
[----:B------:R-:W-:Y:S05]  /*2d00*/  BRA.U UP1, `(.L_x_55) ;  /* 0x00000005014c7547 */ /* 0x000fea000b800000 */
[----:B------:R-:W-:Y:S01]  /*2d10*/  HFMA2 R11, -RZ, RZ, 0, 0 ;  /* 0x00000000ff0b7431 */ /* 0x000fe200000001ff */
[----:B------:R-:W-:Y:S01]  /*2d20*/  ISETP.GE.U32.AND P2, PT, R10, 0x2, PT ;  /* 0x000000020a00780c */ /* 0x000fe20003f46070 */
[----:B------:R-:W-:Y:S01]  /*2d30*/  IMAD.MOV.U32 R12, RZ, RZ, 0x1 ;  /* 0x00000001ff0c7424 */ /* 0x000fe200078e00ff */
[----:B------:R-:W-:Y:S01]  /*2d40*/  CS2R R8, SRZ ;  /* 0x0000000000087805 */ /* 0x000fe2000001ff00 */
[----:B------:R-:W-:Y:S01]  /*2d50*/  IMAD.MOV.U32 R3, RZ, RZ, RZ ;  /* 0x000000ffff037224 */ /* 0x000fe200078e00ff */
[----:B------:R-:W-:Y:S01]  /*2d60*/  UMOV UR4, 0x400 ;  /* 0x0000040000047882 */ /* 0x000fe20000000000 */
[----:B------:R-:W-:Y:S01]  /*2d70*/  UMOV UR6, URZ ;  /* 0x000000ff00067c82 */ /* 0x000fe20008000000 */
[----:B------:R-:W-:-:S12]  /*2d80*/  ULEA UR37, UR37, UR4, 0x18 ;  /* 0x0000000425257291 */ /* 0x000fd8000f8ec0ff */
.L_x_59:
[----:B------:R-:W-:Y:S02]  /*2d90*/  LEA R0, R3, UR37, 0x3 ;  /* 0x0000002503007c11 */ /* 0x000fe4000f8e18ff */
[----:B------:R-:W-:-:S03]  /*2da0*/  SHF.L.U32 R5, R8, 0x1f, RZ ;  /* 0x0000001f08057819 */ /* 0x000fc600000006ff */
[----:B------:R-:W-:Y:S01]  /*2db0*/  VIADD R4, R0, 0x150 ;  /* 0x0000015000047836 */ /* 0x000fe20000000000 */
[----:B------:R-:W1:Y:S02]  /*2dc0*/  SYNCS.PHASECHK.TRANS64.TRYWAIT P0, [R0+URZ+0x140], R5 ;  /* 0x00014005000075a7 */ /* 0x000e6400080011ff */
[----:B-1----:R-:W-:Y:S05]  /*2dd0*/  @!P0 BRA `(.L_x_56) ;  /* 0x0000009000e08947 */ /* 0x002fea0003800000 */
.L_x_173:
[----:B------:R-:W-:Y:S01]  /*2de0*/  ULEA UR5, UR6, UR37, 0x3 ;  /* 0x0000002506057291 */ /* 0x000fe2000f8e18ff */
[----:B------:R-:W-:Y:S01]  /*2df0*/  PRMT R4, RZ, 0x654, R4 ;  /* 0x00000654ff047816 */ /* 0x000fe20000000004 */
[----:B-1----:R-:W-:Y:S01]  /*2e00*/  @!P2 IMAD.MOV.U32 R5, RZ, RZ, 0x10 ;  /* 0x00000010ff05a424 */ /* 0x002fe200078e00ff */
[----:B------:R-:W-:Y:S01]  /*2e10*/  SHF.L.U32 R7, R12, 0x1f, RZ ;  /* 0x0000001f0c077819 */ /* 0x000fe200000006ff */
[----:B------:R-:W-:Y:S01]  /*2e20*/  UIADD3 UR4, UPT, UPT, UR5, 0x100, URZ ;  /* 0x0000010005047890 */ /* 0x000fe2000fffe0ff */
[----:B------:R1:W-:Y:S05]  /*2e30*/  SYNCS.ARRIVE.TRANS64.RED.A1T0 RZ, [R4+URZ], RZ ;  /* 0x000000ff04ff79a7 */ /* 0x0003ea00081004ff */
[----:B------:R-:W-:Y:S01]  /*2e40*/  IMAD.U32 R13, RZ, RZ, UR4 ;  /* 0x00000004ff0d7e24 */ /* 0x000fe2000f8e00ff */
[----:B------:R-:W2:Y:S04]  /*2e50*/  SYNCS.PHASECHK.TRANS64.TRYWAIT P0, [UR5+0x110], R7 ;  /* 0x00011007ff0075a7 */ /* 0x000ea80008001105 */
[----:B------:R-:W-:Y:S01]  /*2e60*/  PRMT R13, R10, 0x654, R13 ;  /* 0x000006540a0d7816 */ /* 0x000fe2000000000d */
[----:B-12---:R-:W-:Y:S06]  /*2e70*/  @!P0 BRA `(.L_x_57) ;  /* 0x0000009000cc8947 */ /* 0x006fec0003800000 */
.L_x_175:
[----:B------:R-:W-:Y:S01]  /*2e80*/  ULEA UR4, UR6, UR37, 0x4 ;  /* 0x0000002506047291 */ /* 0x000fe2000f8e20ff */
[----:B------:R-:W-:Y:S01]  /*2e90*/  SEL R2, R13, R2, !P2 ;  /* 0x000000020d027207 */ /* 0x000fe20005000000 */
[----:B------:R-:W-:Y:S01]  /*2ea0*/  UIADD3 UR5, UPT, UPT, UR5, 0x100, URZ ;  /* 0x0000010005057890 */ /* 0x000fe2000fffe0ff */
[----:B-1----:R-:W-:Y:S01]  /*2eb0*/  LEA R0, R11, UR37, 0x3 ;  /* 0x000000250b007c11 */ /* 0x002fe2000f8e18ff */
[----:B------:R-:W-:Y:S01]  /*2ec0*/  UIADD3 UR4, UPT, UPT, UR4, 0x170, URZ ;  /* 0x0000017004047890 */ /* 0x000fe2000fffe0ff */
[----:B------:R1:W-:Y:S01]  /*2ed0*/  @!P2 SYNCS.ARRIVE.TRANS64.RED RZ, [R2+URZ], R5 ;  /* 0x0000000502ffa9a7 */ /* 0x0003e200080004ff */
[----:B------:R-:W-:Y:S01]  /*2ee0*/  UIADD3 UR6, UPT, UPT, UR6, 0x1, URZ ;  /* 0x0000000106067890 */ /* 0x000fe2000fffe0ff */
[----:B------:R-:W-:-:S03]  /*2ef0*/  VIADD R3, R3, 0x1 ;  /* 0x0000000103037836 */ /* 0x000fc60000000000 */
[----:B------:R-:W-:Y:S02]  /*2f00*/  UISETP.NE.AND UP0, UPT, UR6, 0x2, UPT ;  /* 0x000000020600788c */ /* 0x000fe4000bf05270 */
[----:B------:R-:W-:Y:S01]  /*2f10*/  ISETP.NE.AND P0, PT, R3, 0x2, PT ;  /* 0x000000020300780c */ /* 0x000fe20003f05270 */
[----:B------:R-:W-:Y:S06]  /*2f20*/  UGETNEXTWORKID.BROADCAST [UR4], [UR5] ;  /* 0x00000000040073ca */ /* 0x000fec0008000100 */
[----:B------:R-:W-:Y:S02]  /*2f30*/  USEL UR4, URZ, 0x1, UP0 ;  /* 0x00000001ff047887 */ /* 0x000fe40008000000 */
[----:B------:R-:W-:-:S04]  /*2f40*/  USEL UR6, UR6, URZ, UP0 ;  /* 0x000000ff06067287 */ /* 0x000fc80008000000 */
[----:B------:R-:W-:Y:S02]  /*2f50*/  LOP3.LUT R12, R12, UR4, RZ, 0x3c, !PT ;  /* 0x000000040c0c7c12 */ /* 0x000fe4000f8e3cff */
[----:B-1----:R-:W-:-:S04]  /*2f60*/  SHF.L.U32 R5, R9, 0x1f, RZ ;  /* 0x0000001f09057819 */ /* 0x002fc800000006ff */
[----:B------:R-:W1:Y:S02]  /*2f70*/  SYNCS.PHASECHK.TRANS64.TRYWAIT P1, [R0+URZ+0x100], R5 ;  /* 0x00010005000075a7 */ /* 0x000e6400080211ff */
[----:B-1----:R-:W-:Y:S05]  /*2f80*/  @!P1 BRA `(.L_x_58) ;  /* 0x0000009000a09947 */ /* 0x002fea0003800000 */
.L_x_176:
[----:B------:R-:W-:Y:S01]  /*2f90*/  LEA R4, R11, UR37, 0x4 ;  /* 0x000000250b047c11 */ /* 0x000fe2000f8e20ff */
[----:B-1----:R-:W-:Y:S01]  /*2fa0*/  VIADD R0, R0, 0x110 ;  /* 0x0000011000007836 */ /* 0x002fe20000000000 */
[----:B------:R-:W-:Y:S01]  /*2fb0*/  SEL R3, R3, RZ, P0 ;  /* 0x000000ff03037207 */ /* 0x000fe20000000000 */
[----:B------:R-:W-:-:S03]  /*2fc0*/  VIADD R11, R11, 0x1 ;  /* 0x000000010b0b7836 */ /* 0x000fc60000000000 */
[----:B------:R-:W1:Y:S01]  /*2fd0*/  LDS.128 R4, [R4+0x170] ;  /* 0x0001700004047984 */ /* 0x000e620000000c00 */
[----:B------:R-:W-:Y:S02]  /*2fe0*/  PRMT R0, RZ, 0x654, R0 ;  /* 0x00000654ff007816 */ /* 0x000fe40000000000 */
[C---:B------:R-:W-:Y:S01]  /*2ff0*/  ISETP.NE.AND P1, PT, R11.reuse, 0x2, PT ;  /* 0x000000020b00780c */ /* 0x040fe20003f25270 */
[----:B------:R-:W-:Y:S01]  /*3000*/  @!PT LDS RZ, [RZ] ;  /* 0x00000000fffff984 */ /* 0x000fe20000000800 */
[----:B------:R-:W-:Y:S01]  /*3010*/  @!PT LDS RZ, [RZ] ;  /* 0x00000000fffff984 */ /* 0x000fe20000000800 */
[----:B------:R-:W-:Y:S01]  /*3020*/  @!PT LDS RZ, [RZ] ;  /* 0x00000000fffff984 */ /* 0x000fe20000000800 */
[----:B------:R-:W-:Y:S01]  /*3030*/  @!PT LDS RZ, [RZ] ;  /* 0x00000000fffff984 */ /* 0x000fe20000000800 */
[----:B------:R2:W-:Y:S06]  /*3040*/  MEMBAR.ALL.CTA ;  /* 0x0000000000007992 */ /* 0x0005ec0000008000 */
[----:B--2---:R-:W2:Y:S01]  /*3050*/  FENCE.VIEW.ASYNC.S ;  /* 0x00000000000073c6 */ /* 0x004ea20000000000 */
[----:B------:R-:W-:Y:S01]  /*3060*/  SEL R11, R11, RZ, P1 ;  /* 0x000000ff0b0b7207 */ /* 0x000fe20000800000 */
[----:B--2---:R2:W-:Y:S01]  /*3070*/  SYNCS.ARRIVE.TRANS64.RED.A1T0 RZ, [R0+URZ], RZ ;  /* 0x000000ff00ff79a7 */ /* 0x0045e200081004ff */
[----:B-1----:R-:W-:-:S02]  /*3080*/  LOP3.LUT P3, RZ, R6, 0x1, RZ, 0xc0, !PT ;  /* 0x0000000106ff7812 */ /* 0x002fc4000786c0ff */
[----:B------:R-:W-:-:S04]  /*3090*/  SEL R5, RZ, 0x1, P0 ;  /* 0x00000001ff057807 */ /* 0x000fc80000000000 */
[----:B------:R-:W-:Y:S02]  /*30a0*/  LOP3.LUT R8, R8, R5, RZ, 0x3c, !PT ;  /* 0x0000000508087212 */ /* 0x000fe400078e3cff */
[----:B--2---:R-:W-:-:S04]  /*30b0*/  SEL R0, RZ, 0x1, P1 ;  /* 0x00000001ff007807 */ /* 0x004fc80000800000 */
[----:B------:R-:W-:Y:S01]  /*30c0*/  LOP3.LUT R9, R9, R0, RZ, 0x3c, !PT ;  /* 0x0000000009097212 */ /* 0x000fe200078e3cff */
[----:B------:R-:W-:Y:S06]  /*30d0*/  @P3 BRA `(.L_x_59) ;  /* 0xfffffffc002c3947 */ /* 0x000fec000383ffff */
[----:B------:R-:W-:Y:S01]  /*30e0*/  ULEA UR5, UR6, UR37, 0x3 ;  /* 0x0000002506057291 */ /* 0x000fe2000f8e18ff */
[----:B------:R-:W-:-:S08]  /*30f0*/  SHF.L.U32 R3, R12, 0x1f, RZ ;  /* 0x0000001f0c037819 */ /* 0x000fd000000006ff */
[----:B------:R-:W1:Y:S02]  /*3100*/  SYNCS.PHASECHK.TRANS64 P0, [UR5+0x110], R3 ;  /* 0x00011003ff0075a7 */ /* 0x000e640008001005 */
[----:B-1----:R-:W-:Y:S05]  /*3110*/  @P0 BRA `(.L_x_60) ;  /* 0x0000000000080947 */ /* 0x002fea0003800000 */
[----:B------:R-:W1:Y:S02]  /*3120*/  SYNCS.PHASECHK.TRANS64.TRYWAIT P0, [UR5+0x110], R3 ;  /* 0x00011003ff0075a7 */ /* 0x000e640008001105 */
[----:B-1----:R-:W-:Y:S05]  /*3130*/  @!P0 BRA `(.L_x_61) ;  /* 0x0000009000488947 */ /* 0x002fea0003800000 */
.L_x_60:
[----:B------:R-:W-:-:S04]  /*3140*/  UIADD3 UR4, UPT, UPT, UR6, 0x1, URZ ;  /* 0x0000000106047890 */ /* 0x000fc8000fffe0ff */
[----:B------:R-:W-:-:S04]  /*3150*/  UISETP.NE.AND UP0, UPT, UR4, 0x2, UPT ;  /* 0x000000020400788c */ /* 0x000fc8000bf05270 */
[----:B------:R-:W-:Y:S02]  /*3160*/  USEL UR7, URZ, 0x1, UP0 ;  /* 0x00000001ff077887 */ /* 0x000fe40008000000 */
[----:B------:R-:W-:-:S04]  /*3170*/  USEL UR4, UR4, URZ, UP0 ;  /* 0x000000ff04047287 */ /* 0x000fc80008000000 */
[----:B------:R-:W-:Y:S01]  /*3180*/  ULEA UR4, UR4, UR37, 0x3 ;  /* 0x0000002504047291 */ /* 0x000fe2000f8e18ff */
[----:B-1----:R-:W-:-:S04]  /*3190*/  LOP3.LUT R3, R12, UR7, RZ, 0x3c, !PT ;  /* 0x000000070c037c12 */ /* 0x002fc8000f8e3cff */
[----:B------:R-:W-:-:S04]  /*31a0*/  SHF.L.U32 R0, R3, 0x1f, RZ ;  /* 0x0000001f03007819 */ /* 0x000fc800000006ff */
[----:B------:R-:W1:Y:S02]  /*31b0*/  SYNCS.PHASECHK.TRANS64 P0, [UR4+0x110], R0 ;  /* 0x00011000ff0075a7 */ /* 0x000e640008001004 */
[----:B-1----:R-:W-:Y:S05]  /*31c0*/  @P0 EXIT ;  /* 0x000000000000094d */ /* 0x002fea0003800000 */
[----:B------:R-:W-:Y:S02]  /*31d0*/  SHF.L.U32 R3, R3, 0x1f, RZ ;  /* 0x0000001f03037819 */ /* 0x000fe400000006ff */
[----:B------:R-:W-:-:S07]  /*31e0*/  MOV R0, UR4 ;  /* 0x0000000400007c02 */ /* 0x000fce0008000f00 */
.L_x_62:
[----:B-1----:R1:W2:Y:S02]  /*31f0*/  SYNCS.PHASECHK.TRANS64.TRYWAIT P0, [R0+URZ+0x110], R3 ;  /* 0x00011003000075a7 */ /* 0x0022a400080011ff */
[----:B--2---:R-:W-:Y:S05]  /*3200*/  @!P0 NANOSLEEP.SYNCS 0x989680 ;  /* 0x009896800000895d */ /* 0x004fea0003900000 */
[----:B------:R-:W2:Y:S02]  /*3210*/  @!P0 SYNCS.PHASECHK.TRANS64 P0, [R0+URZ+0x110], R3 ;  /* 0x00011003000085a7 */ /* 0x000ea400080010ff */
[----:B--2---:R-:W-:Y:S05]  /*3220*/  @P0 EXIT ;  /* 0x000000000000094d */ /* 0x004fea0003800000 */
[----:B------:R-:W-:Y:S05]  /*3230*/  BRA `(.L_x_62) ;  /* 0xfffffffc00ec7947 */ /* 0x000fea000383ffff */
.L_x_55:
[----:B------:R-:W-:Y:S05]  /*3240*/  BRA.U UP4, `(.L_x_63) ;  /* 0x0000001104587547 */ /* 0x000fea000b800000 */
[----:B------:R-:W-:Y:S01]  /*3250*/  UMOV UR6, 0x40 ;  /* 0x0000004000067882 */ /* 0x000fe20000000000 */
[----:B------:R-:W-:Y:S01]  /*3260*/  NOP ;  /* 0x0000000000007918 */ /* 0x000fe20000000000 */
[----:B------:R-:W-:Y:S01]  /*3270*/  ULEA UR6, UR37, UR6, 0x18 ;  /* 0x0000000625067291 */ /* 0x000fe2000f8ec0ff */
[----:B------:R-:W-:Y:S02]  /*3280*/  UMOV UR7, 0x400 ;  /* 0x0000040000077882 */ /* 0x000fe40000000000 */
[----:B------:R-:W-:-:S06]  /*3290*/  ULEA UR37, UR37, UR7, 0x18 ;  /* 0x0000000725257291 */ /* 0x000fcc000f8ec0ff */
[----:B------:R-:W1:Y:S02]  /*32a0*/  LDS.U8 R2, [UR6+0x1c] ;  /* 0x00001c06ff027984 */ /* 0x000e640008000000 */
[----:B-1----:R-:W-:-:S13]  /*32b0*/  ISETP.NE.AND P0, PT, R2, RZ, PT ;  /* 0x000000ff0200720c */ /* 0x002fda0003f05270 */
[----:B------:R-:W-:Y:S05]  /*32c0*/  @P0 BRA `(.L_x_64) ;  /* 0x0000000400080947 */ /* 0x000fea0003800000 */
[----:B------:R-:W-:Y:S02]  /*32d0*/  UISETP.NE.U32.AND UP0, UPT, UR5, 0x1, UPT ;  /* 0x000000010500788c */ /* 0x000fe4000bf05070 */
[----:B------:R-:W-:-:S07]  /*32e0*/  UIADD3 UR8, UPT, UPT, UR6, 0x8, URZ ;  /* 0x0000000806087890 */ /* 0x000fce000fffe0ff */
[----:B------:R-:W-:Y:S05]  /*32f0*/  BRA.U !UP0, `(.L_x_65) ;  /* 0x00000001089c7547 */ /* 0x000fea000b800000 */
[----:B------:R-:W-:Y:S01]  /*3300*/  ELECT P0, URZ, PT ;  /* 0x0000000000ff782f */ /* 0x000fe20003800000 */
[----:B------:R-:W-:-:S12]  /*3310*/  BSSY B0, `(.L_x_65) ;  /* 0x0000025000007945 */ /* 0x000fd80003800000 */
[----:B------:R-:W-:Y:S05]  /*3320*/  @!P0 BRA `(.L_x_66) ;  /* 0x00000000008c8947 */ /* 0x000fea0003800000 */
[----:B------:R-:W-:-:S05]  /*3330*/  UMOV UR7, 0x10 ;  /* 0x0000001000077882 */ /* 0x000fca0000000000 */
[----:B------:R-:W-:Y:S04]  /*3340*/  DEPBAR.LE SB1, 0x36 ;  /* 0x00009d800000791a */ /* 0x000fe80000000000 */
[----:B------:R-:W1:Y:S02]  /*3350*/  UTCATOMSWS.2CTA.FIND_AND_SET.ALIGN UP1, UR7, UR7 ;  /* 0x00000007000775e3 */ /* 0x000e640008220800 */
[----:B-1----:R-:W-:Y:S01]  /*3360*/  MOV R11, UR7 ;  /* 0x00000007000b7c02 */ /* 0x002fe20008000f00 */
[----:B------:R-:W-:Y:S06]  /*3370*/  BRA.U UP1, `(.L_x_67) ;  /* 0x0000000101187547 */ /* 0x000fec000b800000 */
.L_x_68:
[----:B------:R-:W-:Y:S05]  /*3380*/  NANOSLEEP 0x64 ;  /* 0x000000640000795d */ /* 0x000fea0003800000 */
[----:B------:R-:W-:-:S05]  /*3390*/  UMOV UR7, 0x10 ;  /* 0x0000001000077882 */ /* 0x000fca0000000000 */
[----:B------:R-:W-:Y:S04]  /*33a0*/  DEPBAR.LE SB1, 0x36 ;  /* 0x00009d800000791a */ /* 0x000fe80000000000 */
[----:B------:R-:W1:Y:S02]  /*33b0*/  UTCATOMSWS.2CTA.FIND_AND_SET.ALIGN UP1, UR7, UR7 ;  /* 0x00000007000775e3 */ /* 0x000e640008220800 */
[----:B-1----:R-:W-:Y:S01]  /*33c0*/  MOV R11, UR7 ;  /* 0x00000007000b7c02 */ /* 0x002fe20008000f00 */
[----:B------:R-:W-:Y:S05]  /*33d0*/  BRA.U !UP1, `(.L_x_68) ;  /* 0xfffffffd09e87547 */ /* 0x000fea000b83ffff */
.L_x_67:
[----:B------:R-:W1:Y:S01]  /*33e0*/  LDS R5, [UR6+0x10] ;  /* 0x00001006ff057984 */ /* 0x000e620008000800 */
[----:B------:R-:W-:Y:S01]  /*33f0*/  IMAD.U32 R3, RZ, RZ, UR37 ;  /* 0x00000025ff037e24 */ /* 0x000fe2000f8e00ff */
[----:B------:R-:W-:-:S03]  /*3400*/  MOV R2, UR4 ;  /* 0x0000000400027c02 */ /* 0x000fc60008000f00 */
[----:B------:R-:W-:Y:S01]  /*3410*/  VIADD R3, R3, 0x190 ;  /* 0x0000019003037836 */ /* 0x000fe20000000000 */
[----:B-1----:R-:W-:-:S04]  /*3420*/  SHF.L.U32 R5, R5, 0x1f, RZ ;  /* 0x0000001f05057819 */ /* 0x002fc800000006ff */
[----:B------:R-:W1:Y:S02]  /*3430*/  SYNCS.PHASECHK.TRANS64.TRYWAIT P0, [UR6+0x8], R5 ;  /* 0x00000805ff0075a7 */ /* 0x000e640008001106 */
[----:B-1----:R-:W-:Y:S05]  /*3440*/  @P0 BRA `(.L_x_69) ;  /* 0x0000000000080947 */ /* 0x002fea0003800000 */
[----:B------:R-:W1:Y:S02]  /*3450*/  SYNCS.PHASECHK.TRANS64.TRYWAIT P0, [UR6+0x8], R5 ;  /* 0x00000805ff0075a7 */ /* 0x000e640008001106 */
[----:B-1----:R-:W-:Y:S05]  /*3460*/  @!P0 BRA `(.L_x_70) ;  /* 0x0000008c00948947 */ /* 0x002fea0003800000 */
.L_x_69:
[----:B-1----:R-:W-:Y:S01]  /*3470*/  HFMA2 R4, -RZ, RZ, 0, 5.9604644775390625e-08 ;  /* 0x00000001ff047431 */ /* 0x002fe200000001ff */
[----:B------:R-:W-:Y:S01]  /*3480*/  UPRMT UR7, UR4, 0x654, UR8 ;  /* 0x0000065404077896 */ /* 0x000fe20008000008 */
[----:B------:R-:W-:Y:S01]  /*3490*/  IMAD.MOV.U32 R6, RZ, RZ, 0xffff ;  /* 0x0000ffffff067424 */ /* 0x000fe200078e00ff */
[----:B------:R-:W-:Y:S01]  /*34a0*/  PRMT R2, R2, 0x654, R3 ;  /* 0x0000065402027816 */ /* 0x000fe20000000003 */
[----:B------:R-:W-:Y:S02]  /*34b0*/  IMAD.MOV.U32 R5, RZ, RZ, 0x4 ;  /* 0x00000004ff057424 */ /* 0x000fe400078e00ff */
[----:B------:R-:W-:Y:S01]  /*34c0*/  IMAD.SHL.U32 R9, R11, 0x20, RZ ;  /* 0x000000200b097824 */ /* 0x000fe200078e00ff */
[----:B------:R-:W-:Y:S02]  /*34d0*/  MOV R3, UR7 ;  /* 0x0000000700037c02 */ /* 0x000fe40008000f00 */
[-C--:B------:R-:W-:Y:S01]  /*34e0*/  SHF.L.U32 R7, R6, R11.reuse, RZ ;  /* 0x0000000b06077219 */ /* 0x080fe200000006ff */
[----:B------:R1:W-:Y:S01]  /*34f0*/  SYNCS.ARRIVE.TRANS64.RED RZ, [UR7], R5 ;  /* 0x00000005ffff79a7 */ /* 0x0003e20008000407 */
[----:B------:R-:W-:Y:S01]  /*3500*/  SHF.L.U32 R6, R4, R11, RZ ;  /* 0x0000000b04067219 */ /* 0x000fe200000006ff */
[----:B------:R1:W-:Y:S04]  /*3510*/  STS [UR37+0x190], R9 ;  /* 0x00019009ff007988 */ /* 0x0003e80008000825 */
[----:B------:R1:W-:Y:S04]  /*3520*/  STAS [R2.64], R11 ;  /* 0x0000000b02007dbd */ /* 0x0003e8000c0008ff */
[----:B------:R1:W-:Y:S04]  /*3530*/  ATOMS.OR RZ, [UR6+0x14], R7 ;  /* 0x00001407ffff798c */ /* 0x0003e8000b000006 */
[----:B------:R1:W-:Y:S04]  /*3540*/  ATOMS.OR RZ, [UR6+0x18], R6 ;  /* 0x00001806ffff798c */ /* 0x0003e8000b000006 */
[----:B------:R1:W-:Y:S02]  /*3550*/  ATOMS.XOR RZ, [UR6+0x10], R4 ;  /* 0x00001004ffff798c */ /* 0x0003e4000b800006 */
.L_x_66:
[----:B------:R-:W-:Y:S05]  /*3560*/  BSYNC B0 ;  /* 0x0000000000007941 */ /* 0x000fea0003800000 */
.L_x_65:
[----:B------:R-:W-:Y:S05]  /*3570*/  BRA.U UP0, `(.L_x_71) ;  /* 0x00000001006c7547 */ /* 0x000fea000b800000 */
[----:B------:R-:W-:-:S03]  /*3580*/  UMOV UR7, 0xffffffff ;  /* 0xffffffff00077882 */ /* 0x000fc60000000000 */
[----:B------:R-:W-:Y:S05]  /*3590*/  BRA.DIV UR7, `(.L_x_72) ;  /* 0x0000008e07607947 */ /* 0x000fea000b800000 */
[----:B------:R-:W-:-:S13]  /*35a0*/  ELECT P6, URZ, PT ;  /* 0x0000000000ff782f */ /* 0x000fda00038c0000 */
.L_x_180:
[----:B------:R-:W-:Y:S05]  /*35b0*/  @!P6 BRA `(.L_x_71) ;  /* 0x00000000005ce947 */ /* 0x000fea0003800000 */
[----:B-1----:R-:W1:Y:S02]  /*35c0*/  LDS R3, [UR6+0x10] ;  /* 0x00001006ff037984 */ /* 0x002e640008000800 */
[----:B-1----:R-:W-:-:S04]  /*35d0*/  SHF.L.U32 R3, R3, 0x1f, RZ ;  /* 0x0000001f03037819 */ /* 0x002fc800000006ff */
[----:B------:R-:W1:Y:S02]  /*35e0*/  SYNCS.PHASECHK.TRANS64.TRYWAIT P0, [UR6+0x8], R3 ;  /* 0x00000803ff0075a7 */ /* 0x000e640008001106 */
[----:B-1----:R-:W-:Y:S05]  /*35f0*/  @P0 BRA `(.L_x_73) ;  /* 0x0000000000080947 */ /* 0x002fea0003800000 */
[----:B------:R-:W1:Y:S02]  /*3600*/  SYNCS.PHASECHK.TRANS64.TRYWAIT P0, [UR6+0x8], R3 ;  /* 0x00000803ff0075a7 */ /* 0x000e640008001106 */
[----:B-1----:R-:W-:Y:S05]  /*3610*/  @!P0 BRA `(.L_x_74) ;  /* 0x0000008c00608947 */ /* 0x002fea0003800000 */
.L_x_73:
[----:B------:R-:W2:Y:S01]  /*3620*/  LDS R5, [UR37+0x190] ;  /* 0x00019025ff057984 */ /* 0x000ea20008000800 */
[----:B-1----:R-:W-:Y:S02]  /*3630*/  HFMA2 R2, -RZ, RZ, 0, 5.9604644775390625e-08 ;  /* 0x00000001ff027431 */ /* 0x002fe400000001ff */
[----:B------:R-:W-:Y:S01]  /*3640*/  IMAD.MOV.U32 R3, RZ, RZ, 0xffff ;  /* 0x0000ffffff037424 */ /* 0x000fe200078e00ff */
[----:B------:R-:W-:Y:S01]  /*3650*/  UPRMT UR7, UR4, 0x654, UR8 ;  /* 0x0000065404077896 */ /* 0x000fe20008000008 */
[----:B--2---:R-:W-:-:S03]  /*3660*/  IMAD.SHL.U32 R4, R5, 0x20, RZ ;  /* 0x0000002005047824 */ /* 0x004fc600078e00ff */
[-C--:B------:R-:W-:Y:S02]  /*3670*/  SHF.L.U32 R3, R3, R5.reuse, RZ ;  /* 0x0000000503037219 */ /* 0x080fe400000006ff */
[----:B------:R-:W-:Y:S01]  /*3680*/  SHF.L.U32 R5, R2, R5, RZ ;  /* 0x0000000502057219 */ /* 0x000fe200000006ff */
[----:B------:R2:W-:Y:S04]  /*3690*/  STS [UR37+0x190], R4 ;  /* 0x00019004ff007988 */ /* 0x0005e80008000825 */
[----:B------:R2:W-:Y:S04]  /*36a0*/  ATOMS.OR RZ, [UR6+0x14], R3 ;  /* 0x00001403ffff798c */ /* 0x0005e8000b000006 */
[----:B------:R2:W-:Y:S01]  /*36b0*/  ATOMS.OR RZ, [UR6+0x18], R5 ;  /* 0x00001805ffff798c */ /* 0x0005e2000b000006 */
[----:B------:R-:W-:Y:S03]  /*36c0*/  SYNCS.ARRIVE.TRANS64.RED.A1T0 RZ, [UR7], RZ ;  /* 0x000000ffffff79a7 */ /* 0x000fe60008100407 */
[----:B------:R2:W-:Y:S01]  /*36d0*/  ATOMS.XOR RZ, [UR6+0x10], R2 ;  /* 0x00001002ffff798c */ /* 0x0005e2000b800006 */
[----:B------:R-:W-:Y:S05]  /*36e0*/  BRA `(.L_x_71) ;  /* 0x0000000000107947 */ /* 0x000fea0003800000 */
.L_x_64:
[----:B------:R-:W-:-:S05]  /*36f0*/  MOV R2, 0xffffffff ;  /* 0xffffffff00027802 */ /* 0x000fca0000000f00 */
[----:B------:R1:W-:Y:S02]  /*3700*/  STS [UR37+0x190], R2 ;  /* 0x00019002ff007988 */ /* 0x0003e40008000825 */
[----:B-1----:R-:W-:Y:S02]  /*3710*/  MOV R2, 0x3730 ;  /* 0x0000373000027802 */ /* 0x002fe40000000f00 */
[----:B-----5:R-:W-:Y:S05]  /*3720*/  CALL.REL.NOINC `($__internal_1_$__cuda_sm10x_tcgen05_guardrail_trap_phase_invalid_during_alloc) ;  /* 0x0000009400007944 */ /* 0x020fea0003c00000 */
.L_x_71:
[----:B------:R-:W-:Y:S05]  /*3730*/  WARPSYNC.ALL ;  /* 0x0000000000007948 */ /* 0x000fea0003800000 */
[----:B------:R-:W3:Y:S01]  /*3740*/  S2UR UR8, SR_CgaCtaId ;  /* 0x00000000000879c3 */ /* 0x000ee20000008800 */
[----:B------:R-:W-:Y:S01]  /*3750*/  UMOV UR6, 0x400 ;  /* 0x0000040000067882 */ /* 0x000fe20000000000 */
[----:B------:R-:W-:-:S06]  /*3760*/  NOP ;  /* 0x0000000000007918 */ /* 0x000fcc0000000000 */
[----:B------:R-:W-:Y:S06]  /*3770*/  BAR.ARV 0x6, 0xa0 ;  /* 0x0182800000007b1d */ /* 0x000fec0000002000 */
[----:B------:R-:W-:Y:S01]  /*3780*/  LOP3.LUT R0, R0, 0xffff, RZ, 0xc0, !PT ;  /* 0x0000ffff00007812 */ /* 0x000fe200078ec0ff */
[----:B-1----:R-:W-:Y:S01]  /*3790*/  IMAD.MOV.U32 R9, RZ, RZ, 0x1 ;  /* 0x00000001ff097424 */ /* 0x002fe200078e00ff */
[----:B------:R-:W-:Y:S01]  /*37a0*/  LOP3.LUT R8, R8, 0xffff, RZ, 0xc0, !PT ;  /* 0x0000ffff08087812 */ /* 0x000fe200078ec0ff */
[----:B------:R-:W-:Y:S01]  /*37b0*/  UMOV UR22, URZ ;  /* 0x000000ff00167c82 */ /* 0x000fe20008000000 */
[----:B------:R-:W-:Y:S01]  /*37c0*/  R2UR UR12, R0 ;  /* 0x00000000000c72ca */ /* 0x000fe200000e0000 */
[----:B------:R-:W-:Y:S01]  /*37d0*/  UMOV UR21, URZ ;  /* 0x000000ff00157c82 */ /* 0x000fe20008000000 */
[----:B------:R-:W-:Y:S01]  /*37e0*/  R2UR UR13, R8 ;  /* 0x00000000080d72ca */ /* 0x000fe200000e0000 */
[----:B------:R-:W-:Y:S01]  /*37f0*/  IMAD.MOV.U32 R8, RZ, RZ, RZ ;  /* 0x000000ffff087224 */ /* 0x000fe200078e00ff */
[----:B------:R-:W-:Y:S01]  /*3800*/  UMOV UR20, URZ ;  /* 0x000000ff00147c82 */ /* 0x000fe20008000000 */
[----:B------:R-:W-:-:S02]  /*3810*/  UISETP.NE.AND UP2, UPT, UR5, URZ, UPT ;  /* 0x000000ff0500728c */ /* 0x000fc4000bf45270 */
[----:B---3--:R-:W-:Y:S01]  /*3820*/  ULEA UR8, UR8, UR6, 0x18 ;  /* 0x0000000608087291 */ /* 0x008fe2000f8ec0ff */
[----:B------:R-:W1:Y:S03]  /*3830*/  LDCU UR6, c[0x0][0x38c] ;  /* 0x00007180ff0677ac */ /* 0x000e660008000800 */
[----:B------:R-:W-:Y:S02]  /*3840*/  UIADD3 UR14, UPT, UPT, UR8, 0xc400, URZ ;  /* 0x0000c400080e7890 */ /* 0x000fe4000fffe0ff */
[----:B------:R-:W-:-:S03]  /*3850*/  UIADD3 UR15, UPT, UPT, UR8, 0x22400, URZ ;  /* 0x00022400080f7890 */ /* 0x000fc6000fffe0ff */
[----:B--2---:R-:W2:Y:S01]  /*3860*/  LDS R2, [UR8+0x190] ;  /* 0x00019008ff027984 */ /* 0x004ea20008000800 */
[----:B------:R-:W-:Y:S02]  /*3870*/  USHF.R.U32.HI UR14, URZ, 0x4, UR14 ;  /* 0x00000004ff0e7899 */ /* 0x000fe4000801160e */
[----:B------:R-:W-:Y:S02]  /*3880*/  USHF.R.U32.HI UR15, URZ, 0x4, UR15 ;  /* 0x00000004ff0f7899 */ /* 0x000fe4000801160f */
[----:B------:R-:W-:Y:S02]  /*3890*/  ULOP3.LUT UR14, UR14, 0x3fff, URZ, 0xc0, !UPT ;  /* 0x00003fff0e0e7892 */ /* 0x000fe4000f8ec0ff */
[----:B------:R-:W-:Y:S02]  /*38a0*/  ULOP3.LUT UR15, UR15, 0x3fff, URZ, 0xc0, !UPT ;  /* 0x00003fff0f0f7892 */ /* 0x000fe4000f8ec0ff */
[----:B------:R-:W-:Y:S02]  /*38b0*/  ULOP3.LUT UR14, UR14, 0x10000, URZ, 0xfc, !UPT ;  /* 0x000100000e0e7892 */ /* 0x000fe4000f8efcff */
[----:B-1----:R-:W-:-:S02]  /*38c0*/  UIADD3 UR6, UPT, UPT, UR6, 0x3f, URZ ;  /* 0x0000003f06067890 */ /* 0x002fc4000fffe0ff */
[----:B------:R-:W-:Y:S02]  /*38d0*/  ULOP3.LUT UR15, UR15, 0x10000, URZ, 0xfc, !UPT ;  /* 0x000100000f0f7892 */ /* 0x000fe4000f8efcff */
[----:B------:R-:W-:Y:S01]  /*38e0*/  USHF.R.S32.HI UR7, URZ, 0x1f, UR6 ;  /* 0x0000001fff077899 */ /* 0x000fe20008011406 */
[----:B------:R-:W-:Y:S01]  /*38f0*/  UMOV UR28, 0x0 ;  /* 0x00000000001c7882 */ /* 0x000fe20000000000 */
[----:B------:R-:W-:Y:S02]  /*3900*/  UMOV UR29, 0x104004a0 ;  /* 0x104004a0001d7882 */ /* 0x000fe40000000000 */
[----:B------:R-:W-:Y:S01]  /*3910*/  ULEA.HI UR7, UR7, UR6, URZ, 0x6 ;  /* 0x0000000607077291 */ /* 0x000fe2000f8f30ff */
[----:B------:R-:W-:Y:S01]  /*3920*/  UMOV UR26, 0x0 ;  /* 0x00000000001a7882 */ /* 0x000fe20000000000 */
[----:B------:R-:W-:Y:S02]  /*3930*/  UMOV UR27, 0x104004a0 ;  /* 0x104004a0001b7882 */ /* 0x000fe40000000000 */
[----:B------:R-:W-:-:S04]  /*3940*/  USHF.R.S32.HI UR7, URZ, 0x6, UR7 ;  /* 0x00000006ff077899 */ /* 0x000fc80008011407 */
[----:B------:R-:W-:-:S04]  /*3950*/  UISETP.LT.AND UP0, UPT, UR7, 0x1, UPT ;  /* 0x000000010700788c */ /* 0x000fc8000bf01270 */
[----:B------:R-:W-:Y:S01]  /*3960*/  USEL UR23, UR7, 0x1, !UP0 ;  /* 0x0000000107177887 */ /* 0x000fe2000c000000 */
[----:B--2---:R-:W-:Y:S02]  /*3970*/  R2UR UR24, R2 ;  /* 0x00000000021872ca */ /* 0x004fe400000e0000 */
[----:B------:R-:W-:-:S13]  /*3980*/  CS2R R2, SRZ ;  /* 0x0000000000027805 */ /* 0x000fda000001ff00 */
.L_x_82:
[C---:B------:R-:W-:Y:S02]  /*3990*/  LEA R0, R8.reuse, UR8, 0x3 ;  /* 0x0000000808007c11 */ /* 0x040fe4000f8e18ff */
[----:B------:R-:W-:Y:S02]  /*39a0*/  SHF.L.U32 R5, R3, 0x1f, RZ ;  /* 0x0000001f03057819 */ /* 0x000fe400000006ff */
[----:B------:R-:W-:Y:S02]  /*39b0*/  LEA R4, R8, UR8, 0x4 ;  /* 0x0000000808047c11 */ /* 0x000fe4000f8e20ff */
[----:B------:R-:W1:Y:S02]  /*39c0*/  SYNCS.PHASECHK.TRANS64.TRYWAIT P0, [R0+URZ+0x100], R5 ;  /* 0x00010005000075a7 */ /* 0x000e6400080011ff */
[----:B-1-34-:R-:W-:Y:S05]  /*39d0*/  @!P0 BRA `(.L_x_75) ;  /* 0x0000008800888947 */ /* 0x01afea0003800000 */
.L_x_181:
[----:B-1----:R-:W1:Y:S01]  /*39e0*/  LDS.128 R4, [R4+0x170] ;  /* 0x0001700004047984 */ /* 0x002e620000000c00 */
[----:B------:R-:W-:Y:S02]  /*39f0*/  VIADD R0, R0, 0x110 ;  /* 0x0000011000007836 */ /* 0x000fe40000000000 */
[----:B------:R-:W-:Y:S01]  /*3a00*/  VIADD R8, R8, 0x1 ;  /* 0x0000000108087836 */ /* 0x000fe20000000000 */
[----:B------:R-:W-:Y:S01]  /*3a10*/  @!PT LDS RZ, [RZ] ;  /* 0x00000000fffff984 */ /* 0x000fe20000000800 */
[----:B------:R-:W-:Y:S01]  /*3a20*/  @!PT LDS RZ, [RZ] ;  /* 0x00000000fffff984 */ /* 0x000fe20000000800 */
[----:B------:R-:W-:Y:S01]  /*3a30*/  @!PT LDS RZ, [RZ] ;  /* 0x00000000fffff984 */ /* 0x000fe20000000800 */
[----:B------:R-:W-:Y:S01]  /*3a40*/  @!PT LDS RZ, [RZ] ;  /* 0x00000000fffff984 */ /* 0x000fe20000000800 */
[----:B------:R2:W-:Y:S06]  /*3a50*/  MEMBAR.ALL.CTA ;  /* 0x0000000000007992 */ /* 0x0005ec0000008000 */
[----:B--2---:R-:W2:Y:S01]  /*3a60*/  FENCE.VIEW.ASYNC.S ;  /* 0x00000000000073c6 */ /* 0x004ea20000000000 */
[----:B------:R-:W-:-:S04]  /*3a70*/  PRMT R0, RZ, 0x654, R0 ;  /* 0x00000654ff007816 */ /* 0x000fc80000000000 */
[----:B--2---:R2:W-:Y:S01]  /*3a80*/  SYNCS.ARRIVE.TRANS64.RED.A1T0 RZ, [R0+URZ], RZ ;  /* 0x000000ff00ff79a7 */ /* 0x0045e200081004ff */
[----:B-1----:R-:W-:Y:S01]  /*3a90*/  LOP3.LUT P1, RZ, R6, 0x1, RZ, 0xc0, !PT ;  /* 0x0000000106ff7812 */ /* 0x002fe2000782c0ff */
[----:B--2---:R-:W-:-:S12]  /*3aa0*/  BRA.U UP2, `(.L_x_76) ;  /* 0x0000000102e07547 */ /* 0x004fd8000b800000 */
[----:B------:R-:W1:Y:S01]  /*3ab0*/  LDCU UR6, c[0x0][0x38c] ;  /* 0x00007180ff0677ac */ /* 0x000e620008000800 */
[----:B------:R-:W-:Y:S02]  /*3ac0*/  PLOP3.LUT P2, PT, PT, PT, PT, 0x80, 0x8 ;  /* 0x000000000008781c */ /* 0x000fe40003f4f070 */
[----:B------:R-:W-:Y:S01]  /*3ad0*/  SHF.L.U32 R5, R9, 0x1f, RZ ;  /* 0x0000001f09057819 */ /* 0x000fe200000006ff */
[----:B------:R-:W-:Y:S02]  /*3ae0*/  ULEA UR10, UR22, UR8, 0x3 ;  /* 0x00000008160a7291 */ /* 0x000fe4000f8e18ff */
[----:B------:R-:W-:Y:S02]  /*3af0*/  ULEA UR11, UR22, UR24, 0x8 ;  /* 0x00000018160b7291 */ /* 0x000fe4000f8e40ff */
[----:B-1----:R-:W-:-:S06]  /*3b00*/  UISETP.GE.AND UP0, UPT, UR6, 0x1, UPT ;  /* 0x000000010600788c */ /* 0x002fcc000bf06270 */
[----:B------:R-:W-:-:S05]  /*3b10*/  PLOP3.LUT P0, PT, PT, PT, UP0, 0x80, 0x8 ;  /* 0x000000000008781c */ /* 0x000fca0003f0f008 */
[----:B------:R-:W-:-:S08]  /*3b20*/  @UP0 ULEA UR6, UR21, UR8, 0x3 ;  /* 0x0000000815060291 */ /* 0x000fd0000f8e18ff */
[----:B------:R-:W-:-:S04]  /*3b30*/  @P0 SHF.L.U32 R0, R2, 0x1f, RZ ;  /* 0x0000001f02000819 */ /* 0x000fc800000006ff */
[----:B------:R1:W2:Y:S01]  /*3b40*/  @P0 SYNCS.PHASECHK.TRANS64.TRYWAIT P2, [UR6], R0 ;  /* 0x00000000ff0005a7 */ /* 0x0002a20008041106 */
[----:B------:R-:W3:Y:S02]  /*3b50*/  SYNCS.PHASECHK.TRANS64.TRYWAIT P0, [UR10+0x130], R5 ;  /* 0x00013005ff0075a7 */ /* 0x000ee4000800110a */
[----:B-123--:R-:W-:Y:S05]  /*3b60*/  @!P0 BRA `(.L_x_77) ;  /* 0x0000008800388947 */ /* 0x00efea0003800000 */
.L_x_183:
[----:B------:R-:W-:Y:S01]  /*3b70*/  UMOV UR19, UR20 ;  /* 0x0000001400137c82 */ /* 0x000fe20008000000 */
[----:B------:R-:W-:Y:S05]  /*3b80*/  BRA.U !UP0, `(.L_x_78) ;  /* 0x0000000108987547 */ /* 0x000fea000b800000 */
[----:B------:R-:W-:Y:S02]  /*3b90*/  UIADD3 UR19, UPT, UPT, UR23, UR20, URZ ;  /* 0x0000001417137290 */ /* 0x000fe4000fffe0ff */
[----:B------:R-:W-:Y:S01]  /*3ba0*/  UPLOP3.LUT UP3, UPT, UPT, UPT, UPT, 0x40, 0x4 ;  /* 0x000000000004789c */ /* 0x000fe20003f6e870 */
[----:B------:R-:W-:Y:S01]  /*3bb0*/  UMOV UR18, UR7 ;  /* 0x0000000700127c82 */ /* 0x000fe20008000000 */
[----:B------:R-:W-:-:S09]  /*3bc0*/  UMOV UR17, UR21 ;  /* 0x0000001500117c82 */ /* 0x000fd20008000000 */
.L_x_81:
[----:B--2---:R-:W-:Y:S01]  /*3bd0*/  ULEA UR9, UR17, UR8, 0x3 ;  /* 0x0000000811097291 */ /* 0x004fe2000f8e18ff */
[----:B---3--:R-:W-:Y:S11]  /*3be0*/  @P2 BRA `(.L_x_79) ;  /* 0x00000000000c2947 */ /* 0x008ff60003800000 */
[----:B-1----:R-:W-:Y:S04]  /*3bf0*/  SHF.L.U32 R5, R2, 0x1f, RZ ;  /* 0x0000001f02057819 */ /* 0x002fe800000006ff */
[----:B------:R-:W1:Y:S02]  /*3c00*/  SYNCS.PHASECHK.TRANS64.TRYWAIT P0, [UR9], R5 ;  /* 0x00000005ff0075a7 */ /* 0x000e640008001109 */
[----:B-1----:R-:W-:Y:S05]  /*3c10*/  @!P0 BRA `(.L_x_80) ;  /* 0x0000008800248947 */ /* 0x002fea0003800000 */
.L_x_79:
[----:B------:R-:W-:Y:S01]  /*3c20*/  UISETP.NE.AND UP0, UPT, UR18, 0x1, UPT ;  /* 0x000000011200788c */ /* 0x000fe2000bf05270 */
[----:B------:R-:W-:Y:S01]  /*3c30*/  PLOP3.LUT P2, PT, PT, PT, PT, 0x80, 0x8 ;  /* 0x000000000008781c */ /* 0x000fe20003f4f070 */
[----:B------:R-:W-:Y:S02]  /*3c40*/  UIADD3 UR21, UPT, UPT, UR17, 0x1, URZ ;  /* 0x0000000111157890 */ /* 0x000fe4000fffe0ff */
[----:B------:R-:W-:Y:S02]  /*3c50*/  ULEA UR30, UR17, UR15, 0x9 ;  /* 0x0000000f111e7291 */ /* 0x000fe4000f8e48ff */
[----:B------:R-:W-:Y:S01]  /*3c60*/  UISETP.NE.AND UP1, UPT, UR21, 0xb, UPT ;  /* 0x0000000b1500788c */ /* 0x000fe2000bf25270 */
[----:B------:R-:W-:Y:S01]  /*3c70*/  PLOP3.LUT P0, PT, PT, PT, UP0, 0x80, 0x8 ;  /* 0x000000000008781c */ /* 0x000fe20003f0f008 */
[----:B------:R-:W-:Y:S02]  /*3c80*/  ULEA UR32, UR17, UR14, 0x9 ;  /* 0x0000000e11207291 */ /* 0x000fe4000f8e48ff */
[----:B------:R-:W-:Y:S02]  /*3c90*/  USEL UR16, URZ, 0x1, UP1 ;  /* 0x00000001ff107887 */ /* 0x000fe40008800000 */
[----:B------:R-:W-:Y:S02]  /*3ca0*/  USEL UR21, UR21, URZ, UP1 ;  /* 0x000000ff15157287 */ /* 0x000fe40008800000 */
[----:B------:R-:W-:Y:S02]  /*3cb0*/  UIADD3 UR36, UPT, UPT, UR30, 0x2, URZ ;  /* 0x000000021e247890 */ /* 0x000fe4000fffe0ff */
[----:B------:R-:W-:Y:S01]  /*3cc0*/  @UP0 ULEA UR6, UR21, UR8, 0x3 ;  /* 0x0000000815060291 */ /* 0x000fe2000f8e18ff */
[----:B------:R-:W-:Y:S01]  /*3cd0*/  LOP3.LUT R2, R2, UR16, RZ, 0x3c, !PT ;  /* 0x0000001002027c12 */ /* 0x000fe2000f8e3cff */
[----:B------:R-:W-:Y:S02]  /*3ce0*/  UIADD3 UR34, UPT, UPT, UR32, 0x2, URZ ;  /* 0x0000000220227890 */ /* 0x000fe4000fffe0ff */
[----:B------:R-:W-:Y:S01]  /*3cf0*/  UIADD3 UR9, UPT, UPT, UR9, 0x58, URZ ;  /* 0x0000005809097890 */ /* 0x000fe2000fffe0ff */
[----:B-1----:R-:W-:Y:S01]  /*3d00*/  @P0 SHF.L.U32 R0, R2, 0x1f, RZ ;  /* 0x0000001f02000819 */ /* 0x002fe200000006ff */
[----:B------:R-:W-:Y:S01]  /*3d10*/  UMOV UR31, 0x80004020 ;  /* 0x80004020001f7882 */ /* 0x000fe20000000000 */
[----:B------:R-:W-:Y:S01]  /*3d20*/  UMOV UR33, 0x80004020 ;  /* 0x8000402000217882 */ /* 0x000fe20000000000 */
[----:B------:R-:W-:Y:S01]  /*3d30*/  UMOV UR37, 0x80004020 ;  /* 0x8000402000257882 */ /* 0x000fe20000000000 */
[----:B------:R2:W3:Y:S01]  /*3d40*/  @P0 SYNCS.PHASECHK.TRANS64.TRYWAIT P2, [UR6], R0 ;  /* 0x00000000ff0005a7 */ /* 0x0004e20008041106 */
[----:B------:R-:W-:Y:S01]  /*3d50*/  UIADD3 UR20, UPT, UPT, UR20, 0x1, URZ ;  /* 0x0000000114147890 */ /* 0x000fe2000fffe0ff */
[----:B------:R2:W-:Y:S01]  /*3d60*/  UTCIMMA.2CTA gdesc[UR32], gdesc[UR30], tmem[UR11], tmem[UR28], idesc[UR29], UP3 ;  /* 0x00ff1c1e200075ea */ /* 0x0005e20009a0010b */
[----:B------:R-:W-:Y:S02]  /*3d70*/  UIADD3 UR18, UPT, UPT, UR18, -0x1, URZ ;  /* 0xffffffff12127890 */ /* 0x000fe4000fffe0ff */
[----:B------:R-:W-:Y:S02]  /*3d80*/  UISETP.NE.AND UP0, UPT, UR20, UR19, UPT ;  /* 0x000000131400728c */ /* 0x000fe4000bf05270 */
[----:B------:R-:W-:Y:S01]  /*3d90*/  UPLOP3.LUT UP3, UPT, UPT, UPT, UPT, 0x80, 0x8 ;  /* 0x000000000008789c */ /* 0x000fe20003f6f070 */
[----:B------:R-:W-:Y:S01]  /*3da0*/  UMOV UR35, 0x80004020 ;  /* 0x8000402000237882 */ /* 0x000fe20000000000 */
[----:B------:R-:W-:Y:S01]  /*3db0*/  UMOV UR17, UR21 ;  /* 0x0000001500117c82 */ /* 0x000fe20008000000 */
[----:B------:R2:W-:Y:S01]  /*3dc0*/  UTCIMMA.2CTA gdesc[UR34], gdesc[UR36], tmem[UR11], tmem[UR26], idesc[UR27], UPT ;  /* 0x00ff1a24220075ea */ /* 0x0005e2000ba0010b */
[----:B------:R2:W-:Y:S03]  /*3dd0*/  UTCBAR.2CTA.MULTICAST [UR9], URZ, UR13 ;  /* 0x000000ff090073e9 */ /* 0x0005e6000820080d */
[----:B------:R-:W-:Y:S05]  /*3de0*/  BRA.U UP0, `(.L_x_81) ;  /* 0xfffffffd00787547 */ /* 0x000fea000b83ffff */
.L_x_78:
[----:B------:R-:W-:Y:S01]  /*3df0*/  UIADD3 UR10, UPT, UPT, UR10, 0x120, URZ ;  /* 0x000001200a0a7890 */ /* 0x000fe2000fffe0ff */
[----:B------:R-:W-:-:S08]  /*3e00*/  UMOV UR20, UR19 ;  /* 0x0000001300147c82 */ /* 0x000fd00008000000 */
[----:B------:R4:W-:Y:S01]  /*3e10*/  UTCBAR.2CTA.MULTICAST [UR10], URZ, UR12 ;  /* 0x000000ff0a0073e9 */ /* 0x0009e2000820080c */
[----:B------:R-:W-:Y:S02]  /*3e20*/  NOP ;  /* 0x0000000000007918 */ /* 0x000fe40000000000 */
.L_x_76:
[----:B------:R-:W-:Y:S01]  /*3e30*/  UIADD3 UR22, UPT, UPT, UR22, 0x1, URZ ;  /* 0x0000000116167890 */ /* 0x000fe2000fffe0ff */
[----:B------:R-:W-:-:S03]  /*3e40*/  ISETP.NE.AND P0, PT, R8, 0x2, PT ;  /* 0x000000020800780c */ /* 0x000fc60003f05270 */
[----:B------:R-:W-:Y:S01]  /*3e50*/  UISETP.NE.AND UP0, UPT, UR22, 0x2, UPT ;  /* 0x000000021600788c */ /* 0x000fe2000bf05270 */
[----:B-12---:R-:W-:Y:S02]  /*3e60*/  SEL R0, RZ, 0x1, P0 ;  /* 0x00000001ff007807 */ /* 0x006fe40000000000 */
[----:B------:R-:W-:Y:S01]  /*3e70*/  SEL R8, R8, RZ, P0 ;  /* 0x000000ff08087207 */ /* 0x000fe20000000000 */
[----:B------:R-:W-:Y:S01]  /*3e80*/  USEL UR6, URZ, 0x1, UP0 ;  /* 0x00000001ff067887 */ /* 0x000fe20008000000 */
[----:B------:R-:W-:Y:S01]  /*3e90*/  LOP3.LUT R3, R3, R0, RZ, 0x3c, !PT ;  /* 0x0000000003037212 */ /* 0x000fe200078e3cff */
[----:B------:R-:W-:-:S04]  /*3ea0*/  USEL UR22, UR22, URZ, UP0 ;  /* 0x000000ff16167287 */ /* 0x000fc80008000000 */
[----:B------:R-:W-:Y:S01]  /*3eb0*/  LOP3.LUT R9, R9, UR6, RZ, 0x3c, !PT ;  /* 0x0000000609097c12 */ /* 0x000fe2000f8e3cff */
[----:B------:R-:W-:Y:S07]  /*3ec0*/  @P1 BRA `(.L_x_82) ;  /* 0xfffffff800b01947 */ /* 0x000fee000383ffff */
[----:B------:R-:W1:Y:S01]  /*3ed0*/  S2UR UR6, SR_CgaCtaId ;  /* 0x00000000000679c3 */ /* 0x000e620000008800 */
[----:B------:R-:W-:Y:S01]  /*3ee0*/  ELECT P0, URZ, PT ;  /* 0x0000000000ff782f */ /* 0x000fe20003800000 */
[----:B------:R-:W-:Y:S01]  /*3ef0*/  HFMA2 R0, -RZ, RZ, 0, 5.9604644775390625e-08 ;  /* 0x00000001ff007431 */ /* 0x000fe200000001ff */
[----:B------:R-:W-:-:S05]  /*3f00*/  UMOV UR7, 0x40 ;  /* 0x0000004000077882 */ /* 0x000fca0000000000 */
[----:B------:R-:W-:Y:S01]  /*3f10*/  UVIRTCOUNT.DEALLOC.SMPOOL 0x80 ;  /* 0x000000800000784c */ /* 0x000fe20000000000 */
[----:B------:R-:W-:Y:S02]  /*3f20*/  UISETP.NE.AND UP0, UPT, UR5, URZ, UPT ;  /* 0x000000ff0500728c */ /* 0x000fe4000bf05270 */
[----:B-1----:R-:W-:-:S09]  /*3f30*/  ULEA UR6, UR6, UR7, 0x18 ;  /* 0x0000000706067291 */ /* 0x002fd2000f8ec0ff */
[----:B------:R1:W-:Y:S01]  /*3f40*/  @P0 STS.U8 [UR6+0x1c], R0 ;  /* 0x00001c00ff000988 */ /* 0x0003e20008000006 */
[----:B------:R-:W-:Y:S05]  /*3f50*/  BRA.U UP0, `(.L_x_83) ;  /* 0x0000000100587547 */ /* 0x000fea000b800000 */
[----:B------:R-:W-:Y:S01]  /*3f60*/  UIADD3 UR7, UPT, UPT, UR8, 0x130, URZ ;  /* 0x0000013008077890 */ /* 0x000fe2000fffe0ff */
[----:B------:R-:W-:-:S03]  /*3f70*/  SHF.L.U32 R3, R9, 0x1f, RZ ;  /* 0x0000001f09037819 */ /* 0x000fc600000006ff */
[----:B------:R-:W-:-:S09]  /*3f80*/  ULEA UR5, UR22, UR7, 0x3 ;  /* 0x0000000716057291 */ /* 0x000fd2000f8e18ff */
[----:B------:R-:W2:Y:S02]  /*3f90*/  SYNCS.PHASECHK.TRANS64.TRYWAIT P0, [UR5], R3 ;  /* 0x00000003ff0075a7 */ /* 0x000ea40008001105 */
[----:B--2---:R-:W-:Y:S05]  /*3fa0*/  @!P0 BRA `(.L_x_84) ;  /* 0x0000008400588947 */ /* 0x004fea0003800000 */
.L_x_186:
[----:B------:R-:W-:-:S04]  /*3fb0*/  UIADD3 UR9, UPT, UPT, UR22, 0x1, URZ ;  /* 0x0000000116097890 */ /* 0x000fc8000fffe0ff */
[----:B------:R-:W-:-:S04]  /*3fc0*/  UISETP.NE.AND UP1, UPT, UR9, 0x2, UPT ;  /* 0x000000020900788c */ /* 0x000fc8000bf25270 */
[----:B------:R-:W-:Y:S02]  /*3fd0*/  USEL UR5, URZ, 0x1, UP1 ;  /* 0x00000001ff057887 */ /* 0x000fe40008800000 */
[----:B------:R-:W-:-:S04]  /*3fe0*/  USEL UR9, UR9, URZ, UP1 ;  /* 0x000000ff09097287 */ /* 0x000fc80008800000 */
[----:B------:R-:W-:Y:S01]  /*3ff0*/  ULEA UR9, UR9, UR7, 0x3 ;  /* 0x0000000709097291 */ /* 0x000fe2000f8e18ff */
[----:B-1----:R-:W-:-:S04]  /*4000*/  LOP3.LUT R3, R9, UR5, RZ, 0x3c, !PT ;  /* 0x0000000509037c12 */ /* 0x002fc8000f8e3cff */
[----:B------:R-:W-:Y:S01]  /*4010*/  SHF.L.U32 R3, R3, 0x1f, RZ ;  /* 0x0000001f03037819 */ /* 0x000fe200000006ff */
[----:B------:R-:W-:-:S04]  /*4020*/  IMAD.U32 R0, RZ, RZ, UR9 ;  /* 0x00000009ff007e24 */ /* 0x000fc8000f8e00ff */
[----:B------:R1:W2:Y:S03]  /*4030*/  SYNCS.PHASECHK.TRANS64.TRYWAIT P0, [R0+URZ], R3 ;  /* 0x00000003000075a7 */ /* 0x0002a600080011ff */
[----:B--2---:R-:W-:Y:S05]  /*4040*/  @!P0 NANOSLEEP.SYNCS 0x989680 ;  /* 0x009896800000895d */ /* 0x004fea0003900000 */
[----:B------:R-:W2:Y:S02]  /*4050*/  @!P0 SYNCS.PHASECHK.TRANS64 P0, [R0+URZ], R3 ;  /* 0x00000003000085a7 */ /* 0x000ea400080010ff */
[----:B--2---:R-:W-:Y:S05]  /*4060*/  @P0 BRA `(.L_x_85) ;  /* 0x0000000000200947 */ /* 0x004fea0003800000 */
.L_x_86:
[----:B--2---:R2:W1:Y:S02]  /*4070*/  SYNCS.PHASECHK.TRANS64.TRYWAIT P0, [R0+URZ], R3 ;  /* 0x00000003000075a7 */ /* 0x00446400080011ff */
[----:B-1----:R-:W-:Y:S05]  /*4080*/  @!P0 NANOSLEEP.SYNCS 0x989680 ;  /* 0x009896800000895d */ /* 0x002fea0003900000 */
[----:B------:R-:W1:Y:S02]  /*4090*/  @!P0 SYNCS.PHASECHK.TRANS64 P0, [R0+URZ], R3 ;  /* 0x00000003000085a7 */ /* 0x000e6400080010ff */
[----:B-1----:R-:W-:Y:S05]  /*40a0*/  @!P0 BRA `(.L_x_86) ;  /* 0xfffffffc00f08947 */ /* 0x002fea000383ffff */
[----:B------:R-:W-:Y:S05]  /*40b0*/  BRA `(.L_x_85) ;  /* 0x00000000000c7947 */ /* 0x000fea0003800000 */
.L_x_83:
[----:B------:R-:W-:-:S04]  /*40c0*/  UIADD3 UR5, UPT, UPT, UR8, 0x160, URZ ;  /* 0x0000016008057890 */ /* 0x000fc8000fffe0ff */
[----:B------:R-:W-:-:S09]  /*40d0*/  UPRMT UR5, UR4, 0x654, UR5 ;  /* 0x0000065404057896 */ /* 0x000fd20008000005 */
[----:B------:R-:W-:Y:S03]  /*40e0*/  SYNCS.ARRIVE.TRANS64.RED.A1T0 RZ, [UR5], RZ ;  /* 0x000000ffffff79a7 */ /* 0x000fe60008100405 */
.L_x_85:
[----:B-12---:R-:W-:Y:S01]  /*40f0*/  SHF.L.U32 R3, RZ, 0x1f, RZ ;  /* 0x0000001fff037819 */ /* 0x006fe200000006ff */
[----:B------:R-:W-:Y:S01]  /*4100*/  UIADD3 UR5, UPT, UPT, UR8, 0x160, URZ ;  /* 0x0000016008057890 */ /* 0x000fe2000fffe0ff */
[----:B------:R-:W-:Y:S02]  /*4110*/  PLOP3.LUT P0, PT, PT, PT, UP0, 0x80, 0x8 ;  /* 0x000000000008781c */ /* 0x000fe40003f0f008 */
[----:B------:R-:W1:Y:S02]  /*4120*/  SYNCS.PHASECHK.TRANS64.TRYWAIT P1, [UR8+0x160], R3 ;  /* 0x00016003ff0075a7 */ /* 0x000e640008021108 */
[----:B-1----:R-:W-:Y:S09]  /*4130*/  @!P1 BRA `(.L_x_87) ;  /* 0x00000084000c9947 */ /* 0x002ff20003800000 */
.L_x_188:
[----:B------:R-:W-:Y:S01]  /*4140*/  @!UP0 UPRMT UR5, UR4, 0x654, UR5 ;  /* 0x0000065404058896 */ /* 0x000fe20008000005 */
[----:B------:R-:W-:Y:S02]  /*4150*/  UMOV UR8, 0xffff ;  /* 0x0000ffff00087882 */ /* 0x000fe40000000000 */
[----:B------:R-:W-:-:S06]  /*4160*/  UMOV UR4, 0x1 ;  /* 0x0000000100047882 */ /* 0x000fcc0000000000 */
[----:B------:R-:W-:Y:S01]  /*4170*/  @!P0 SYNCS.ARRIVE.TRANS64.RED.A1T0 RZ, [UR5], RZ ;  /* 0x000000ffffff89a7 */ /* 0x000fe20008100405 */
[----:B------:R-:W-:Y:S01]  /*4180*/  NOP ;  /* 0x0000000000007918 */ /* 0x000fe20000000000 */
[----:B-1----:R-:W1:Y:S01]  /*4190*/  LDS R0, [UR6+0x14] ;  /* 0x00001406ff007984 */ /* 0x002e620008000800 */
[----:B------:R-:W-:-:S04]  /*41a0*/  ULOP3.LUT UR5, UR24, 0xffff, URZ, 0xc0, !UPT ;  /* 0x0000ffff18057892 */ /* 0x000fc8000f8ec0ff */
[----:B------:R-:W-:-:S04]  /*41b0*/  USHF.R.U32.HI UR5, URZ, 0x5, UR5 ;  /* 0x00000005ff057899 */ /* 0x000fc80008011605 */
[----:B------:R-:W-:Y:S02]  /*41c0*/  USHF.L.U32 UR8, UR8, UR5, URZ ;  /* 0x0000000508087299 */ /* 0x000fe400080006ff */
[----:B------:R-:W-:-:S04]  /*41d0*/  USHF.L.U32 UR4, UR4, UR5, URZ ;  /* 0x0000000504047299 */ /* 0x000fc800080006ff */
[----:B-1----:R-:W-:-:S04]  /*41e0*/  LOP3.LUT R0, R0, UR8, RZ, 0xc0, !PT ;  /* 0x0000000800007c12 */ /* 0x002fc8000f8ec0ff */
[----:B------:R-:W-:-:S13]  /*41f0*/  ISETP.NE.AND P0, PT, R0, UR8, PT ;  /* 0x0000000800007c0c */ /* 0x000fda000bf05270 */
[----:B------:R-:W-:Y:S05]  /*4200*/  @P0 BRA `(.L_x_88) ;  /* 0x0000000000580947 */ /* 0x000fea0003800000 */
[----:B------:R-:W1:Y:S02]  /*4210*/  LDS R0, [UR6+0x18] ;  /* 0x00001806ff007984 */ /* 0x000e640008000800 */
[----:B-1----:R-:W-:-:S04]  /*4220*/  LOP3.LUT R0, R0, UR4, RZ, 0xc0, !PT ;  /* 0x0000000400007c12 */ /* 0x002fc8000f8ec0ff */
[----:B------:R-:W-:-:S13]  /*4230*/  ISETP.NE.AND P0, PT, R0, UR4, PT ;  /* 0x0000000400007c0c */ /* 0x000fda000bf05270 */
[----:B------:R-:W-:Y:S05]  /*4240*/  @P0 BRA `(.L_x_89) ;  /* 0x00000000003c0947 */ /* 0x000fea0003800000 */
[----:B------:R-:W1:Y:S01]  /*4250*/  S2R R2, SR_LANEID ;  /* 0x0000000000027919 */ /* 0x000e620000000000 */
[----:B------:R-:W-:Y:S01]  /*4260*/  ULOP3.LUT UR8, URZ, UR8, URZ, 0x33, !UPT ;  /* 0x00000008ff087292 */ /* 0x000fe2000f8e33ff */
[----:B------:R-:W-:Y:S01]  /*4270*/  LOP3.LUT R4, RZ, UR4, RZ, 0x33, !PT ;  /* 0x00000004ff047c12 */ /* 0x000fe2000f8e33ff */
[----:B------:R-:W-:Y:S02]  /*4280*/  VOTEU.ANY UR7, UPT, PT ;  /* 0x0000000000077886 */ /* 0x000fe400038e0100 */
[----:B------:R-:W-:Y:S01]  /*4290*/  UFLO.U32 UR7, UR7 ;  /* 0x00000007000772bd */ /* 0x000fe200080e0000 */
[----:B------:R-:W2:Y:S01]  /*42a0*/  REDUX UR4, R4 ;  /* 0x00000000040473c4 */ /* 0x000ea20000000000 */
[----:B------:R-:W-:-:S06]  /*42b0*/  IMAD.U32 R0, RZ, RZ, UR8 ;  /* 0x00000008ff007e24 */ /* 0x000fcc000f8e00ff */
[----:B------:R1:W-:Y:S01]  /*42c0*/  UTCATOMSWS.AND URZ, UR8 ;  /* 0x0000000800ff79e3 */ /* 0x0003e20008000000 */
[----:B------:R-:W3:Y:S01]  /*42d0*/  REDUX UR5, R0 ;  /* 0x00000000000573c4 */ /* 0x000ee20000000000 */
[----:B-1----:R-:W-:Y:S01]  /*42e0*/  ISETP.EQ.U32.AND P0, PT, R2, UR7, PT ;  /* 0x0000000702007c0c */ /* 0x002fe2000bf02070 */
[----:B--2---:R-:W-:Y:S01]  /*42f0*/  IMAD.U32 R2, RZ, RZ, UR4 ;  /* 0x00000004ff027e24 */ /* 0x004fe2000f8e00ff */
[----:B---3--:R-:W-:-:S11]  /*4300*/  MOV R3, UR5 ;  /* 0x0000000500037c02 */ /* 0x008fd60008000f00 */
[----:B------:R1:W-:Y:S04]  /*4310*/  @P0 ATOMS.AND RZ, [UR6+0x14], R3 ;  /* 0x00001403ffff098c */ /* 0x0003e8000a800006 */
[----:B------:R1:W-:Y:S01]  /*4320*/  @P0 ATOMS.AND RZ, [UR6+0x18], R2 ;  /* 0x00001802ffff098c */ /* 0x0003e2000a800006 */
[----:B------:R-:W-:Y:S05]  /*4330*/  BRA `(.L_x_90) ;  /* 0x0000000000147947 */ /* 0x000fea0003800000 */
.L_x_89:
[----:B------:R-:W-:Y:S02]  /*4340*/  MOV R2, 0x4360 ;  /* 0x0000436000027802 */ /* 0x000fe40000000f00 */
[----:B---345:R-:W-:Y:S05]  /*4350*/  CALL.REL.NOINC `($__internal_0_$__cuda_sm10x_tcgen05_guardrail_trap_col_being_dealloced_not_returned_by_alloc) ;  /* 0x0000008400e87944 */ /* 0x038fea0003c00000 */
[----:B------:R-:W-:Y:S05]  /*4360*/  BRA `(.L_x_90) ;  /* 0x0000000000087947 */ /* 0x000fea0003800000 */
.L_x_88:
[----:B------:R-:W-:Y:S02]  /*4370*/  MOV R2, 0x4390 ;  /* 0x0000439000027802 */ /* 0x000fe40000000f00 */
[----:B---345:R-:W-:Y:S05]  /*4380*/  CALL.REL.NOINC `($__internal_2_$__cuda_sm10x_tcgen05_guardrail_trap_unallocated_columns_being_dealloced) ;  /* 0x0000008400f47944 */ /* 0x038fea0003c00000 */
.L_x_90:
[----:B------:R-:W-:Y:S01]  /*4390*/  NOP ;  /* 0x0000000000007918 */ /* 0x000fe20000000000 */
[----:B----4-:R-:W-:Y:S05]  /*43a0*/  EXIT ;  /* 0x000000000000794d */ /* 0x010fea0003800000 */
.L_x_63:
[----:B------:R-:W-:-:S09]  /*43b0*/  UISETP.NE.OR UP5, UPT, UR10, 0x3, !UP5 ;  /* 0x000000030a00788c */ /* 0x000fd2000efa5670 */
[----:B------:R-:W-:Y:S05]  /*43c0*/  BRA.U UP5, `(.L_x_91) ;  /* 0x0000001105147547 */ /* 0x000fea000b800000 */
[----:B------:R-:W1:Y:S01]  /*43d0*/  LDC R0, c[0x0][0xb30] ;  /* 0x0002cc00ff007b82 */ /* 0x000e620000000800 */
[----:B------:R-:W2:Y:S01]  /*43e0*/  LDCU.64 UR8, c[0x0][0x888] ;  /* 0x00011100ff0877ac */ /* 0x000ea20008000a00 */
[----:B------:R-:W-:Y:S02]  /*43f0*/  HFMA2 R29, -RZ, RZ, 0, 0 ;  /* 0x00000000ff1d7431 */ /* 0x000fe400000001ff */
[----:B------:R-:W-:Y:S01]  /*4400*/  IMAD.MOV.U32 R31, RZ, RZ, 0x1 ;  /* 0x00000001ff1f7424 */ /* 0x000fe200078e00ff */
[----:B------:R-:W-:Y:S01]  /*4410*/  MOV R23, 0x2000 ;  /* 0x0000200000177802 */ /* 0x000fe20000000f00 */
[----:B------:R-:W3:Y:S01]  /*4420*/  LDCU.64 UR4, c[0x0][0x890] ;  /* 0x00011200ff0477ac */ /* 0x000ee20008000a00 */
[----:B------:R-:W-:Y:S01]  /*4430*/  IMAD.MOV.U32 R30, RZ, RZ, RZ ;  /* 0x000000ffff1e7224 */ /* 0x000fe200078e00ff */
[----:B------:R-:W4:Y:S01]  /*4440*/  LDC R19, c[0x0][0x370] ;  /* 0x0000dc00ff137b82 */ /* 0x000f220000000800 */
[----:B------:R-:W-:Y:S01]  /*4450*/  UMOV UR7, 0x400 ;  /* 0x0000040000077882 */ /* 0x000fe20000000000 */
[----:B------:R-:W-:-:S02]  /*4460*/  UPLOP3.LUT UP1, UPT, UPT, UPT, UPT, 0x40, 0x4 ;  /* 0x000000000004789c */ /* 0x000fc40003f2e870 */
[----:B------:R-:W-:-:S04]  /*4470*/  ULEA UR7, UR37, UR7, 0x18 ;  /* 0x0000000725077291 */ /* 0x000fc8000f8ec0ff */
[----:B------:R-:W4:Y:S01]  /*4480*/  LDC R2, c[0x0][0xb0c] ;  /* 0x0002c300ff027b82 */ /* 0x000f220000000800 */
[----:B------:R-:W-:Y:S02]  /*4490*/  UIADD3 UR13, UPT, UPT, UR7, 0xc8, URZ ;  /* 0x000000c8070d7890 */ /* 0x000fe4000fffe0ff */
[----:B--2---:R-:W-:Y:S02]  /*44a0*/  UISETP.NE.U32.AND UP2, UPT, UR8, URZ, UPT ;  /* 0x000000ff0800728c */ /* 0x004fe4000bf45070 */
[----:B------:R-:W-:Y:S02]  /*44b0*/  UIADD3 UR33, UPT, UPT, UR7, 0xb0, URZ ;  /* 0x000000b007217890 */ /* 0x000fe4000fffe0ff */
[----:B---3--:R-:W-:Y:S01]  /*44c0*/  UISETP.NE.U32.AND UP3, UPT, UR4, URZ, UPT ;  /* 0x000000ff0400728c */ /* 0x008fe2000bf65070 */
[----:B------:R-:W2:Y:S01]  /*44d0*/  LDC R18, c[0x0][0xb20] ;  /* 0x0002c800ff127b82 */ /* 0x000ea20000000800 */
[----:B-1----:R-:W-:Y:S01]  /*44e0*/  ISETP.NE.AND P1, PT, R0, 0x1, PT ;  /* 0x000000010000780c */ /* 0x002fe20003f25270 */
[----:B------:R-:W-:-:S02]  /*44f0*/  UISETP.NE.AND.EX UP2, UPT, UR9, URZ, UPT, UP2 ;  /* 0x000000ff0900728c */ /* 0x000fc4000bf45320 */
[----:B------:R-:W-:Y:S02]  /*4500*/  UIADD3 UR25, UPT, UPT, UR7, 0xb8, URZ ;  /* 0x000000b807197890 */ /* 0x000fe4000fffe0ff */
[----:B------:R-:W-:Y:S02]  /*4510*/  UIADD3 UR17, UPT, UPT, UR7, 0xc0, URZ ;  /* 0x000000c007117890 */ /* 0x000fe4000fffe0ff */
[----:B------:R-:W1:Y:S01]  /*4520*/  LDC.64 R32, c[0x0][0x348] ;  /* 0x0000d200ff207b82 */ /* 0x000e620000000a00 */
[----:B------:R-:W-:Y:S02]  /*4530*/  UPRMT UR13, UR37, 0x654, UR13 ;  /* 0x00000654250d7896 */ /* 0x000fe4000800000d */
[----:B------:R-:W-:-:S05]  /*4540*/  UISETP.NE.AND.EX UP3, UPT, UR5, URZ, UPT, UP3 ;  /* 0x000000ff0500728c */ /* 0x000fca000bf65330 */
[----:B------:R-:W3:Y:S08]  /*4550*/  LDC.64 R16, c[0x0][0xb10] ;  /* 0x0002c400ff107b82 */ /* 0x000ef00000000a00 */
[----:B------:R-:W1:Y:S08]  /*4560*/  LDC.64 R6, c[0x0][0xb18] ;  /* 0x0002c600ff067b82 */ /* 0x000e700000000a00 */
[----:B------:R-:W1:Y:S08]  /*4570*/  LDC.64 R4, c[0x0][0xb28] ;  /* 0x0002ca00ff047b82 */ /* 0x000e700000000a00 */
[----:B--2-4-:R-:W1:Y:S02]  /*4580*/  LDC R22, c[0x0][0x374] ;  /* 0x0000dd00ff167b82 */ /* 0x014e640000000800 */
.L_x_102:
[C---:B------:R-:W-:Y:S02]  /*4590*/  LEA R0, R30.reuse, UR7, 0x3 ;  /* 0x000000071e007c11 */ /* 0x040fe4000f8e18ff */
[----:B------:R-:W-:Y:S02]  /*45a0*/  SHF.L.U32 R3, R29, 0x1f, RZ ;  /* 0x0000001f1d037819 */ /* 0x000fe400000006ff */
[----:B------:R-:W-:Y:S02]  /*45b0*/  LEA R24, R30, UR7, 0x4 ;  /* 0x000000071e187c11 */ /* 0x000fe4000f8e20ff */
[----:B--2---:R-:W2:Y:S02]  /*45c0*/  SYNCS.PHASECHK.TRANS64.TRYWAIT P0, [R0+URZ+0x100], R3 ;  /* 0x00010003000075a7 */ /* 0x004ea400080011ff */
[----:B--2---:R-:W-:Y:S05]  /*45d0*/  @!P0 BRA `(.L_x_92) ;  /* 0x0000007c00fc8947 */ /* 0x004fea0003800000 */
.L_x_189:
[----:B------:R-:W-:Y:S01]  /*45e0*/  ISETP.GE.AND P0, PT, R72, 0x1, PT ;  /* 0x000000014800780c */ /* 0x000fe20003f06270 */
[----:B------:R-:W4:Y:S01]  /*45f0*/  LDS.128 R24, [R24+0x170] ;  /* 0x0001700018187984 */ /* 0x000f220000000c00 */
[----:B--2---:R-:W-:Y:S01]  /*4600*/  VIADD R0, R0, 0x110 ;  /* 0x0000011000007836 */ /* 0x004fe20000000000 */
[----:B------:R-:W-:Y:S01]  /*4610*/  @!PT LDS RZ, [RZ] ;  /* 0x00000000fffff984 */ /* 0x000fe20000000800 */
[----:B------:R-:W-:Y:S01]  /*4620*/  @!PT LDS RZ, [RZ] ;  /* 0x00000000fffff984 */ /* 0x000fe20000000800 */
[----:B------:R-:W-:Y:S01]  /*4630*/  @!PT LDS RZ, [RZ] ;  /* 0x00000000fffff984 */ /* 0x000fe20000000800 */
[----:B------:R-:W-:Y:S01]  /*4640*/  @!PT LDS RZ, [RZ] ;  /* 0x00000000fffff984 */ /* 0x000fe20000000800 */
[----:B------:R2:W-:Y:S06]  /*4650*/  MEMBAR.ALL.CTA ;  /* 0x0000000000007992 */ /* 0x0005ec0000008000 */
[----:B--2---:R-:W2:Y:S01]  /*4660*/  FENCE.VIEW.ASYNC.S ;  /* 0x00000000000073c6 */ /* 0x004ea20000000000 */
[----:B------:R-:W-:Y:S04]  /*4670*/  PRMT R0, RZ, 0x654, R0 ;  /* 0x00000654ff007816 */ /* 0x000fe80000000000 */
[----:B--2---:R2:W-:Y:S01]  /*4680*/  SYNCS.ARRIVE.TRANS64.RED.A1T0 RZ, [R0+URZ], RZ ;  /* 0x000000ff00ff79a7 */ /* 0x0045e200081004ff */
[----:B----4-:R-:W-:Y:S11]  /*4690*/  LOP3.LUT P3, RZ, R26, 0x1, RZ, 0xc0, !PT ;  /* 0x000000011aff7812 */ /* 0x010ff6000786c0ff */
[----:B------:R-:W-:Y:S02]  /*46a0*/  @!UPT UIADD3 URZ, UPT, UPT, URZ, URZ, URZ ;  /* 0x000000fffffff290 */ /* 0x000fe4000fffe0ff */
[----:B------:R-:W-:Y:S02]  /*46b0*/  @P3 MOV R13, R24 ;  /* 0x00000018000d3202 */ /* 0x000fe40000000f00 */
[----:B------:R-:W-:Y:S01]  /*46c0*/  @P3 LOP3.LUT R8, R25, 0xffff, RZ, 0xc0, !PT ;  /* 0x0000ffff19083812 */ /* 0x000fe200078ec0ff */
[----:B--2---:R-:W-:Y:S06]  /*46d0*/  @!P0 BRA `(.L_x_93) ;  /* 0x0000000000a48947 */ /* 0x004fec0003800000 */
[----:B-1----:R-:W-:Y:S01]  /*46e0*/  IMAD.HI.U32 R35, R22, R7, RZ ;  /* 0x0000000716237227 */ /* 0x002fe200078e00ff */
[----:B------:R-:W-:Y:S02]  /*46f0*/  ISETP.NE.AND P0, PT, R6, 0x1, PT ;  /* 0x000000010600780c */ /* 0x000fe40003f05270 */
[----:B------:R-:W-:Y:S01]  /*4700*/  ISETP.NE.AND P2, PT, R72, 0x1, PT ;  /* 0x000000014800780c */ /* 0x000fe20003f45270 */
[----:B---3--:R-:W-:Y:S01]  /*4710*/  IMAD.HI.U32 R34, R19, R16, RZ ;  /* 0x0000001013227227 */ /* 0x008fe200078e00ff */
[----:B------:R-:W-:Y:S02]  /*4720*/  SHF.R.U32.HI R35, RZ, R18, R35 ;  /* 0x00000012ff237219 */ /* 0x000fe40000011623 */
[----:B------:R-:W-:Y:S01]  /*4730*/  ISETP.NE.AND P4, PT, R2, 0x1, PT ;  /* 0x000000010200780c */ /* 0x000fe20003f85270 */
[----:B------:R-:W-:Y:S01]  /*4740*/  IMAD.HI.U32 R36, R13, R16, RZ ;  /* 0x000000100d247227 */ /* 0x000fe200078e00ff */
[----:B------:R-:W-:Y:S02]  /*4750*/  SHF.R.U32.HI R34, RZ, R17, R34 ;  /* 0x00000011ff227219 */ /* 0x000fe40000011622 */
[----:B------:R-:W-:Y:S01]  /*4760*/  SEL R3, R22, R35, !P0 ;  /* 0x0000002316037207 */ /* 0x000fe20004000000 */
[C---:B------:R-:W-:Y:S01]  /*4770*/  IMAD.HI.U32 R35, R8.reuse, R7, RZ ;  /* 0x0000000708237227 */ /* 0x040fe200078e00ff */
[----:B------:R-:W-:Y:S02]  /*4780*/  SEL R11, R19, R34, !P4 ;  /* 0x00000022130b7207 */ /* 0x000fe40006000000 */
[----:B------:R-:W-:Y:S01]  /*4790*/  SHF.R.U32.HI R36, RZ, R17, R36 ;  /* 0x00000011ff247219 */ /* 0x000fe20000011624 */
[----:B------:R-:W-:Y:S01]  /*47a0*/  IMAD.HI.U32 R38, R3, R4, RZ ;  /* 0x0000000403267227 */ /* 0x000fe200078e00ff */
[----:B------:R-:W-:Y:S03]  /*47b0*/  SHF.R.U32.HI R35, RZ, R18, R35 ;  /* 0x00000012ff237219 */ /* 0x000fe60000011623 */
[----:B------:R-:W-:Y:S01]  /*47c0*/  IMAD.HI.U32 R34, R11, R4, RZ ;  /* 0x000000040b227227 */ /* 0x000fe200078e00ff */
[----:B------:R-:W-:Y:S02]  /*47d0*/  @P2 SHF.R.U32.HI R3, RZ, R5, R38 ;  /* 0x00000005ff032219 */ /* 0x000fe40000011626 */
[----:B------:R-:W-:Y:S02]  /*47e0*/  SEL R9, R8, R35, !P0 ;  /* 0x0000002308097207 */ /* 0x000fe40004000000 */
[----:B------:R-:W-:Y:S01]  /*47f0*/  @P2 SHF.R.U32.HI R11, RZ, R5, R34 ;  /* 0x00000005ff0b2219 */ /* 0x000fe20000011622 */
[C---:B------:R-:W-:Y:S01]  /*4800*/  IMAD R10, R72.reuse, R3, RZ ;  /* 0x00000003480a7224 */ /* 0x040fe200078e02ff */
[----:B------:R-:W-:Y:S01]  /*4810*/  SEL R3, R13, R36, !P4 ;  /* 0x000000240d037207 */ /* 0x000fe20006000000 */
[C---:B------:R-:W-:Y:S03]  /*4820*/  IMAD.HI.U32 R14, R9.reuse, R4, RZ ;  /* 0x00000004090e7227 */ /* 0x040fe600078e00ff */
[----:B------:R-:W-:Y:S01]  /*4830*/  ISETP.GE.AND P0, PT, R9, R10, PT ;  /* 0x0000000a0900720c */ /* 0x000fe20003f06270 */
[C---:B------:R-:W-:Y:S01]  /*4840*/  IMAD R12, R72.reuse, R11, RZ ;  /* 0x0000000b480c7224 */ /* 0x040fe200078e02ff */
[-C--:B------:R-:W-:Y:S04]  /*4850*/  SHF.R.U32.HI R14, RZ, R5.reuse, R14 ;  /* 0x00000005ff0e7219 */ /* 0x080fe8000001160e */
[----:B------:R-:W-:Y:S02]  /*4860*/  ISETP.GE.OR P0, PT, R3, R12, P0 ;  /* 0x0000000c0300720c */ /* 0x000fe40000706670 */
[----:B------:R-:W-:Y:S05]  /*4870*/  SEL R15, R9, R14, !P2 ;  /* 0x0000000e090f7207 */ /* 0x000fea0005000000 */
[----:B------:R-:W-:Y:S04]  /*4880*/  IMAD.MOV R14, RZ, RZ, -R15 ;  /* 0x000000ffff0e7224 */ /* 0x000fe800078e0a0f */
[----:B------:R-:W-:Y:S02]  /*4890*/  IMAD R14, R72, R14, R9 ;  /* 0x0000000e480e7224 */ /* 0x000fe400078e0209 */
[C---:B------:R-:W-:Y:S05]  /*48a0*/  @!P0 IMAD.HI.U32 R10, R3.reuse, R4, RZ ;  /* 0x00000004030a8227 */ /* 0x040fea00078e00ff */
[----:B------:R-:W-:Y:S04]  /*48b0*/  @!P0 SHF.R.U32.HI R10, RZ, R5, R10 ;  /* 0x00000005ff0a8219 */ /* 0x000fe8000001160a */
[----:B------:R-:W-:Y:S01]  /*48c0*/  @!P0 SEL R0, R3, R10, !P2 ;  /* 0x0000000a03008207 */ /* 0x000fe20005000000 */
[----:B------:R-:W-:Y:S03]  /*48d0*/  IMAD.MOV R10, RZ, RZ, -R3 ;  /* 0x000000ffff0a7224 */ /* 0x000fe600078e0a03 */
[----:B------:R-:W-:Y:S01]  /*48e0*/  @!P0 IADD3 R15, PT, PT, R15, -R0, RZ ;  /* 0x800000000f0f8210 */ /* 0x000fe20007ffe0ff */
[----:B------:R-:W-:Y:S01]  /*48f0*/  @!P0 IMAD R0, R11, R14, R0 ;  /* 0x0000000e0b008224 */ /* 0x000fe200078e0200 */
[----:B------:R-:W-:Y:S01]  /*4900*/  IADD3 R11, PT, PT, -R9, RZ, RZ ;  /* 0x000000ff090b7210 */ /* 0x000fe20007ffe1ff */
[----:B------:R-:W-:Y:S02]  /*4910*/  IMAD R13, R2, R10, R13 ;  /* 0x0000000a020d7224 */ /* 0x000fe400078e020d */
[----:B------:R-:W-:Y:S02]  /*4920*/  @!P0 IMAD R9, R15, R72, R3 ;  /* 0x000000480f098224 */ /* 0x000fe400078e0203 */
[----:B------:R-:W-:Y:S02]  /*4930*/  @!P0 IMAD.MOV.U32 R3, RZ, RZ, R0 ;  /* 0x000000ffff038224 */ /* 0x000fe400078e0000 */
[----:B------:R-:W-:Y:S02]  /*4940*/  IMAD R8, R6, R11, R8 ;  /* 0x0000000b06087224 */ /* 0x000fe400078e0208 */
[----:B------:R-:W-:Y:S02]  /*4950*/  IMAD R13, R3, R2, R13 ;  /* 0x00000002030d7224 */ /* 0x000fe400078e020d */
[----:B------:R-:W-:Y:S02]  /*4960*/  IMAD R8, R9, R6, R8 ;  /* 0x0000000609087224 */ /* 0x000fe400078e0208 */
.L_x_93:
[----:B------:R-:W-:Y:S05]  /*4970*/  BRA.U UP1, `(.L_x_94) ;  /* 0x0000000101107547 */ /* 0x000fea000b800000 */
[----:B------:R-:W-:Y:S04]  /*4980*/  MOV R0, UR6 ;  /* 0x0000000600007c02 */ /* 0x000fe80008000f00 */
[----:B------:R-:W-:Y:S04]  /*4990*/  SHF.L.U32 R3, R0, 0x1f, RZ ;  /* 0x0000001f00037819 */ /* 0x000fe800000006ff */
[----:B------:R-:W2:Y:S02]  /*49a0*/  SYNCS.PHASECHK.TRANS64.TRYWAIT P0, [UR7+0xf8], R3 ;  /* 0x0000f803ff0075a7 */ /* 0x000ea40008001107 */
[----:B--2---:R-:W-:Y:S05]  /*49b0*/  @!P0 BRA `(.L_x_95) ;  /* 0x0000007c00188947 */ /* 0x004fea0003800000 */
.L_x_94:
[----:B------:R-:W-:Y:S02]  /*49c0*/  R2UR UR35, R21 ;  /* 0x00000000152372ca */ /* 0x000fe400000e0000 */
[----:B------:R-:W-:Y:S02]  /*49d0*/  R2UR UR34, R20 ;  /* 0x00000000142272ca */ /* 0x000fe400000e0000 */
[----:B------:R-:W-:Y:S02]  /*49e0*/  ISETP.NE.U32.AND P2, PT, RZ, UR4, PT ;  /* 0x00000004ff007c0c */ /* 0x000fe4000bf45070 */
[----:B------:R-:W-:Y:S02]  /*49f0*/  SHF.L.U32 R12, R31, 0x1f, RZ ;  /* 0x0000001f1f0c7819 */ /* 0x000fe400000006ff */
[----:B------:R-:W-:Y:S05]  /*4a00*/  ISETP.NE.AND.EX P2, PT, RZ, UR5, PT, P2 ;  /* 0x00000005ff007c0c */ /* 0x000fea000bf45320 */
[----:B------:R-:W-:Y:S02]  /*4a10*/  USHF.L.U32 UR35, UR35, 0x7, URZ ;  /* 0x0000000723237899 */ /* 0x000fe400080006ff */
[----:B------:R-:W-:Y:S01]  /*4a20*/  USHF.L.U32 UR34, UR34, 0x8, URZ ;  /* 0x0000000822227899 */ /* 0x000fe200080006ff */
[----:B------:R-:W-:Y:S11]  /*4a30*/  BRA.U !UP3, `(.L_x_96) ;  /* 0x000000010b347547 */ /* 0x000ff6000b800000 */
[----:B------:R-:W-:Y:S01]  /*4a40*/  UPLOP3.LUT UP0, UPT, UPT, UPT, UP2, 0x80, 0x8 ;  /* 0x000000000008789c */ /* 0x000fe20003f0f020 */
[----:B--2---:R-:W-:Y:S02]  /*4a50*/  HFMA2 R0, -RZ, RZ, 0, 5.9604644775390625e-08 ;  /* 0x00000001ff007431 */ /* 0x004fe400000001ff */
[----:B------:R-:W-:Y:S03]  /*4a60*/  IMAD.MOV.U32 R153, RZ, RZ, 0x1 ;  /* 0x00000001ff997424 */ /* 0x000fe600078e00ff */
[----:B------:R-:W-:Y:S05]  /*4a70*/  PLOP3.LUT P0, PT, PT, PT, UP0, 0x80, 0x8 ;  /* 0x000000000008781c */ /* 0x000fea0003f0f008 */
[----:B------:R-:W2:Y:S01]  /*4a80*/  @UP0 LDCU.64 UR10, c[0x0][0x888] ;  /* 0x00011100ff0a07ac */ /* 0x000ea20008000a00 */
[----:B------:R-:W-:Y:S07]  /*4a90*/  @UP0 UIMAD UR8, UR36, UR4, URZ ;  /* 0x00000004240802a4 */ /* 0x000fee000f8e02ff */
[----:B------:R-:W-:Y:S01]  /*4aa0*/  @!P0 PRMT R153, R0, 0x7610, R153 ;  /* 0x0000761000998816 */ /* 0x000fe20000000099 */
[----:B--2---:R-:W-:Y:S03]  /*4ab0*/  @UP0 UIMAD.WIDE UR10, UR8, 0x4, UR10 ;  /* 0x00000004080a08a5 */ /* 0x004fe6000f8e020a */
[----:B------:R-:W2:Y:S03]  /*4ac0*/  @!UP0 LDCU UR8, c[0x0][0x880] ;  /* 0x00011000ff0887ac */ /* 0x000ea60008000800 */
[----:B------:R-:W-:Y:S01]  /*4ad0*/  IMAD.U32 R10, RZ, RZ, UR10 ;  /* 0x0000000aff0a7e24 */ /* 0x000fe2000f8e00ff */
[----:B------:R-:W-:Y:S05]  /*4ae0*/  MOV R11, UR11 ;  /* 0x0000000b000b7c02 */ /* 0x000fea0008000f00 */
[----:B-----5:R4:W5:Y:S02]  /*4af0*/  @P0 LDG.E R82, desc[UR46][R10.64] ;  /* 0x0000002e0a520981 */ /* 0x020964000c1e1900 */
[----:B--2-4-:R-:W-:Y:S07]  /*4b00*/  @!P0 IMAD.U32 R82, RZ, RZ, UR8 ;  /* 0x00000008ff528e24 */ /* 0x014fee000f8e00ff */
.L_x_96:
[----:B-----5:R-:W-:Y:S01]  /*4b10*/  @!P2 ISETP.EQ.AND P0, PT, R82, RZ, PT ;  /* 0x000000ff5200a20c */ /* 0x020fe20003f02270 */
[----:B------:R-:W-:Y:S01]  /*4b20*/  @!UPT UIADD3 URZ, UPT, UPT, URZ, URZ, URZ ;  /* 0x000000fffffff290 */ /* 0x000fe2000fffe0ff */
[----:B------:R-:W-:Y:S11]  /*4b30*/  @!P2 BRA `(.L_x_97) ;  /* 0x000000000014a947 */ /* 0x000ff60003800000 */
[----:B------:R-:W-:Y:S02]  /*4b40*/  LOP3.LUT P2, RZ, R153, 0xff, RZ, 0xc0, !PT ;  /* 0x000000ff99ff7812 */ /* 0x000fe4000784c0ff */
[----:B------:R-:W-:Y:S04]  /*4b50*/  PLOP3.LUT P0, PT, PT, PT, UP0, 0x80, 0x8 ;  /* 0x000000000008781c */ /* 0x000fe80003f0f008 */
[----:B------:R-:W-:Y:S07]  /*4b60*/  PLOP3.LUT P0, PT, P0, PT, PT, 0x8, 0x80 ;  /* 0x000000000080781c */ /* 0x000fee000070e170 */
[----:B------:R-:W-:Y:S11]  /*4b70*/  @P2 ISETP.EQ.AND P0, PT, R82, RZ, PT ;  /* 0x000000ff5200220c */ /* 0x000ff60003f02270 */
[----:B------:R-:W-:Y:S02]  /*4b80*/  @!UPT UIADD3 URZ, UPT, UPT, URZ, URZ, URZ ;  /* 0x000000fffffff290 */ /* 0x000fe4000fffe0ff */
.L_x_97:
[----:B------:R-:W4:Y:S01]  /*4b90*/  SYNCS.PHASECHK.TRANS64.TRYWAIT P2, [UR7+0xd0], R12 ;  /* 0x0000d00cff0075a7 */ /* 0x000f220008041107 */
[----:B------:R-:W-:Y:S04]  /*4ba0*/  ELECT P4, URZ, PT ;  /* 0x0000000000ff782f */ /* 0x000fe80003880000 */
[----:B------:R-:W-:Y:S11]  /*4bb0*/  PLOP3.LUT P4, PT, P0, P4, PT, 0xf2, 0x2f ;  /* 0x00000000002f781c */ /* 0x000ff60000789e72 */
[----:B------:R-:W-:Y:S02]  /*4bc0*/  @!UPT UIADD3 URZ, UPT, UPT, URZ, URZ, URZ ;  /* 0x000000fffffff290 */ /* 0x000fe4000fffe0ff */
[----:B-1----:R-:W-:Y:S05]  /*4bd0*/  @!P4 IADD3 R9, P0, PT, R32, 0x580, RZ ;  /* 0x000005802009c810 */ /* 0x002fea0007f1e0ff */
[----:B--2---:R-:W-:Y:S01]  /*4be0*/  @!P4 IMAD.X R0, RZ, RZ, R33, P0 ;  /* 0x000000ffff00c224 */ /* 0x004fe200000e0621 */
[----:B----4-:R-:W-:Y:S07]  /*4bf0*/  @!P2 BRA `(.L_x_98) ;  /* 0x0000007800a0a947 */ /* 0x010fee0003800000 */
.L_x_192:
[----:B------:R-:W-:Y:S01]  /*4c00*/  @!P4 R2UR UR8, R0 ;  /* 0x000000000008c2ca */ /* 0x000fe200000e0000 */
[----:B------:R-:W-:Y:S01]  /*4c10*/  VOTEU.ALL UP1, P4 ;  /* 0x0000000000ff7886 */ /* 0x000fe20002020000 */
[----:B------:R-:W-:Y:S01]  /*4c20*/  @!P4 R2UR UR9, R9 ;  /* 0x000000000909c2ca */ /* 0x000fe200000e0000 */
[----:B------:R-:W-:Y:S01]  /*4c30*/  @!P4 IMAD.MOV.U32 R0, RZ, RZ, 0x2000 ;  /* 0x00002000ff00c424 */ /* 0x000fe200078e00ff */
[----:B------:R-:W-:Y:S01]  /*4c40*/  UMOV UR10, 0x0 ;  /* 0x00000000000a7882 */ /* 0x000fe20000000000 */
[----:B------:R-:W-:Y:S01]  /*4c50*/  UMOV UR11, 0x10000000 ;  /* 0x10000000000b7882 */ /* 0x000fe20000000000 */
[----:B------:R-:W-:Y:S01]  /*4c60*/  @!UP1 UIADD3 UR32, UPT, UPT, UR7, 0x200, URZ ;  /* 0x0000020007209890 */ /* 0x000fe2000fffe0ff */
[----:B------:R-:W-:Y:S01]  /*4c70*/  @!P4 IADD3 R9, P0, PT, R32, 0x580, RZ ;  /* 0x000005802009c810 */ /* 0x000fe20007f1e0ff */
[----:B------:R-:W-:Y:S05]  /*4c80*/  VOTEU.ALL UP1, P4 ;  /* 0x0000000000ff7886 */ /* 0x000fea0002020000 */
[----:B------:R-:W-:Y:S01]  /*4c90*/  IMAD.U32 R11, RZ, RZ, UR8 ;  /* 0x00000008ff0b7e24 */ /* 0x000fe2000f8e00ff */
[----:B------:R-:W-:Y:S01]  /*4ca0*/  UPRMT UR8, UR37, 0x654, UR33 ;  /* 0x0000065425087896 */ /* 0x000fe20008000021 */
[----:B------:R-:W-:Y:S03]  /*4cb0*/  IMAD.U32 R10, RZ, RZ, UR9 ;  /* 0x00000009ff0a7e24 */ /* 0x000fe6000f8e00ff */
[----:B------:R-:W-:Y:S02]  /*4cc0*/  @!P4 R2UR UR15, R11 ;  /* 0x000000000b0fc2ca */ /* 0x000fe400000e0000 */
[----:B------:R-:W-:Y:S11]  /*4cd0*/  @!P4 R2UR UR14, R10 ;  /* 0x000000000a0ec2ca */ /* 0x000ff600000e0000 */
[----:B------:R-:W-:Y:S02]  /*4ce0*/  @!UPT UIADD3 URZ, UPT, UPT, URZ, URZ, URZ ;  /* 0x000000fffffff290 */ /* 0x000fe4000fffe0ff */
[----:B------:R2:W-:Y:S01]  /*4cf0*/  @!UP1 UTMALDG.3D [UR32], [UR14], desc[UR10] ;  /* 0x00000a200e0095b4 */ /* 0x0005e20008011000 */
[----:B------:R4:W-:Y:S01]  /*4d00*/  @!P4 SYNCS.ARRIVE.TRANS64.RED.A0TR RZ, [UR7+0xb0], R0 ;  /* 0x0000b000ffffc9a7 */ /* 0x0009e20008300407 */
[----:B------:R-:W-:Y:S01]  /*4d10*/  SYNCS.ARRIVE.TRANS64.RED.A1T0 RZ, [UR8], RZ ;  /* 0x000000ffffff79a7 */ /* 0x000fe20008100408 */
[----:B----4-:R-:W-:Y:S01]  /*4d20*/  @!P4 IMAD.X R0, RZ, RZ, R33, P0 ;  /* 0x000000ffff00c224 */ /* 0x010fe200000e0621 */
[----:B------:R-:W4:Y:S02]  /*4d30*/  SYNCS.PHASECHK.TRANS64.TRYWAIT P2, [UR7+0xd8], R12 ;  /* 0x0000d80cff0075a7 */ /* 0x000f240008041107 */
[----:B--2-4-:R-:W-:Y:S05]  /*4d40*/  @!P2 BRA `(.L_x_99) ;  /* 0x000000780064a947 */ /* 0x014fea0003800000 */
.L_x_194:
        /* <DEDUP_REMOVED lines=8> */
[----:B------:R-:W-:Y:S01]  /*4dd0*/  @!UP1 UIADD3 UR24, UPT, UPT, UR7, 0x2200, URZ ;  /* 0x0000220007189890 */ /* 0x000fe2000fffe0ff */
[----:B------:R-:W-:Y:S01]  /*4de0*/  VOTEU.ALL UP1, P4 ;  /* 0x0000000000ff7886 */ /* 0x000fe20002020000 */
[----:B------:R-:W-:Y:S01]  /*4df0*/  UMOV UR27, UR35 ;  /* 0x00000023001b7c82 */ /* 0x000fe20008000000 */
[----:B------:R-:W-:Y:S02]  /*4e00*/  UMOV UR28, UR36 ;  /* 0x00000024001c7c82 */ /* 0x000fe40008000000 */
[----:B------:R-:W-:Y:S01]  /*4e10*/  IMAD.U32 R11, RZ, RZ, UR8 ;  /* 0x00000008ff0b7e24 */ /* 0x000fe2000f8e00ff */
[----:B------:R-:W-:Y:S01]  /*4e20*/  UPRMT UR8, UR37, 0x654, UR25 ;  /* 0x0000065425087896 */ /* 0x000fe20008000019 */
[----:B------:R-:W-:Y:S02]  /*4e30*/  IMAD.U32 R10, RZ, RZ, UR9 ;  /* 0x00000009ff0a7e24 */ /* 0x000fe4000f8e00ff */
[----:B------:R-:W-:Y:S01]  /*4e40*/  @!P4 IMAD.X R20, RZ, RZ, R33, P0 ;  /* 0x000000ffff14c224 */ /* 0x000fe200000e0621 */
[----:B------:R-:W-:Y:S02]  /*4e50*/  @!P4 R2UR UR15, R11 ;  /* 0x000000000b0fc2ca */ /* 0x000fe400000e0000 */
[----:B------:R-:W-:Y:S11]  /*4e60*/  @!P4 R2UR UR14, R10 ;  /* 0x000000000a0ec2ca */ /* 0x000ff600000e0000 */
[----:B------:R-:W-:Y:S02]  /*4e70*/  @!UPT UIADD3 URZ, UPT, UPT, URZ, URZ, URZ ;  /* 0x000000fffffff290 */ /* 0x000fe4000fffe0ff */
[----:B------:R2:W-:Y:S01]  /*4e80*/  @!UP1 UTMALDG.3D [UR24], [UR14], desc[UR10] ;  /* 0x00000a180e0095b4 */ /* 0x0005e20008011000 */
[----:B------:R2:W-:Y:S01]  /*4e90*/  @!P4 SYNCS.ARRIVE.TRANS64.RED.A0TR RZ, [UR7+0xb8], R0 ;  /* 0x0000b800ffffc9a7 */ /* 0x0005e20008300407 */
[----:B------:R-:W-:Y:S01]  /*4ea0*/  SYNCS.ARRIVE.TRANS64.RED.A1T0 RZ, [UR8], RZ ;  /* 0x000000ffffff79a7 */ /* 0x000fe20008100408 */
[----:B------:R-:W4:Y:S02]  /*4eb0*/  SYNCS.PHASECHK.TRANS64.TRYWAIT P2, [UR7+0xe0], R12 ;  /* 0x0000e00cff0075a7 */ /* 0x000f240008041107 */
[----:B--2-4-:R-:W-:Y:S05]  /*4ec0*/  @!P2 BRA `(.L_x_100) ;  /* 0x00000078001ca947 */ /* 0x014fea0003800000 */
.L_x_196:
[----:B------:R-:W2:Y:S01]  /*4ed0*/  LDC.64 R14, c[0x0][0xb10] ;  /* 0x0002c400ff0e7b82 */ /* 0x000ea20000000a00 */
[----:B------:R-:W-:Y:S01]  /*4ee0*/  @!P4 R2UR UR8, R20 ;  /* 0x000000001408c2ca */ /* 0x000fe200000e0000 */
[----:B------:R-:W-:Y:S01]  /*4ef0*/  VOTEU.ALL UP1, P4 ;  /* 0x0000000000ff7886 */ /* 0x000fe20002020000 */
[----:B------:R-:W-:Y:S01]  /*4f00*/  @!P4 R2UR UR9, R21 ;  /* 0x000000001509c2ca */ /* 0x000fe200000e0000 */
[----:B------:R-:W-:Y:S01]  /*4f10*/  UMOV UR10, 0x0 ;  /* 0x00000000000a7882 */ /* 0x000fe20000000000 */
[----:B------:R-:W-:Y:S03]  /*4f20*/  UMOV UR11, 0x10000000 ;  /* 0x10000000000b7882 */ /* 0x000fe60000000000 */
[----:B------:R-:W4:Y:S01]  /*4f30*/  LDC.64 R10, c[0x0][0xb18] ;  /* 0x0002c600ff0a7b82 */ /* 0x000f220000000a00 */
[----:B------:R-:W-:Y:S01]  /*4f40*/  @!UP1 UIADD3 UR18, UPT, UPT, UR34, 0x80, URZ ;  /* 0x0000008022129890 */ /* 0x000fe2000fffe0ff */
[----:B------:R-:W-:Y:S01]  /*4f50*/  @P3 SHF.R.U32.HI R28, RZ, 0x10, R25 ;  /* 0x00000010ff1c3819 */ /* 0x000fe20000011619 */
[----:B------:R-:W-:Y:S01]  /*4f60*/  @!UP1 UIADD3 UR16, UPT, UPT, UR7, 0x4200, URZ ;  /* 0x0000420007109890 */ /* 0x000fe2000fffe0ff */
[----:B------:R-:W-:Y:S01]  /*4f70*/  VIADD R30, R30, 0x1 ;  /* 0x000000011e1e7836 */ /* 0x000fe20000000000 */
[----:B------:R-:W-:Y:S03]  /*4f80*/  VOTEU.ALL UP1, P4 ;  /* 0x0000000000ff7886 */ /* 0x000fe60002020000 */
[----:B------:R-:W5:Y:S01]  /*4f90*/  @!P1 LDC R0, c[0x0][0xb20] ;  /* 0x0002c800ff009b82 */ /* 0x000f620000000800 */
[----:B------:R-:W-:Y:S01]  /*4fa0*/  UMOV UR19, UR35 ;  /* 0x0000002300137c82 */ /* 0x000fe20008000000 */
[----:B------:R-:W-:Y:S01]  /*4fb0*/  IMAD.U32 R21, RZ, RZ, UR8 ;  /* 0x00000008ff157e24 */ /* 0x000fe2000f8e00ff */
[----:B------:R-:W-:Y:S05]  /*4fc0*/  UMOV UR20, UR36 ;  /* 0x0000002400147c82 */ /* 0x000fea0008000000 */
[----:B-1----:R-:W1:Y:S01]  /*4fd0*/  @!P1 LDC R3, c[0x0][0xb0c] ;  /* 0x0002c300ff039b82 */ /* 0x002e620000000800 */
[----:B------:R-:W-:Y:S01]  /*4fe0*/  IMAD.U32 R20, RZ, RZ, UR9 ;  /* 0x00000009ff147e24 */ /* 0x000fe2000f8e00ff */
[----:B------:R-:W-:Y:S01]  /*4ff0*/  UPRMT UR8, UR37, 0x654, UR17 ;  /* 0x0000065425087896 */ /* 0x000fe20008000011 */
[----:B------:R-:W-:Y:S03]  /*5000*/  @!P4 R2UR UR15, R21 ;  /* 0x00000000150fc2ca */ /* 0x000fe600000e0000 */
[----:B------:R-:W-:Y:S01]  /*5010*/  @!P4 R2UR UR14, R20 ;  /* 0x00000000140ec2ca */ /* 0x000fe200000e0000 */
[----:B------:R-:W-:Y:S11]  /*5020*/  @!P4 IMAD.MOV.U32 R20, RZ, RZ, 0x2000 ;  /* 0x00002000ff14c424 */ /* 0x000ff600078e00ff */
[----:B------:R-:W-:Y:S01]  /*5030*/  @!UPT UIADD3 URZ, UPT, UPT, URZ, URZ, URZ ;  /* 0x000000fffffff290 */ /* 0x000fe2000fffe0ff */
[----:B------:R1:W-:Y:S01]  /*5040*/  @!UP1 UTMALDG.3D [UR16], [UR14], desc[UR10] ;  /* 0x00000a100e0095b4 */ /* 0x0003e20008011000 */
[----:B------:R1:W-:Y:S02]  /*5050*/  @!P4 SYNCS.ARRIVE.TRANS64.RED.A0TR RZ, [UR7+0xc0], R20 ;  /* 0x0000c014ffffc9a7 */ /* 0x0003e40008300407 */
[----:B-1----:R-:W-:Y:S01]  /*5060*/  @!P1 ISETP.NE.AND P2, PT, R3, 0x1, PT ;  /* 0x000000010300980c */ /* 0x002fe20003f45270 */
[C---:B--2---:R-:W-:Y:S01]  /*5070*/  @!P1 IMAD.HI.U32 R14, R13.reuse, R14, RZ ;  /* 0x0000000e0d0e9227 */ /* 0x044fe200078e00ff */
[----:B----4-:R-:W-:Y:S03]  /*5080*/  @!P1 ISETP.NE.AND P0, PT, R10, 0x1, PT ;  /* 0x000000010a00980c */ /* 0x010fe60003f05270 */
[C---:B------:R-:W-:Y:S01]  /*5090*/  @!P1 IMAD.HI.U32 R11, R8.reuse, R11, RZ ;  /* 0x0000000b080b9227 */ /* 0x040fe200078e00ff */
[----:B------:R-:W-:Y:S04]  /*50a0*/  @!P1 SHF.R.U32.HI R14, RZ, R15, R14 ;  /* 0x0000000fff0e9219 */ /* 0x000fe8000001160e */
[----:B-----5:R-:W-:Y:S01]  /*50b0*/  @!P1 SHF.R.U32.HI R9, RZ, R0, R11 ;  /* 0x00000000ff099219 */ /* 0x020fe2000001160b */
[----:B------:R-:W-:Y:S01]  /*50c0*/  SYNCS.ARRIVE.TRANS64.RED.A1T0 RZ, [UR8], RZ ;  /* 0x000000ffffff79a7 */ /* 0x000fe20008100408 */
[----:B------:R-:W-:Y:S02]  /*50d0*/  @!P1 SEL R14, R13, R14, !P2 ;  /* 0x0000000e0d0e9207 */ /* 0x000fe40005000000 */
[----:B------:R-:W-:Y:S01]  /*50e0*/  @!P1 SEL R9, R8, R9, !P0 ;  /* 0x0000000908099207 */ /* 0x000fe20004000000 */
[----:B------:R-:W1:Y:S04]  /*50f0*/  SYNCS.PHASECHK.TRANS64.TRYWAIT P5, [UR7+0xe8], R12 ;  /* 0x0000e80cff0075a7 */ /* 0x000e6800080a1107 */
[----:B------:R-:W-:Y:S02]  /*5100*/  @!P1 IMAD.IADD R0, R9, 0x1, -R14 ;  /* 0x0000000109009824 */ /* 0x000fe400078e0a0e */
[----:B------:R-:W-:Y:S02]  /*5110*/  @!P1 IMAD.IADD R9, R14, 0x1, -R9 ;  /* 0x000000010e099824 */ /* 0x000fe400078e0a09 */
[----:B------:R-:W-:Y:S02]  /*5120*/  @!P1 IMAD R13, R0, R3, R13 ;  /* 0x00000003000d9224 */ /* 0x000fe400078e020d */
[----:B------:R-:W-:Y:S01]  /*5130*/  @!P1 IMAD R8, R9, R10, R8 ;  /* 0x0000000a09089224 */ /* 0x000fe200078e0208 */
[----:B-1----:R-:W-:Y:S06]  /*5140*/  @!P5 BRA `(.L_x_101) ;  /* 0x000000740094d947 */ /* 0x002fec0003800000 */
.L_x_198:
[----:B-1----:R-:W-:Y:S01]  /*5150*/  @!P4 IADD3 R3, P0, PT, R32, 0x580, RZ ;  /* 0x000005802003c810 */ /* 0x002fe20007f1e0ff */
[----:B------:R-:W-:Y:S01]  /*5160*/  VOTEU.ALL UP1, P4 ;  /* 0x0000000000ff7886 */ /* 0x000fe20002020000 */
[----:B------:R-:W-:Y:S01]  /*5170*/  UMOV UR18, 0x0 ;  /* 0x0000000000127882 */ /* 0x000fe20000000000 */
[----:B------:R-:W-:Y:S01]  /*5180*/  UMOV UR19, 0x10000000 ;  /* 0x1000000000137882 */ /* 0x000fe20000000000 */
[----:B------:R-:W-:Y:S01]  /*5190*/  @!P4 R2UR UR9, R3 ;  /* 0x000000000309c2ca */ /* 0x000fe200000e0000 */
[----:B------:R-:W-:Y:S01]  /*51a0*/  @!P4 IMAD.X R0, RZ, RZ, R33, P0 ;  /* 0x000000ffff00c224 */ /* 0x000fe200000e0621 */
[----:B------:R-:W-:Y:S01]  /*51b0*/  @!UP1 UIADD3 UR10, UPT, UPT, UR34, 0xc0, URZ ;  /* 0x000000c0220a9890 */ /* 0x000fe2000fffe0ff */
[----:B------:R-:W-:Y:S01]  /*51c0*/  ISETP.NE.AND P0, PT, R30, 0x2, PT ;  /* 0x000000021e00780c */ /* 0x000fe20003f05270 */
[----:B------:R-:W-:Y:S01]  /*51d0*/  UMOV UR11, UR35 ;  /* 0x00000023000b7c82 */ /* 0x000fe20008000000 */
[----:B------:R-:W-:Y:S01]  /*51e0*/  UMOV UR12, UR36 ;  /* 0x00000024000c7c82 */ /* 0x000fe20008000000 */
[----:B------:R-:W-:Y:S01]  /*51f0*/  @!P4 R2UR UR8, R0 ;  /* 0x000000000008c2ca */ /* 0x000fe200000e0000 */
[----:B------:R-:W-:Y:S01]  /*5200*/  IMAD.IADD R20, R8, 0x1, R152 ;  /* 0x0000000108147824 */ /* 0x000fe200078e0298 */
[----:B------:R-:W-:Y:S01]  /*5210*/  @P3 R2UR UR36, R28 ;  /* 0x000000001c2432ca */ /* 0x000fe200000e0000 */
[----:B------:R-:W-:Y:S01]  /*5220*/  IMAD.IADD R21, R13, 0x1, R154 ;  /* 0x000000010d157824 */ /* 0x000fe200078e029a */
[----:B------:R-:W-:Y:S02]  /*5230*/  SEL R0, RZ, 0x1, P0 ;  /* 0x00000001ff007807 */ /* 0x000fe40000000000 */
[----:B------:R-:W-:Y:S01]  /*5240*/  LOP3.LUT R31, R31, 0x1, RZ, 0x3c, !PT ;  /* 0x000000011f1f7812 */ /* 0x000fe200078e3cff */
[----:B------:R-:W-:Y:S01]  /*5250*/  IMAD.U32 R10, RZ, RZ, UR9 ;  /* 0x00000009ff0a7e24 */ /* 0x000fe2000f8e00ff */
[----:B------:R-:W-:Y:S01]  /*5260*/  @!UP1 UIADD3 UR9, UPT, UPT, UR7, 0xc8, URZ ;  /* 0x000000c807099890 */ /* 0x000fe2000fffe0ff */
[----:B------:R-:W-:Y:S02]  /*5270*/  LOP3.LUT R29, R29, R0, RZ, 0x3c, !PT ;  /* 0x000000001d1d7212 */ /* 0x000fe400078e3cff */
[----:B------:R-:W-:Y:S02]  /*5280*/  SEL R30, R30, RZ, P0 ;  /* 0x000000ff1e1e7207 */ /* 0x000fe40000000000 */
[----:B------:R-:W-:Y:S01]  /*5290*/  IMAD.U32 R11, RZ, RZ, UR8 ;  /* 0x00000008ff0b7e24 */ /* 0x000fe2000f8e00ff */
[----:B------:R-:W-:Y:S01]  /*52a0*/  @!P4 R2UR UR14, R10 ;  /* 0x000000000a0ec2ca */ /* 0x000fe200000e0000 */
[----:B------:R-:W-:Y:S01]  /*52b0*/  @!UP1 UIADD3 UR8, UPT, UPT, UR7, 0x6200, URZ ;  /* 0x0000620007089890 */ /* 0x000fe2000fffe0ff */
[----:B------:R-:W-:Y:S02]  /*52c0*/  VOTEU.ALL UP1, P4 ;  /* 0x0000000000ff7886 */ /* 0x000fe40002020000 */
[----:B------:R-:W-:Y:S11]  /*52d0*/  @!P4 R2UR UR15, R11 ;  /* 0x000000000b0fc2ca */ /* 0x000ff600000e0000 */
[----:B------:R-:W-:Y:S02]  /*52e0*/  @!UPT UIADD3 URZ, UPT, UPT, URZ, URZ, URZ ;  /* 0x000000fffffff290 */ /* 0x000fe4000fffe0ff */
[----:B------:R2:W-:Y:S01]  /*52f0*/  @!UP1 UTMALDG.3D [UR8], [UR14], desc[UR18] ;  /* 0x000012080e0095b4 */ /* 0x0005e20008011000 */
[----:B------:R2:W-:Y:S01]  /*5300*/  @!P4 SYNCS.ARRIVE.TRANS64.RED.A0TR RZ, [UR7+0xc8], R23 ;  /* 0x0000c817ffffc9a7 */ /* 0x0005e20008300407 */
[----:B------:R-:W-:Y:S01]  /*5310*/  UPLOP3.LUT UP1, UPT, UPT, UPT, UPT, 0x80, 0x8 ;  /* 0x000000000008789c */ /* 0x000fe20003f2f070 */
[----:B------:R-:W-:Y:S01]  /*5320*/  SYNCS.ARRIVE.TRANS64.RED.A1T0 RZ, [UR13], RZ ;  /* 0x000000ffffff79a7 */ /* 0x000fe2000810040d */
[----:B------:R-:W-:Y:S09]  /*5330*/  @P3 BRA `(.L_x_102) ;  /* 0xfffffff000943947 */ /* 0x000ff2000383ffff */
[----:B------:R-:W-:-:S04]  /*5340*/  SHF.L.U32 R3, R31, 0x1f, RZ ;  /* 0x0000001f1f037819 */ /* 0x000fc800000006ff */
[----:B------:R-:W1:Y:S02]  /*5350*/  SYNCS.PHASECHK.TRANS64.TRYWAIT P0, [UR7+0xd0], R3 ;  /* 0x0000d003ff0075a7 */ /* 0x000e640008001107 */
[----:B-1----:R-:W-:Y:S05]  /*5360*/  @!P0 BRA `(.L_x_103) ;  /* 0x0000007400248947 */ /* 0x002fea0003800000 */
.L_x_200:
[----:B------:R-:W4:Y:S02]  /*5370*/  SYNCS.PHASECHK.TRANS64.TRYWAIT P0, [UR7+0xd8], R3 ;  /* 0x0000d803ff0075a7 */ /* 0x000f240008001107 */
[----:B----4-:R-:W-:Y:S05]  /*5380*/  @!P0 BRA `(.L_x_104) ;  /* 0x0000007400348947 */ /* 0x010fea0003800000 */
.L_x_202:
[----:B------:R-:W4:Y:S02]  /*5390*/  SYNCS.PHASECHK.TRANS64.TRYWAIT P0, [UR7+0xe0], R3 ;  /* 0x0000e003ff0075a7 */ /* 0x000f240008001107 */
[----:B----4-:R-:W-:Y:S05]  /*53a0*/  @!P0 BRA `(.L_x_105) ;  /* 0x0000007400448947 */ /* 0x010fea0003800000 */
.L_x_204:
[----:B-1----:R-:W-:-:S07]  /*53b0*/  MOV R0, UR7 ;  /* 0x0000000700007c02 */ /* 0x002fce0008000f00 */
.L_x_106:
[----:B-1----:R-:W-:-:S04]  /*53c0*/  SHF.L.U32 R3, R31, 0x1f, RZ ;  /* 0x0000001f1f037819 */ /* 0x002fc800000006ff */
[----:B------:R1:W4:Y:S03]  /*53d0*/  SYNCS.PHASECHK.TRANS64.TRYWAIT P0, [R0+URZ+0xe8], R3 ;  /* 0x0000e803000075a7 */ /* 0x00032600080011ff */
[----:B----4-:R-:W-:Y:S05]  /*53e0*/  @!P0 NANOSLEEP.SYNCS 0x989680 ;  /* 0x009896800000895d */ /* 0x010fea0003900000 */
[----:B------:R-:W4:Y:S02]  /*53f0*/  @!P0 SYNCS.PHASECHK.TRANS64 P0, [R0+URZ+0xe8], R3 ;  /* 0x0000e803000085a7 */ /* 0x000f2400080010ff */
[----:B--2-4-:R-:W-:Y:S05]  /*5400*/  @P0 EXIT ;  /* 0x000000000000094d */ /* 0x014fea0003800000 */
[----:B------:R-:W-:Y:S05]  /*5410*/  BRA `(.L_x_106) ;  /* 0xfffffffc00e87947 */ /* 0x000fea000383ffff */
.L_x_91:
[----:B------:R-:W-:-:S06]  /*5420*/  UISETP.GE.AND UP1, UPT, UR10, 0x4, UPT ;  /* 0x000000040a00788c */ /* 0x000fcc000bf26270 */
[----:B------:R-:W-:-:S13]  /*5430*/  PLOP3.LUT P0, PT, PT, PT, UP1, 0x80, 0x8 ;  /* 0x000000000008781c */ /* 0x000fda0003f0f018 */
[----:B------:R-:W-:Y:S05]  /*5440*/  @!P0 EXIT ;  /* 0x000000000000894d */ /* 0x000fea0003800000 */
[----:B------:R-:W-:Y:S01]  /*5450*/  BAR.SYNC.DEFER_BLOCKING 0x6, 0xa0 ;  /* 0x0182800000007b1d */ /* 0x000fe20000010000 */
[C---:B------:R-:W-:Y:S01]  /*5460*/  IMAD.U32 R79, R169.reuse, 0x10000, RZ ;  /* 0x00010000a94f7824 */ /* 0x040fe200078e00ff */
[C---:B------:R-:W-:Y:S01]  /*5470*/  R2P PR, R169.reuse, 0x6 ;  /* 0x00000006a9007804 */ /* 0x040fe20000000000 */
[----:B------:R-:W-:Y:S01]  /*5480*/  IMAD.SHL.U32 R2, R169, 0x40, RZ ;  /* 0x00000040a9027824 */ /* 0x000fe200078e00ff */
[----:B------:R-:W-:Y:S01]  /*5490*/  CS2R R162, SRZ ;  /* 0x0000000000a27805 */ /* 0x000fe2000001ff00 */
[----:B------:R-:W-:Y:S01]  /*54a0*/  IMAD.MOV.U32 R166, RZ, RZ, 0x20 ;  /* 0x00000020ffa67424 */ /* 0x000fe200078e00ff */
[----:B------:R-:W-:Y:S02]  /*54b0*/  UMOV UR49, 0x400 ;  /* 0x0000040000317882 */ /* 0x000fe40000000000 */
[----:B------:R-:W1:Y:S01]  /*54c0*/  LDC R159, c[0x0][0x370] ;  /* 0x0000dc00ff9f7b82 */ /* 0x000e620000000800 */
[----:B------:R-:W-:Y:S01]  /*54d0*/  ULEA UR49, UR37, UR49, 0x18 ;  /* 0x0000003125317291 */ /* 0x000fe2000f8ec0ff */
[----:B------:R-:W-:Y:S01]  /*54e0*/  LOP3.LUT R79, R79, 0x600000, RZ, 0xc0, !PT ;  /* 0x006000004f4f7812 */ /* 0x000fe200078ec0ff */
[----:B------:R-:W-:Y:S01]  /*54f0*/  IMAD.SHL.U32 R155, R169, 0x8, RZ ;  /* 0x00000008a99b7824 */ /* 0x000fe200078e00ff */
[----:B------:R-:W-:Y:S01]  /*5500*/  LOP3.LUT R4, R2, 0x180, RZ, 0xc0, !PT ;  /* 0x0000018002047812 */ /* 0x000fe200078ec0ff */
[----:B------:R-:W-:Y:S01]  /*5510*/  IMAD.MOV.U32 R167, RZ, RZ, 0x10 ;  /* 0x00000010ffa77424 */ /* 0x000fe200078e00ff */
[----:B------:R-:W-:Y:S01]  /*5520*/  SEL R166, R166, 0xffffffe0, !P2 ;  /* 0xffffffe0a6a67807 */ /* 0x000fe20005000000 */
[----:B------:R-:W-:Y:S01]  /*5530*/  UIADD3 UR4, UPT, UPT, UR49, 0x8200, URZ ;  /* 0x0000820031047890 */ /* 0x000fe2000fffe0ff */
[----:B------:R-:W2:Y:S01]  /*5540*/  LDC R74, c[0x0][0xb0c] ;  /* 0x0002c300ff4a7b82 */ /* 0x000ea20000000800 */
[----:B------:R-:W-:Y:S01]  /*5550*/  LOP3.LUT R155, R4, 0x30, R155, 0xf8, !PT ;  /* 0x00000030049b7812 */ /* 0x000fe200078ef89b */
[----:B------:R-:W-:Y:S01]  /*5560*/  IMAD.MOV.U32 R76, RZ, RZ, RZ ;  /* 0x000000ffff4c7224 */ /* 0x000fe200078e00ff */
[----:B------:R-:W-:Y:S01]  /*5570*/  SEL R167, R167, 0xfffffff0, !P1 ;  /* 0xfffffff0a7a77807 */ /* 0x000fe20004800000 */
[----:B------:R-:W-:Y:S01]  /*5580*/  IMAD.MOV.U32 R164, RZ, RZ, RZ ;  /* 0x000000ffffa47224 */ /* 0x000fe200078e00ff */
[----:B------:R-:W-:Y:S01]  /*5590*/  LOP3.LUT R155, R155, 0x1e40, R2, 0xf8, !PT ;  /* 0x00001e409b9b7812 */ /* 0x000fe200078ef802 */
[----:B------:R-:W-:Y:S01]  /*55a0*/  IMAD.MOV.U32 R172, RZ, RZ, RZ ;  /* 0x000000ffffac7224 */ /* 0x000fe200078e00ff */
[----:B------:R-:W-:Y:S01]  /*55b0*/  LOP3.LUT R169, R169, 0x60, RZ, 0xc0, !PT ;  /* 0x00000060a9a97812 */ /* 0x000fe200078ec0ff */
[----:B------:R-:W3:Y:S01]  /*55c0*/  LDC R157, c[0x0][0xb20] ;  /* 0x0002c800ff9d7b82 */ /* 0x000ee20000000800 */
[----:B------:R-:W4:Y:S01]  /*55d0*/  LDS R0, [UR49+0x190] ;  /* 0x00019031ff007984 */ /* 0x000f220008000800 */
[----:B------:R-:W-:Y:S01]  /*55e0*/  IMAD.MOV.U32 R161, RZ, RZ, RZ ;  /* 0x000000ffffa17224 */ /* 0x000fe200078e00ff */
[----:B------:R-:W1:Y:S01]  /*55f0*/  LDCU.64 UR52, c[0x0][0x348] ;  /* 0x00006900ff3477ac */ /* 0x000e620008000a00 */
[----:B------:R-:W-:Y:S01]  /*5600*/  IMAD.U32 R168, RZ, RZ, UR4 ;  /* 0x00000004ffa87e24 */ /* 0x000fe2000f8e00ff */
[----:B------:R-:W1:Y:S03]  /*5610*/  LDCU.64 UR38, c[0x0][0x888] ;  /* 0x00011100ff2677ac */ /* 0x000e660008000a00 */
[----:B------:R-:W1:Y:S01]  /*5620*/  LDC R73, c[0x0][0xb30] ;  /* 0x0002cc00ff497b82 */ /* 0x000e620000000800 */
[----:B------:R-:W1:Y:S01]  /*5630*/  LDCU.64 UR44, c[0x0][0x890] ;  /* 0x00011200ff2c77ac */ /* 0x000e620008000a00 */
[----:B------:R-:W-:-:S06]  /*5640*/  UIADD3 UR48, UPT, UPT, UR49, 0x200, URZ ;  /* 0x0000020031307890 */ /* 0x000fcc000fffe0ff */
[----:B------:R-:W1:Y:S08]  /*5650*/  LDC.64 R150, c[0x0][0xb10] ;  /* 0x0002c400ff967b82 */ /* 0x000e700000000a00 */
[----:B------:R-:W1:Y:S08]  /*5660*/  LDC.64 R70, c[0x0][0xb18] ;  /* 0x0002c600ff467b82 */ /* 0x000e700000000a00 */
[----:B------:R-:W1:Y:S08]  /*5670*/  LDC.64 R68, c[0x0][0xb28] ;  /* 0x0002ca00ff447b82 */ /* 0x000e700000000a00 */
[----:B------:R-:W1:Y:S01]  /*5680*/  LDC.64 R148, c[0x0][0x8b0] ;  /* 0x00022c00ff947b82 */ /* 0x000e620000000a00 */
[----:B----4-:R-:W-:Y:S01]  /*5690*/  IMAD.IADD R79, R0, 0x1, R79 ;  /* 0x00000001004f7824 */ /* 0x010fe200078e024f */
[----:B------:R-:W-:-:S04]  /*56a0*/  SHF.R.S32.HI R0, RZ, 0x4, R166 ;  /* 0x00000004ff007819 */ /* 0x000fc800000114a6 */
[----:B------:R-:W-:Y:S02]  /*56b0*/  LEA.HI.SX32 R165, R167, R0, 0x1c ;  /* 0x00000000a7a57211 */ /* 0x000fe400078fe2ff */
[----:B------:R-:W4:Y:S08]  /*56c0*/  LDC.64 R146, c[0x0][0x8a8] ;  /* 0x00022a00ff927b82 */ /* 0x000f300000000a00 */
[----:B--23--:R-:W1:Y:S02]  /*56d0*/  LDC R158, c[0x0][0x374] ;  /* 0x0000dd00ff9e7b82 */ /* 0x00ce640000000800 */
.L_x_148:
[C---:B------:R-:W-:Y:S02]  /*56e0*/  LEA R0, R172.reuse, UR49, 0x3 ;  /* 0x00000031ac007c11 */ /* 0x040fe4000f8e18ff */
[----:B------:R-:W-:Y:S02]  /*56f0*/  SHF.L.U32 R3, R163, 0x1f, RZ ;  /* 0x0000001fa3037819 */ /* 0x000fe400000006ff */
[----:B-1----:R-:W-:Y:S02]  /*5700*/  LEA R16, R172, UR49, 0x4 ;  /* 0x00000031ac107c11 */ /* 0x002fe4000f8e20ff */
[----:B------:R-:W2:Y:S02]  /*5710*/  SYNCS.PHASECHK.TRANS64.TRYWAIT P0, [R0+URZ+0x100], R3 ;  /* 0x00010003000075a7 */ /* 0x000ea400080011ff */
[----:B--2---:R-:W-:Y:S05]  /*5720*/  @!P0 BRA `(.L_x_107) ;  /* 0x00000070007c8947 */ /* 0x004fea0003800000 */
.L_x_205:
[----:B------:R-:W3:Y:S01]  /*5730*/  LDC.64 R12, c[0x0][0xb10] ;  /* 0x0002c400ff0c7b82 */ /* 0x000ee20000000a00 */
[----:B------:R-:W4:Y:S01]  /*5740*/  LDS.128 R16, [R16+0x170] ;  /* 0x0001700010107984 */ /* 0x000f220000000c00 */
[----:B-1----:R-:W-:Y:S01]  /*5750*/  ISETP.NE.AND P1, PT, R73, 0x1, PT ;  /* 0x000000014900780c */ /* 0x002fe20003f25270 */
[----:B--2---:R-:W-:Y:S01]  /*5760*/  VIADD R0, R0, 0x110 ;  /* 0x0000011000007836 */ /* 0x004fe20000000000 */
[----:B------:R-:W-:Y:S04]  /*5770*/  ISETP.GE.AND P0, PT, R72, 0x1, PT ;  /* 0x000000014800780c */ /* 0x000fe80003f06270 */
[----:B------:R-:W1:Y:S01]  /*5780*/  LDC.64 R10, c[0x0][0xb18] ;  /* 0x0002c600ff0a7b82 */ /* 0x000e620000000a00 */
[----:B------:R-:W-:Y:S01]  /*5790*/  PRMT R0, RZ, 0x654, R0 ;  /* 0x00000654ff007816 */ /* 0x000fe20000000000 */
[----:B------:R-:W-:Y:S01]  /*57a0*/  @!PT LDS RZ, [RZ] ;  /* 0x00000000fffff984 */ /* 0x000fe20000000800 */
[----:B------:R-:W-:Y:S01]  /*57b0*/  @!PT LDS RZ, [RZ] ;  /* 0x00000000fffff984 */ /* 0x000fe20000000800 */
[----:B------:R-:W-:Y:S01]  /*57c0*/  @!PT LDS RZ, [RZ] ;  /* 0x00000000fffff984 */ /* 0x000fe20000000800 */
[----:B------:R-:W-:Y:S01]  /*57d0*/  @!PT LDS RZ, [RZ] ;  /* 0x00000000fffff984 */ /* 0x000fe20000000800 */
[----:B------:R2:W-:Y:S06]  /*57e0*/  MEMBAR.ALL.CTA ;  /* 0x0000000000007992 */ /* 0x0005ec0000008000 */
[----:B--2---:R-:W2:Y:S01]  /*57f0*/  FENCE.VIEW.ASYNC.S ;  /* 0x00000000000073c6 */ /* 0x004ea20000000000 */
[----:B------:R-:W1:Y:S08]  /*5800*/  @!P1 LDC R14, c[0x0][0xb20] ;  /* 0x0002c800ff0e9b82 */ /* 0x000e700000000800 */
[----:B------:R-:W1:Y:S01]  /*5810*/  @!P1 LDC R9, c[0x0][0xb0c] ;  /* 0x0002c300ff099b82 */ /* 0x000e620000000800 */
[----:B--2---:R2:W-:Y:S01]  /*5820*/  SYNCS.ARRIVE.TRANS64.RED.A1T0 RZ, [R0+URZ], RZ ;  /* 0x000000ff00ff79a7 */ /* 0x0045e200081004ff */
[----:B----4-:R-:W-:Y:S04]  /*5830*/  LOP3.LUT P4, RZ, R18, 0x1, RZ, 0xc0, !PT ;  /* 0x0000000112ff7812 */ /* 0x010fe8000788c0ff */
[----:B------:R-:W-:Y:S09]  /*5840*/  P2R R170, PR, RZ, 0x10 ;  /* 0x00000010ffaa7803 */ /* 0x000ff20000000000 */
[----:B------:R-:W-:Y:S02]  /*5850*/  @P4 MOV R77, R16 ;  /* 0x00000010004d4202 */ /* 0x000fe40000000f00 */
[----:B------:R-:W-:Y:S01]  /*5860*/  @P4 LOP3.LUT R75, R17, 0xffff, RZ, 0xc0, !PT ;  /* 0x0000ffff114b4812 */ /* 0x000fe200078ec0ff */
[----:B--23--:R-:W-:Y:S06]  /*5870*/  @!P0 BRA `(.L_x_108) ;  /* 0x0000000000a48947 */ /* 0x00cfec0003800000 */
[----:B------:R-:W-:Y:S01]  /*5880*/  IMAD.HI.U32 R24, R158, R71, RZ ;  /* 0x000000479e187227 */ /* 0x000fe200078e00ff */
[----:B------:R-:W-:Y:S02]  /*5890*/  ISETP.NE.AND P0, PT, R70, 0x1, PT ;  /* 0x000000014600780c */ /* 0x000fe40003f05270 */
[----:B------:R-:W-:Y:S01]  /*58a0*/  ISETP.NE.AND P2, PT, R72, 0x1, PT ;  /* 0x000000014800780c */ /* 0x000fe20003f45270 */
[-C--:B------:R-:W-:Y:S01]  /*58b0*/  IMAD.HI.U32 R22, R159, R150.reuse, RZ ;  /* 0x000000969f167227 */ /* 0x080fe200078e00ff */
[----:B------:R-:W-:Y:S02]  /*58c0*/  SHF.R.U32.HI R23, RZ, R157, R24 ;  /* 0x0000009dff177219 */ /* 0x000fe40000011618 */
[----:B------:R-:W-:Y:S01]  /*58d0*/  ISETP.NE.AND P3, PT, R74, 0x1, PT ;  /* 0x000000014a00780c */ /* 0x000fe20003f65270 */
[----:B------:R-:W-:Y:S01]  /*58e0*/  IMAD.HI.U32 R28, R75, R71, RZ ;  /* 0x000000474b1c7227 */ /* 0x000fe200078e00ff */
[----:B------:R-:W-:Y:S02]  /*58f0*/  SHF.R.U32.HI R22, RZ, R151, R22 ;  /* 0x00000097ff167219 */ /* 0x000fe40000011616 */
[----:B------:R-:W-:Y:S01]  /*5900*/  SEL R3, R158, R23, !P0 ;  /* 0x000000179e037207 */ /* 0x000fe20004000000 */
[----:B------:R-:W-:Y:S01]  /*5910*/  IMAD.HI.U32 R26, R77, R150, RZ ;  /* 0x000000964d1a7227 */ /* 0x000fe200078e00ff */
[----:B------:R-:W-:Y:S03]  /*5920*/  SEL R7, R159, R22, !P3 ;  /* 0x000000169f077207 */ /* 0x000fe60005800000 */
[-C--:B------:R-:W-:Y:S01]  /*5930*/  IMAD.HI.U32 R22, R3, R68.reuse, RZ ;  /* 0x0000004403167227 */ /* 0x080fe200078e00ff */
[----:B------:R-:W-:Y:S03]  /*5940*/  SHF.R.U32.HI R26, RZ, R151, R26 ;  /* 0x00000097ff1a7219 */ /* 0x000fe6000001161a */
[----:B------:R-:W-:Y:S01]  /*5950*/  IMAD.HI.U32 R24, R7, R68, RZ ;  /* 0x0000004407187227 */ /* 0x000fe200078e00ff */
[----:B------:R-:W-:Y:S02]  /*5960*/  @P2 SHF.R.U32.HI R3, RZ, R69, R22 ;  /* 0x00000045ff032219 */ /* 0x000fe40000011616 */
[----:B------:R-:W-:Y:S02]  /*5970*/  SHF.R.U32.HI R22, RZ, R157, R28 ;  /* 0x0000009dff167219 */ /* 0x000fe4000001161c */
[----:B------:R-:W-:Y:S01]  /*5980*/  @P2 SHF.R.U32.HI R7, RZ, R69, R24 ;  /* 0x00000045ff072219 */ /* 0x000fe20000011618 */
[C---:B------:R-:W-:Y:S01]  /*5990*/  IMAD R2, R72.reuse, R3, RZ ;  /* 0x0000000348027224 */ /* 0x040fe200078e02ff */
[----:B------:R-:W-:Y:S02]  /*59a0*/  SEL R5, R75, R22, !P0 ;  /* 0x000000164b057207 */ /* 0x000fe40004000000 */
[----:B------:R-:W-:Y:S01]  /*59b0*/  SEL R3, R77, R26, !P3 ;  /* 0x0000001a4d037207 */ /* 0x000fe20005800000 */
[----:B------:R-:W-:Y:S01]  /*59c0*/  IMAD R4, R72, R7, RZ ;  /* 0x0000000748047224 */ /* 0x000fe200078e02ff */
[C---:B------:R-:W-:Y:S01]  /*59d0*/  ISETP.GE.AND P0, PT, R5.reuse, R2, PT ;  /* 0x000000020500720c */ /* 0x040fe20003f06270 */
[----:B------:R-:W-:Y:S03]  /*59e0*/  IMAD.HI.U32 R6, R5, R68, RZ ;  /* 0x0000004405067227 */ /* 0x000fe600078e00ff */
[----:B------:R-:W-:Y:S01]  /*59f0*/  ISETP.GE.OR P0, PT, R3, R4, P0 ;  /* 0x000000040300720c */ /* 0x000fe20000706670 */
[----:B------:R-:W-:Y:S01]  /*5a00*/  IMAD.MOV R4, RZ, RZ, -R3 ;  /* 0x000000ffff047224 */ /* 0x000fe200078e0a03 */
[-C--:B------:R-:W-:Y:S03]  /*5a10*/  SHF.R.U32.HI R6, RZ, R69.reuse, R6 ;  /* 0x00000045ff067219 */ /* 0x080fe60000011606 */
[----:B------:R-:W-:Y:S01]  /*5a20*/  IMAD R77, R74, R4, R77 ;  /* 0x000000044a4d7224 */ /* 0x000fe200078e024d */
[----:B------:R-:W-:Y:S05]  /*5a30*/  SEL R15, R5, R6, !P2 ;  /* 0x00000006050f7207 */ /* 0x000fea0005000000 */
[----:B------:R-:W-:Y:S02]  /*5a40*/  IMAD.MOV R6, RZ, RZ, -R15 ;  /* 0x000000ffff067224 */ /* 0x000fe400078e0a0f */
[C---:B------:R-:W-:Y:S04]  /*5a50*/  @!P0 IMAD.HI.U32 R2, R3.reuse, R68, RZ ;  /* 0x0000004403028227 */ /* 0x040fe800078e00ff */
[----:B------:R-:W-:Y:S01]  /*5a60*/  IMAD R6, R72, R6, R5 ;  /* 0x0000000648067224 */ /* 0x000fe200078e0205 */
[----:B------:R-:W-:Y:S04]  /*5a70*/  @!P0 SHF.R.U32.HI R2, RZ, R69, R2 ;  /* 0x00000045ff028219 */ /* 0x000fe80000011602 */
[----:B------:R-:W-:Y:S02]  /*5a80*/  @!P0 SEL R0, R3, R2, !P2 ;  /* 0x0000000203008207 */ /* 0x000fe40005000000 */
[----:B------:R-:W-:Y:S02]  /*5a90*/  IADD3 R2, PT, PT, -R5, RZ, RZ ;  /* 0x000000ff05027210 */ /* 0x000fe40007ffe1ff */
[----:B------:R-:W-:Y:S01]  /*5aa0*/  @!P0 IADD3 R8, PT, PT, R15, -R0, RZ ;  /* 0x800000000f088210 */ /* 0x000fe20007ffe0ff */
[----:B------:R-:W-:Y:S02]  /*5ab0*/  @!P0 IMAD R0, R7, R6, R0 ;  /* 0x0000000607008224 */ /* 0x000fe400078e0200 */
[----:B------:R-:W-:Y:S02]  /*5ac0*/  IMAD R75, R70, R2, R75 ;  /* 0x00000002464b7224 */ /* 0x000fe400078e024b */
[----:B------:R-:W-:Y:S02]  /*5ad0*/  @!P0 IMAD R5, R8, R72, R3 ;  /* 0x0000004808058224 */ /* 0x000fe400078e0203 */
[----:B------:R-:W-:Y:S04]  /*5ae0*/  @!P0 IMAD.MOV.U32 R3, RZ, RZ, R0 ;  /* 0x000000ffff038224 */ /* 0x000fe800078e0000 */
[----:B------:R-:W-:Y:S02]  /*5af0*/  IMAD R77, R3, R74, R77 ;  /* 0x0000004a034d7224 */ /* 0x000fe400078e024d */
[----:B------:R-:W-:Y:S07]  /*5b00*/  IMAD R75, R5, R70, R75 ;  /* 0x00000046054b7224 */ /* 0x000fee00078e024b */
.L_x_108:
[----:B-1----:R-:W-:Y:S01]  /*5b10*/  @!P1 ISETP.NE.AND P0, PT, R10, 0x1, PT ;  /* 0x000000010a00980c */ /* 0x002fe20003f05270 */
[----:B------:R-:W-:Y:S01]  /*5b20*/  @!P1 IMAD.HI.U32 R0, R77, R12, RZ ;  /* 0x0000000c4d009227 */ /* 0x000fe200078e00ff */
[----:B------:R-:W-:Y:S01]  /*5b30*/  @!P1 ISETP.NE.AND P2, PT, R9, 0x1, PT ;  /* 0x000000010900980c */ /* 0x000fe20003f45270 */
[----:B------:R-:W-:Y:S01]  /*5b40*/  ULOP3.LUT UP0, URZ, UR48, 0x1b0, URZ, 0xc0, !UPT ;  /* 0x000001b030ff7892 */ /* 0x000fe2000f80c0ff */
[----:B------:R-:W-:Y:S01]  /*5b50*/  R2UR UR42, R21 ;  /* 0x00000000152a72ca */ /* 0x000fe200000e0000 */
[----:B------:R-:W-:Y:S01]  /*5b60*/  @!P1 IMAD.HI.U32 R3, R75, R11, RZ ;  /* 0x0000000b4b039227 */ /* 0x000fe200078e00ff */
[----:B------:R-:W-:Y:S02]  /*5b70*/  @!P1 SHF.R.U32.HI R0, RZ, R13, R0 ;  /* 0x0000000dff009219 */ /* 0x000fe40000011600 */
[----:B------:R-:W-:Y:S01]  /*5b80*/  R2UR UR41, R20 ;  /* 0x00000000142972ca */ /* 0x000fe200000e0000 */
[----:B------:R-:W-:Y:S01]  /*5b90*/  VIADD R172, R172, 0x1 ;  /* 0x00000001acac7836 */ /* 0x000fe20000000000 */
[----:B------:R-:W-:Y:S02]  /*5ba0*/  @!P1 SHF.R.U32.HI R2, RZ, R14, R3 ;  /* 0x0000000eff029219 */ /* 0x000fe40000011603 */
[----:B------:R-:W-:Y:S02]  /*5bb0*/  @!P1 SEL R3, R77, R0, !P2 ;  /* 0x000000004d039207 */ /* 0x000fe40005000000 */
[----:B------:R-:W-:Y:S02]  /*5bc0*/  @!P1 SEL R2, R75, R2, !P0 ;  /* 0x000000024b029207 */ /* 0x000fe40004000000 */
[----:B------:R-:W-:Y:S01]  /*5bd0*/  @P4 SHF.R.U32.HI R160, RZ, 0x10, R17 ;  /* 0x00000010ffa04819 */ /* 0x000fe20000011611 */
[----:B------:R-:W-:Y:S02]  /*5be0*/  USHF.L.U32 UR42, UR42, 0x7, URZ ;  /* 0x000000072a2a7899 */ /* 0x000fe400080006ff */
[----:B------:R-:W-:Y:S02]  /*5bf0*/  @!P1 IMAD.IADD R0, R2, 0x1, -R3 ;  /* 0x0000000102009824 */ /* 0x000fe400078e0a03 */
[----:B------:R-:W-:Y:S01]  /*5c00*/  @!P1 IMAD.IADD R2, R3, 0x1, -R2 ;  /* 0x0000000103029824 */ /* 0x000fe200078e0a02 */
[----:B------:R-:W-:Y:S01]  /*5c10*/  USHF.L.U32 UR41, UR41, 0x8, URZ ;  /* 0x0000000829297899 */ /* 0x000fe200080006ff */
[----:B------:R-:W-:Y:S02]  /*5c20*/  @!P1 IMAD R77, R0, R9, R77 ;  /* 0x00000009004d9224 */ /* 0x000fe400078e024d */
[----:B------:R-:W-:Y:S01]  /*5c30*/  @!P1 IMAD R75, R2, R10, R75 ;  /* 0x0000000a024b9224 */ /* 0x000fe200078e024b */
[----:B------:R-:W-:Y:S08]  /*5c40*/  BRA.U !UP0, `(.L_x_109) ;  /* 0x0000000108407547 */ /* 0x000ff0000b800000 */
[----:B------:R-:W1:Y:S01]  /*5c50*/  LDCU.64 UR8, c[0x4][0x88] ;  /* 0x01001100ff0877ac */ /* 0x000e620008000a00 */
[----:B------:R-:W-:Y:S01]  /*5c60*/  MOV R3, 0x0 ;  /* 0x0000000000037802 */ /* 0x000fe20000000f00 */
[----:B------:R-:W-:Y:S02]  /*5c70*/  HFMA2 R12, -RZ, RZ, 0, 5.9604644775390625e-08 ;  /* 0x00000001ff0c7431 */ /* 0x000fe400000001ff */
[----:B------:R-:W-:Y:S02]  /*5c80*/  IMAD.MOV.U32 R8, RZ, RZ, 0x70 ;  /* 0x00000070ff087424 */ /* 0x000fe400078e00ff */
[----:B------:R-:W-:Y:S01]  /*5c90*/  IMAD.MOV.U32 R13, RZ, RZ, RZ ;  /* 0x000000ffff0d7224 */ /* 0x000fe200078e00ff */
[----:B------:R-:W2:Y:S01]  /*5ca0*/  LDCU.64 UR6, c[0x4][0x90] ;  /* 0x01001200ff0677ac */ /* 0x000ea20008000a00 */
[----:B------:R-:W3:Y:S01]  /*5cb0*/  LDC.64 R2, c[0x4][R3] ;  /* 0x0100000003027b82 */ /* 0x000ee20000000a00 */
[----:B------:R-:W4:Y:S01]  /*5cc0*/  LDCU.64 UR4, c[0x4][0x8] ;  /* 0x01000100ff0477ac */ /* 0x000f220008000a00 */
[----:B-1----:R-:W-:Y:S01]  /*5cd0*/  MOV R5, UR9 ;  /* 0x0000000900057c02 */ /* 0x002fe20008000f00 */
[----:B------:R-:W-:Y:S01]  /*5ce0*/  IMAD.U32 R4, RZ, RZ, UR8 ;  /* 0x00000008ff047e24 */ /* 0x000fe2000f8e00ff */
[----:B--2---:R-:W-:Y:S01]  /*5cf0*/  MOV R7, UR7 ;  /* 0x0000000700077c02 */ /* 0x004fe20008000f00 */
[----:B------:R-:W-:Y:S01]  /*5d00*/  IMAD.U32 R6, RZ, RZ, UR6 ;  /* 0x00000006ff067e24 */ /* 0x000fe2000f8e00ff */
[----:B----4-:R-:W-:Y:S01]  /*5d10*/  MOV R11, UR5 ;  /* 0x00000005000b7c02 */ /* 0x010fe20008000f00 */
[----:B------:R-:W-:Y:S02]  /*5d20*/  IMAD.U32 R10, RZ, RZ, UR4 ;  /* 0x00000004ff0a7e24 */ /* 0x000fe4000f8e00ff */
[----:B------:R-:W-:Y:S07]  /*5d30*/  LEPC R20, `(.L_x_109) ;  /* 0x000000001014794e */ /* 0x000fee0000000000 */
[----:B---3-5:R-:W-:Y:S05]  /*5d40*/  CALL.ABS.NOINC R2 ;  /* 0x0000000002007343 */ /* 0x028fea0003c00000 */
.L_x_109:
[----:B------:R-:W-:Y:S01]  /*5d50*/  LOP3.LUT P0, RZ, R168, 0x1b0, RZ, 0xc0, !PT ;  /* 0x000001b0a8ff7812 */ /* 0x000fe2000780c0ff */
[----:B------:R-:W-:Y:S11]  /*5d60*/  BSSY.RECONVERGENT B6, `(.L_x_110) ;  /* 0x0000013000067945 */ /* 0x000ff60003800200 */
[----:B------:R-:W-:Y:S01]  /*5d70*/  @!UPT UIADD3 URZ, UPT, UPT, URZ, URZ, URZ ;  /* 0x000000fffffff290 */ /* 0x000fe2000fffe0ff */
[----:B------:R-:W-:Y:S05]  /*5d80*/  @!P0 BRA `(.L_x_111) ;  /* 0x0000000000408947 */ /* 0x000fea0003800000 */
        /* <DEDUP_REMOVED lines=16> */
.L_x_111:
[----:B------:R-:W-:Y:S05]  /*5e90*/  BSYNC.RECONVERGENT B6 ;  /* 0x0000000000067941 */ /* 0x000fea0003800200 */
.L_x_110:
[----:B------:R-:W-:Y:S01]  /*5ea0*/  ISETP.NE.U32.AND P4, PT, R148, RZ, PT ;  /* 0x000000ff9400720c */ /* 0x000fe20003f85070 */
[----:B------:R-:W-:Y:S01]  /*5eb0*/  UISETP.NE.AND UP2, UPT, UR50, URZ, UPT ;  /* 0x000000ff3200728c */ /* 0x000fe2000bf45270 */
[----:B------:R-:W-:Y:S01]  /*5ec0*/  ISETP.NE.U32.AND P2, PT, RZ, UR38, PT ;  /* 0x00000026ff007c0c */ /* 0x000fe2000bf45070 */
[----:B------:R-:W-:Y:S01]  /*5ed0*/  UISETP.NE.U32.AND UP1, UPT, UR44, URZ, UPT ;  /* 0x000000ff2c00728c */ /* 0x000fe2000bf25070 */
[----:B------:R-:W-:Y:S01]  /*5ee0*/  ISETP.NE.AND.EX P4, PT, R149, RZ, PT, P4 ;  /* 0x000000ff9500720c */ /* 0x000fe20003f85340 */
[----:B------:R-:W-:Y:S01]  /*5ef0*/  UPLOP3.LUT UP0, UPT, UPT, UPT, UPT, 0x40, 0x4 ;  /* 0x000000000004789c */ /* 0x000fe20003f0e870 */
[----:B------:R-:W-:Y:S01]  /*5f00*/  ISETP.NE.AND.EX P2, PT, RZ, UR39, PT, P2 ;  /* 0x00000027ff007c0c */ /* 0x000fe2000bf45320 */
[----:B------:R-:W-:Y:S01]  /*5f10*/  UISETP.NE.AND.EX UP1, UPT, UR45, URZ, UPT, UP1 ;  /* 0x000000ff2d00728c */ /* 0x000fe2000bf25310 */
[----:B------:R-:W-:Y:S04]  /*5f20*/  PLOP3.LUT P1, PT, PT, PT, UP2, 0x80, 0x8 ;  /* 0x000000000008781c */ /* 0x000fe80003f2f028 */
[----:B------:R-:W-:Y:S06]  /*5f30*/  @UP2 UPLOP3.LUT UP0, UPT, UPT, UPT, UP1, 0x80, 0x8 ;  /* 0x000000000008289c */ /* 0x000fec0003f0f010 */
[----:B------:R-:W-:Y:S01]  /*5f40*/  PLOP3.LUT P0, PT, PT, PT, UP0, 0x80, 0x8 ;  /* 0x000000000008781c */ /* 0x000fe20003f0f008 */
[----:B------:R-:W-:Y:S01]  /*5f50*/  @!UPT UIADD3 URZ, UPT, UPT, URZ, URZ, URZ ;  /* 0x000000fffffff290 */ /* 0x000fe2000fffe0ff */
[----:B------:R-:W-:Y:S11]  /*5f60*/  BRA.U !UP1, `(.L_x_112) ;  /* 0x0000000109387547 */ /* 0x000ff6000b800000 */
[----:B------:R-:W-:Y:S01]  /*5f70*/  UISETP.NE.U32.AND UP0, UPT, UR38, URZ, UPT ;  /* 0x000000ff2600728c */ /* 0x000fe2000bf05070 */
[----:B------:R-:W-:Y:S02]  /*5f80*/  HFMA2 R0, -RZ, RZ, 0, 5.9604644775390625e-08 ;  /* 0x00000001ff007431 */ /* 0x000fe400000001ff */
[----:B------:R-:W-:Y:S01]  /*5f90*/  IMAD.MOV.U32 R153, RZ, RZ, 0x1 ;  /* 0x00000001ff997424 */ /* 0x000fe200078e00ff */
[----:B------:R-:W-:Y:S06]  /*5fa0*/  UISETP.NE.AND.EX UP0, UPT, UR39, URZ, UPT, UP0 ;  /* 0x000000ff2700728c */ /* 0x000fec000bf05300 */
[----:B------:R-:W-:Y:S05]  /*5fb0*/  PLOP3.LUT P3, PT, PT, PT, UP0, 0x80, 0x8 ;  /* 0x000000000008781c */ /* 0x000fea0003f6f008 */
[----:B------:R-:W1:Y:S01]  /*5fc0*/  @UP0 LDCU.64 UR6, c[0x0][0x888] ;  /* 0x00011100ff0607ac */ /* 0x000e620008000a00 */
[----:B------:R-:W-:Y:S07]  /*5fd0*/  @UP0 UIMAD UR4, UR36, UR44, URZ ;  /* 0x0000002c240402a4 */ /* 0x000fee000f8e02ff */
[----:B------:R-:W-:Y:S01]  /*5fe0*/  @!P3 PRMT R153, R0, 0x7610, R153 ;  /* 0x000076100099b816 */ /* 0x000fe20000000099 */
[----:B-1----:R-:W-:Y:S03]  /*5ff0*/  @UP0 UIMAD.WIDE UR6, UR4, 0x4, UR6 ;  /* 0x00000004040608a5 */ /* 0x002fe6000f8e0206 */
[----:B------:R-:W1:Y:S03]  /*6000*/  @!UP0 LDCU UR4, c[0x0][0x880] ;  /* 0x00011000ff0487ac */ /* 0x000e660008000800 */
[----:B------:R-:W-:Y:S01]  /*6010*/  IMAD.U32 R2, RZ, RZ, UR6 ;  /* 0x00000006ff027e24 */ /* 0x000fe2000f8e00ff */
[----:B------:R-:W-:Y:S05]  /*6020*/  MOV R3, UR7 ;  /* 0x0000000700037c02 */ /* 0x000fea0008000f00 */
[----:B-----5:R2:W5:Y:S02]  /*6030*/  @P3 LDG.E R82, desc[UR46][R2.64] ;  /* 0x0000002e02523981 */ /* 0x020564000c1e1900 */
[----:B-12---:R-:W-:Y:S02]  /*6040*/  @!P3 IMAD.U32 R82, RZ, RZ, UR4 ;  /* 0x00000004ff52be24 */ /* 0x006fe4000f8e00ff */
.L_x_112:
[----:B------:R-:W-:Y:S05]  /*6050*/  @!P4 BRA `(.L_x_113) ;  /* 0x000000000020c947 */ /* 0x000fea0003800000 */
[----:B------:R-:W-:Y:S04]  /*6060*/  ISETP.NE.U32.AND P3, PT, R146, RZ, PT ;  /* 0x000000ff9200720c */ /* 0x000fe80003f65070 */
[----:B------:R-:W-:Y:S11]  /*6070*/  ISETP.NE.AND.EX P3, PT, R147, RZ, PT, P3 ;  /* 0x000000ff9300720c */ /* 0x000ff60003f65330 */
[----:B------:R-:W-:Y:S02]  /*6080*/  @!UPT UIADD3 URZ, UPT, UPT, URZ, URZ, URZ ;  /* 0x000000fffffff290 */ /* 0x000fe4000fffe0ff */
[----:B------:R-:W1:Y:S01]  /*6090*/  @P3 LDC.64 R2, c[0x0][0x8a8] ;  /* 0x00022a00ff023b82 */ /* 0x000e620000000a00 */
[----:B------:R-:W-:Y:S04]  /*60a0*/  @P3 IMAD R0, R148, UR36, RZ ;  /* 0x0000002494003c24 */ /* 0x000fe8000f8e02ff */
[----:B-1----:R-:W-:Y:S05]  /*60b0*/  @P3 IMAD.WIDE R2, R0, 0x4, R2 ;  /* 0x0000000400023825 */ /* 0x002fea00078e0202 */
[----:B-----5:R1:W5:Y:S02]  /*60c0*/  @P3 LDG.E R78, desc[UR46][R2.64] ;  /* 0x0000002e024e3981 */ /* 0x020364000c1e1900 */
[----:B-1----:R-:W2:Y:S02]  /*60d0*/  @!P3 LDC R78, c[0x0][0x8a0] ;  /* 0x00022800ff4ebb82 */ /* 0x002ea40000000800 */
.L_x_113:
[----:B-----5:R-:W-:Y:S01]  /*60e0*/  ISETP.NE.AND P4, PT, R82, RZ, PT ;  /* 0x000000ff5200720c */ /* 0x020fe20003f85270 */
[----:B------:R-:W-:Y:S01]  /*60f0*/  BSSY B1, `(.L_x_114) ;  /* 0x0000048000017945 */ /* 0x000fe20003800000 */
[----:B------:R-:W-:Y:S01]  /*6100*/  SEL R5, RZ, 0xffffffff, P2 ;  /* 0xffffffffff057807 */ /* 0x000fe20001000000 */
[----:B------:R-:W-:Y:S01]  /*6110*/  IMAD.MOV.U32 R100, RZ, RZ, 0x1 ;  /* 0x00000001ff647424 */ /* 0x000fe200078e00ff */
[----:B------:R-:W-:Y:S01]  /*6120*/  LOP3.LUT P3, RZ, R153, 0xff, RZ, 0xc0, !PT ;  /* 0x000000ff99ff7812 */ /* 0x000fe2000786c0ff */
[----:B------:R-:W-:Y:S01]  /*6130*/  IMAD R80, R76, 0x100, R79 ;  /* 0x000001004c507824 */ /* 0x000fe200078e024f */
[----:B------:R-:W-:Y:S02]  /*6140*/  @P1 SEL R0, RZ, 0xffffffff, P4 ;  /* 0xffffffffff001807 */ /* 0x000fe40002000000 */
[----:B------:R-:W-:Y:S02]  /*6150*/  CS2R R110, SRZ ;  /* 0x00000000006e7805 */ /* 0x000fe4000001ff00 */
[----:B------:R-:W-:Y:S02]  /*6160*/  LEA R3, R162, UR49, 0x3 ;  /* 0x00000031a2037c11 */ /* 0x000fe4000f8e18ff */
[----:B------:R-:W-:Y:S02]  /*6170*/  CS2R R108, SRZ ;  /* 0x00000000006c7805 */ /* 0x000fe4000001ff00 */
[----:B------:R-:W-:Y:S02]  /*6180*/  @P0 SEL R0, R5, R0, !P3 ;  /* 0x0000000005000207 */ /* 0x000fe40005800000 */
[----:B------:R-:W-:Y:S02]  /*6190*/  CS2R R106, SRZ ;  /* 0x00000000006a7805 */ /* 0x000fe4000001ff00 */
[----:B------:R-:W-:Y:S02]  /*61a0*/  LEA R171, R76, UR49, 0x3 ;  /* 0x000000314cab7c11 */ /* 0x000fe4000f8e18ff */
[----:B------:R-:W-:Y:S02]  /*61b0*/  CS2R R104, SRZ ;  /* 0x0000000000687805 */ /* 0x000fe4000001ff00 */
[----:B------:R-:W-:Y:S02]  /*61c0*/  @P1 LOP3.LUT R0, R0, 0x1, RZ, 0xc0, !PT ;  /* 0x0000000100001812 */ /* 0x000fe400078ec0ff */
[----:B------:R-:W-:Y:S02]  /*61d0*/  CS2R R98, SRZ ;  /* 0x0000000000627805 */ /* 0x000fe4000001ff00 */
[----:B------:R-:W-:Y:S02]  /*61e0*/  SHF.L.U32 R2, R164, 0x1f, RZ ;  /* 0x0000001fa4027819 */ /* 0x000fe400000006ff */
[----:B------:R-:W-:Y:S02]  /*61f0*/  CS2R R96, SRZ ;  /* 0x0000000000607805 */ /* 0x000fe4000001ff00 */
[----:B------:R-:W-:Y:S02]  /*6200*/  ISETP.NE.U32.OR P6, PT, R0, 0x1, !P1 ;  /* 0x000000010000780c */ /* 0x000fe40004fc5470 */
[----:B------:R-:W-:Y:S02]  /*6210*/  CS2R R90, SRZ ;  /* 0x00000000005a7805 */ /* 0x000fe4000001ff00 */
[----:B------:R-:W-:Y:S02]  /*6220*/  PLOP3.LUT P2, PT, PT, PT, UP1, 0x80, 0x8 ;  /* 0x000000000008781c */ /* 0x000fe40003f4f018 */
[----:B------:R-:W-:Y:S02]  /*6230*/  CS2R R88, SRZ ;  /* 0x0000000000587805 */ /* 0x000fe4000001ff00 */
[----:B------:R-:W-:Y:S02]  /*6240*/  SEL R0, RZ, 0xffffffff, P4 ;  /* 0xffffffffff007807 */ /* 0x000fe40002000000 */
[----:B------:R-:W-:Y:S03]  /*6250*/  P2R R116, PR, RZ, 0x40 ;  /* 0x00000040ff747803 */ /* 0x000fe60000000000 */
[----:B------:R-:W-:Y:S04]  /*6260*/  @P6 SHF.L.U32 R4, R161, 0x1f, RZ ;  /* 0x0000001fa1046819 */ /* 0x000fe800000006ff */
[----:B------:R-:W-:Y:S01]  /*6270*/  @P2 SEL R0, R5, R0, !P3 ;  /* 0x0000000005002207 */ /* 0x000fe20005800000 */
[----:B------:R-:W1:Y:S03]  /*6280*/  @P6 SYNCS.PHASECHK.TRANS64.TRYWAIT P1, [R3+URZ+0xb0], R4 ;  /* 0x0000b004030065a7 */ /* 0x000e6600080211ff */
[----:B------:R-:W-:Y:S04]  /*6290*/  LOP3.LUT R0, R0, 0x1, RZ, 0xc0, !PT ;  /* 0x0000000100007812 */ /* 0x000fe800078ec0ff */
[----:B------:R-:W-:Y:S04]  /*62a0*/  ISETP.NE.U32.AND P5, PT, R0, 0x1, PT ;  /* 0x000000010000780c */ /* 0x000fe80003fa5070 */
[----:B------:R-:W-:Y:S01]  /*62b0*/  P2R R101, PR, RZ, 0x20 ;  /* 0x00000020ff657803 */ /* 0x000fe20000000000 */
[----:B------:R3:W4:Y:S01]  /*62c0*/  SYNCS.PHASECHK.TRANS64.TRYWAIT P0, [R171+URZ+0x120], R2 ;  /* 0x00012002ab0075a7 */ /* 0x00072200080011ff */
[----:B-1----:R-:W-:Y:S01]  /*62d0*/  @P6 SEL R100, RZ, 0x1, !P1 ;  /* 0x00000001ff646807 */ /* 0x002fe20004800000 */
[----:B---3--:R-:W-:Y:S06]  /*62e0*/  @!P6 BRA `(.L_x_115) ;  /* 0x0000000000a0e947 */ /* 0x008fec0003800000 */
[----:B------:R-:W-:Y:S01]  /*62f0*/  @P5 IMAD R7, R162, 0x2000, R155 ;  /* 0x00002000a2075824 */ /* 0x000fe200078e029b */
[----:B------:R-:W-:Y:S01]  /*6300*/  ISETP.NE.AND P1, PT, R100, RZ, PT ;  /* 0x000000ff6400720c */ /* 0x000fe20003f25270 */
[----:B------:R-:W-:Y:S01]  /*6310*/  BSSY B0, `(.L_x_116) ;  /* 0x0000011000007945 */ /* 0x000fe20003800000 */
[----:B------:R-:W-:Y:S01]  /*6320*/  CS2R R90, SRZ ;  /* 0x00000000005a7805 */ /* 0x000fe2000001ff00 */
[----:B------:R-:W-:Y:S01]  /*6330*/  @P5 VIADD R4, R7, UR49 ;  /* 0x0000003107045c36 */ /* 0x000fe20008000000 */
[----:B------:R-:W-:Y:S02]  /*6340*/  CS2R R88, SRZ ;  /* 0x0000000000587805 */ /* 0x000fe4000001ff00 */
[----:B------:R-:W-:Y:S02]  /*6350*/  CS2R R98, SRZ ;  /* 0x0000000000627805 */ /* 0x000fe4000001ff00 */
[----:B------:R-:W-:Y:S01]  /*6360*/  CS2R R96, SRZ ;  /* 0x0000000000607805 */ /* 0x000fe2000001ff00 */
[--C-:B------:R-:W-:Y:S01]  /*6370*/  @P5 IMAD.IADD R6, R167, 0x1, R4.reuse ;  /* 0x00000001a7065824 */ /* 0x100fe200078e0204 */
[----:B------:R-:W-:Y:S01]  /*6380*/  CS2R R106, SRZ ;  /* 0x00000000006a7805 */ /* 0x000fe2000001ff00 */
[--C-:B------:R-:W-:Y:S01]  /*6390*/  @P5 IMAD.IADD R5, R166, 0x1, R4.reuse ;  /* 0x00000001a6055824 */ /* 0x100fe200078e0204 */
[----:B------:R-:W-:Y:S01]  /*63a0*/  CS2R R104, SRZ ;  /* 0x0000000000687805 */ /* 0x000fe2000001ff00 */
[----:B------:R-:W-:Y:S01]  /*63b0*/  @P5 IMAD R4, R165, 0x10, R4 ;  /* 0x00000010a5045824 */ /* 0x000fe200078e0204 */
[----:B------:R-:W-:Y:S02]  /*63c0*/  CS2R R110, SRZ ;  /* 0x00000000006e7805 */ /* 0x000fe4000001ff00 */
[----:B------:R-:W-:Y:S01]  /*63d0*/  CS2R R108, SRZ ;  /* 0x00000000006c7805 */ /* 0x000fe2000001ff00 */
[----:B------:R-:W-:Y:S06]  /*63e0*/  @P1 BRA `(.L_x_117) ;  /* 0x00000000000c1947 */ /* 0x000fec0003800000 */
[----:B------:R-:W-:Y:S04]  /*63f0*/  SHF.L.U32 R0, R161, 0x1f, RZ ;  /* 0x0000001fa1007819 */ /* 0x000fe800000006ff */
[----:B------:R-:W1:Y:S02]  /*6400*/  SYNCS.PHASECHK.TRANS64.TRYWAIT P1, [R3+URZ+0xb0], R0 ;  /* 0x0000b000030075a7 */ /* 0x000e6400080211ff */
[----:B-1----:R-:W-:Y:S05]  /*6410*/  @!P1 BRA `(.L_x_118) ;  /* 0x0000006400549947 */ /* 0x002fea0003800000 */
.L_x_117:
[----:B------:R-:W-:Y:S05]  /*6420*/  BSYNC B0 ;  /* 0x0000000000007941 */ /* 0x000fea0003800000 */
.L_x_116:
[----:B------:R-:W-:Y:S01]  /*6430*/  ISETP.NE.AND P1, PT, R101, RZ, PT ;  /* 0x000000ff6500720c */ /* 0x000fe20003f25270 */
[----:B-1----:R-:W-:Y:S02]  /*6440*/  VIADD R3, R3, 0xd0 ;  /* 0x000000d003037836 */ /* 0x002fe40000000000 */
[----:B------:R-:W-:Y:S02]  /*6450*/  IMAD.U32 R0, RZ, RZ, UR37 ;  /* 0x00000025ff007e24 */ /* 0x000fe4000f8e00ff */
[----:B------:R-:W-:Y:S03]  /*6460*/  VIADD R162, R162, 0x1 ;  /* 0x00000001a2a27836 */ /* 0x000fe60000000000 */
[----:B------:R-:W-:Y:S05]  /*6470*/  PRMT R0, R0, 0x654, R3 ;  /* 0x0000065400007816 */ /* 0x000fea0000000003 */
[----:B------:R1:W3:Y:S04]  /*6480*/  @P1 LDS.128 R88, [R7+UR49+0x200] ;  /* 0x0002003107581984 */ /* 0x0002e80008000c00 */
[----:B------:R1:W1:Y:S04]  /*6490*/  @P1 LDS.128 R96, [R6+0x200] ;  /* 0x0002000006601984 */ /* 0x0002680000000c00 */
[----:B------:R1:W1:Y:S04]  /*64a0*/  @P1 LDS.128 R104, [R5+0x200] ;  /* 0x0002000005681984 */ /* 0x0002680000000c00 */
[----:B------:R1:W1:Y:S01]  /*64b0*/  @P1 LDS.128 R108, [R4+0x200] ;  /* 0x00020000046c1984 */ /* 0x0002620000000c00 */
[C---:B------:R-:W-:Y:S01]  /*64c0*/  ISETP.NE.AND P1, PT, R162.reuse, 0x4, PT ;  /* 0x00000004a200780c */ /* 0x040fe20003f25270 */
[----:B------:R-:W-:Y:S01]  /*64d0*/  @!PT LDS RZ, [RZ] ;  /* 0x00000000fffff984 */ /* 0x000fe20000000800 */
[----:B------:R-:W-:Y:S01]  /*64e0*/  @!PT LDS RZ, [RZ] ;  /* 0x00000000fffff984 */ /* 0x000fe20000000800 */
[----:B------:R-:W-:Y:S01]  /*64f0*/  @!PT LDS RZ, [RZ] ;  /* 0x00000000fffff984 */ /* 0x000fe20000000800 */
[----:B------:R-:W-:Y:S01]  /*6500*/  @!PT LDS RZ, [RZ] ;  /* 0x00000000fffff984 */ /* 0x000fe20000000800 */
[----:B------:R5:W-:Y:S06]  /*6510*/  MEMBAR.ALL.CTA ;  /* 0x0000000000007992 */ /* 0x000bec0000008000 */
[----:B-----5:R-:W5:Y:S01]  /*6520*/  FENCE.VIEW.ASYNC.S ;  /* 0x00000000000073c6 */ /* 0x020f620000000000 */
[----:B------:R-:W-:Y:S01]  /*6530*/  SEL R162, R162, RZ, P1 ;  /* 0x000000ffa2a27207 */ /* 0x000fe20000800000 */
[----:B-----5:R5:W-:Y:S02]  /*6540*/  SYNCS.ARRIVE.TRANS64.RED.A1T0 RZ, [R0+URZ], RZ ;  /* 0x000000ff00ff79a7 */ /* 0x020be400081004ff */
[----:B-----5:R-:W-:Y:S04]  /*6550*/  SEL R0, RZ, 0x1, P1 ;  /* 0x00000001ff007807 */ /* 0x020fe80000800000 */
[----:B---3--:R-:W-:Y:S02]  /*6560*/  LOP3.LUT R161, R161, R0, RZ, 0x3c, !PT ;  /* 0x00000000a1a17212 */ /* 0x008fe400078e3cff */
.L_x_115:
[----:B------:R-:W-:Y:S05]  /*6570*/  BSYNC B1 ;  /* 0x0000000000017941 */ /* 0x000fea0003800000 */
.L_x_114:
[----:B------:R-:W-:Y:S04]  /*6580*/  SHF.R.U32.HI R3, RZ, 0x15, R80 ;  /* 0x00000015ff037819 */ /* 0x000fe80000011650 */
[----:B------:R-:W-:Y:S01]  /*6590*/  LOP3.LUT P1, RZ, R3, 0x3, R156, 0x48, !PT ;  /* 0x0000000303ff7812 */ /* 0x000fe2000782489c */
[----:B------:R-:W-:Y:S01]  /*65a0*/  @!UPT UIADD3 URZ, UPT, UPT, URZ, URZ, URZ ;  /* 0x000000fffffff290 */ /* 0x000fe2000fffe0ff */
[----:B----4-:R-:W-:Y:S11]  /*65b0*/  @P0 BRA `(.L_x_119) ;  /* 0x0000000000080947 */ /* 0x010ff60003800000 */
[----:B------:R-:W3:Y:S02]  /*65c0*/  SYNCS.PHASECHK.TRANS64.TRYWAIT P0, [R171+URZ+0x120], R2 ;  /* 0x00012002ab0075a7 */ /* 0x000ee400080011ff */
[----:B---3--:R-:W-:Y:S05]  /*65d0*/  @!P0 BRA `(.L_x_120) ;  /* 0x0000006000f88947 */ /* 0x008fea0003800000 */
.L_x_119:
[----:B------:R-:W-:Y:S05]  /*65e0*/  @!P1 BRA `(.L_x_121) ;  /* 0x0000000000409947 */ /* 0x000fea0003800000 */
[----:B------:R-:W1:Y:S01]  /*65f0*/  LDCU.64 UR8, c[0x4][0x78] ;  /* 0x01000f00ff0877ac */ /* 0x000e620008000a00 */
[----:B------:R-:W-:Y:S01]  /*6600*/  MOV R3, 0x0 ;  /* 0x0000000000037802 */ /* 0x000fe20000000f00 */
[----:B------:R-:W-:Y:S02]  /*6610*/  HFMA2 R12, -RZ, RZ, 0, 5.9604644775390625e-08 ;  /* 0x00000001ff0c7431 */ /* 0x000fe400000001ff */
[----:B------:R-:W-:Y:S02]  /*6620*/  IMAD.MOV.U32 R8, RZ, RZ, 0x192 ;  /* 0x00000192ff087424 */ /* 0x000fe400078e00ff */
[----:B------:R-:W-:Y:S01]  /*6630*/  IMAD.MOV.U32 R13, RZ, RZ, RZ ;  /* 0x000000ffff0d7224 */ /* 0x000fe200078e00ff */
[----:B------:R-:W4:Y:S01]  /*6640*/  LDCU.64 UR6, c[0x4][0x80] ;  /* 0x01001000ff0677ac */ /* 0x000f220008000a00 */
[----:B---3--:R-:W3:Y:S01]  /*6650*/  LDC.64 R2, c[0x4][R3] ;  /* 0x0100000003027b82 */ /* 0x008ee20000000a00 */
[----:B------:R-:W5:Y:S01]  /*6660*/  LDCU.64 UR4, c[0x4][0x18] ;  /* 0x01000300ff0477ac */ /* 0x000f620008000a00 */
[----:B-1----:R-:W-:Y:S01]  /*6670*/  MOV R5, UR9 ;  /* 0x0000000900057c02 */ /* 0x002fe20008000f00 */
[----:B------:R-:W-:Y:S01]  /*6680*/  IMAD.U32 R4, RZ, RZ, UR8 ;  /* 0x00000008ff047e24 */ /* 0x000fe2000f8e00ff */
[----:B----4-:R-:W-:Y:S01]  /*6690*/  MOV R7, UR7 ;  /* 0x0000000700077c02 */ /* 0x010fe20008000f00 */
[----:B------:R-:W-:Y:S01]  /*66a0*/  IMAD.U32 R6, RZ, RZ, UR6 ;  /* 0x00000006ff067e24 */ /* 0x000fe2000f8e00ff */
[----:B-----5:R-:W-:Y:S01]  /*66b0*/  MOV R11, UR5 ;  /* 0x00000005000b7c02 */ /* 0x020fe20008000f00 */
[----:B------:R-:W-:Y:S02]  /*66c0*/  IMAD.U32 R10, RZ, RZ, UR4 ;  /* 0x00000004ff0a7e24 */ /* 0x000fe4000f8e00ff */
[----:B------:R-:W-:Y:S07]  /*66d0*/  LEPC R20, `(.L_x_121) ;  /* 0x000000001014794e */ /* 0x000fee0000000000 */
[----:B--23--:R-:W-:Y:S05]  /*66e0*/  CALL.ABS.NOINC R2 ;  /* 0x0000000002007343 */ /* 0x00cfea0003c00000 */
.L_x_121:
[----:B------:R-:W-:Y:S01]  /*66f0*/  SHF.L.U32 R83, R88, 0x10, RZ ;  /* 0x0000001058537819 */ /* 0x000fe200000006ff */
[----:B------:R-:W-:Y:S05]  /*6700*/  WARPSYNC.ALL ;  /* 0x0000000000007948 */ /* 0x000fea0003800000 */
[----:B------:R-:W-:Y:S01]  /*6710*/  R2UR UR4, R80 ;  /* 0x00000000500472ca */ /* 0x000fe200000e0000 */
[----:B------:R-:W-:Y:S01]  /*6720*/  BSSY.RECONVERGENT B0, `(.L_x_122) ;  /* 0x0000121000007945 */ /* 0x000fe20003800200 */
[----:B------:R-:W-:Y:S02]  /*6730*/  IADD3 R103, PT, PT, R155, UR49, RZ ;  /* 0x000000319b677c10 */ /* 0x000fe4000fffe0ff */
[----:B------:R-:W-:Y:S02]  /*6740*/  SHF.L.U32 R102, R165, 0x4, RZ ;  /* 0x00000004a5667819 */ /* 0x000fe400000006ff */
[-C--:B------:R-:W-:Y:S02]  /*6750*/  IADD3 R175, PT, PT, R167, R103.reuse, RZ ;  /* 0x00000067a7af7210 */ /* 0x080fe40007ffe0ff */
[----:B------:R-:W-:Y:S02]  /*6760*/  IADD3 R174, PT, PT, R166, R103, RZ ;  /* 0x00000067a6ae7210 */ /* 0x000fe40007ffe0ff */
[----:B------:R-:W-:Y:S02]  /*6770*/  IADD3 R173, PT, PT, R103, R102, RZ ;  /* 0x0000006667ad7210 */ /* 0x000fe40007ffe0ff */
[C---:B------:R-:W-:Y:S01]  /*6780*/  PRMT R81, R88.reuse, 0x8880, RZ ;  /* 0x0000888058517816 */ /* 0x040fe200000000ff */
[----:B-1----:R-:W2:Y:S01]  /*6790*/  LDTM.x64 R4, tmem[UR4] ;  /* 0x00000004000479ee */ /* 0x002ea20008340000 */
[----:B------:R-:W-:Y:S02]  /*67a0*/  SHF.R.S32.HI R83, RZ, 0x18, R83 ;  /* 0x00000018ff537819 */ /* 0x000fe40000011453 */
[----:B------:R-:W-:Y:S02]  /*67b0*/  SHF.R.S32.HI R86, RZ, 0x18, R89 ;  /* 0x00000018ff567819 */ /* 0x000fe40000011459 */
[----:B------:R-:W-:Y:S02]  /*67c0*/  SHF.L.U32 R84, R88, 0x8, RZ ;  /* 0x0000000858547819 */ /* 0x000fe400000006ff */
[----:B------:R-:W-:Y:S02]  /*67d0*/  SHF.L.U32 R85, R89, 0x8, RZ ;  /* 0x0000000859557819 */ /* 0x000fe400000006ff */
[----:B------:R-:W-:Y:S02]  /*67e0*/  SHF.R.S32.HI R84, RZ, 0x18, R84 ;  /* 0x00000018ff547819 */ /* 0x000fe40000011454 */
[----:B------:R-:W-:Y:S02]  /*67f0*/  SHF.R.S32.HI R85, RZ, 0x18, R85 ;  /* 0x00000018ff557819 */ /* 0x000fe40000011455 */
[----:B------:R-:W-:Y:S02]  /*6800*/  SHF.L.U32 R87, R110, 0x8, RZ ;  /* 0x000000086e577819 */ /* 0x000fe400000006ff */
[----:B------:R-:W-:Y:S02]  /*6810*/  ISETP.NE.AND P0, PT, R169, RZ, PT ;  /* 0x000000ffa900720c */ /* 0x000fe40003f05270 */
[----:B------:R-:W-:Y:S02]  /*6820*/  SHF.R.S32.HI R87, RZ, 0x18, R87 ;  /* 0x00000018ff577819 */ /* 0x000fe40000011457 */
[----:B------:R-:W-:Y:S02]  /*6830*/  ISETP.NE.AND P6, PT, R116, RZ, PT ;  /* 0x000000ff7400720c */ /* 0x000fe40003fc5270 */
[----:B------:R-:W-:Y:S01]  /*6840*/  LEA R117, R162, UR49, 0x3 ;  /* 0x00000031a2757c11 */ /* 0x000fe2000f8e18ff */
[C---:B--2---:R-:W-:Y:S02]  /*6850*/  IMAD R0, R78.reuse, R4, RZ ;  /* 0x000000044e007224 */ /* 0x044fe400078e02ff */
[C---:B---3--:R-:W-:Y:S02]  /*6860*/  IMAD R2, R78.reuse, R5, RZ ;  /* 0x000000054e027224 */ /* 0x048fe400078e02ff */
[----:B------:R-:W-:Y:S02]  /*6870*/  IMAD R3, R78, R6, RZ ;  /* 0x000000064e037224 */ /* 0x000fe400078e02ff */
[-C--:B------:R-:W-:Y:S01]  /*6880*/  IMAD R0, R81, R82.reuse, R0 ;  /* 0x0000005251007224 */ /* 0x080fe200078e0200 */
[----:B------:R-:W-:Y:S01]  /*6890*/  SHF.R.S32.HI R81, RZ, 0x18, R88 ;  /* 0x00000018ff517819 */ /* 0x000fe20000011458 */
[-C--:B------:R-:W-:Y:S01]  /*68a0*/  IMAD R2, R83, R82.reuse, R2 ;  /* 0x0000005253027224 */ /* 0x080fe200078e0202 */
[C---:B------:R-:W-:Y:S01]  /*68b0*/  PRMT R83, R89.reuse, 0x8880, RZ ;  /* 0x0000888059537816 */ /* 0x040fe200000000ff */
[----:B------:R-:W-:Y:S01]  /*68c0*/  IMAD R3, R84, R82, R3 ;  /* 0x0000005254037224 */ /* 0x000fe200078e0203 */
[----:B------:R-:W-:Y:S01]  /*68d0*/  SHF.L.U32 R84, R89, 0x10, RZ ;  /* 0x0000001059547819 */ /* 0x000fe200000006ff */
[C---:B------:R-:W-:Y:S01]  /*68e0*/  IMAD R7, R78.reuse, R7, RZ ;  /* 0x000000074e077224 */ /* 0x040fe200078e02ff */
[----:B------:R-:W-:Y:S01]  /*68f0*/  @P6 SHF.L.U32 R118, R161, 0x1f, RZ ;  /* 0x0000001fa1766819 */ /* 0x000fe200000006ff */
[C---:B------:R-:W-:Y:S01]  /*6900*/  IMAD R4, R78.reuse, R8, RZ ;  /* 0x000000084e047224 */ /* 0x040fe200078e02ff */
[----:B------:R-:W-:Y:S01]  /*6910*/  SHF.R.S32.HI R84, RZ, 0x18, R84 ;  /* 0x00000018ff547819 */ /* 0x000fe20000011454 */
[----:B------:R-:W-:Y:S02]  /*6920*/  IMAD R5, R78, R9, RZ ;  /* 0x000000094e057224 */ /* 0x000fe400078e02ff */
[----:B------:R-:W-:Y:S01]  /*6930*/  IMAD R7, R81, R82, R7 ;  /* 0x0000005251077224 */ /* 0x000fe200078e0207 */
[----:B------:R-:W-:Y:S01]  /*6940*/  PRMT R81, R90, 0x8880, RZ ;  /* 0x000088805a517816 */ /* 0x000fe200000000ff */
[----:B------:R-:W-:Y:S02]  /*6950*/  IMAD R6, R78, R10, RZ ;  /* 0x0000000a4e067224 */ /* 0x000fe400078e02ff */
[-C--:B------:R-:W-:Y:S01]  /*6960*/  IMAD R4, R83, R82.reuse, R4 ;  /* 0x0000005253047224 */ /* 0x080fe200078e0204 */
[----:B------:R-:W-:Y:S01]  /*6970*/  I2IP.S8.S32.SAT R93, R7, R3, RZ ;  /* 0x00000003075d7239 */ /* 0x000fe200000014ff */
[----:B------:R-:W-:Y:S01]  /*6980*/  IMAD R5, R84, R82, R5 ;  /* 0x0000005254057224 */ /* 0x000fe200078e0205 */
[----:B------:R-:W-:Y:S01]  /*6990*/  SHF.L.U32 R83, R90, 0x10, RZ ;  /* 0x000000105a537819 */ /* 0x000fe200000006ff */
[----:B------:R-:W-:Y:S01]  /*69a0*/  IMAD R11, R78, R11, RZ ;  /* 0x0000000b4e0b7224 */ /* 0x000fe200078e02ff */
[----:B------:R-:W-:Y:S01]  /*69b0*/  I2IP.S8.S32.SAT R92, R2, R0, R93 ;  /* 0x00000000025c7239 */ /* 0x000fe2000000145d */
[----:B------:R-:W-:Y:S01]  /*69c0*/  IMAD R6, R85, R82, R6 ;  /* 0x0000005255067224 */ /* 0x000fe200078e0206 */
[----:B------:R-:W-:Y:S01]  /*69d0*/  SHF.R.S32.HI R83, RZ, 0x18, R83 ;  /* 0x00000018ff537819 */ /* 0x000fe20000011453 */
[----:B------:R-:W-:Y:S01]  /*69e0*/  IMAD R8, R78, R12, RZ ;  /* 0x0000000c4e087224 */ /* 0x000fe200078e02ff */
[----:B------:R-:W-:Y:S01]  /*69f0*/  SHF.L.U32 R85, R90, 0x8, RZ ;  /* 0x000000085a557819 */ /* 0x000fe200000006ff */
[----:B------:R-:W-:Y:S02]  /*6a00*/  IMAD R9, R78, R13, RZ ;  /* 0x0000000d4e097224 */ /* 0x000fe400078e02ff */
[----:B------:R-:W-:Y:S01]  /*6a10*/  IMAD R11, R86, R82, R11 ;  /* 0x00000052560b7224 */ /* 0x000fe200078e020b */
[----:B------:R-:W-:Y:S01]  /*6a20*/  SHF.R.S32.HI R85, RZ, 0x18, R85 ;  /* 0x00000018ff557819 */ /* 0x000fe20000011455 */
[C---:B------:R-:W-:Y:S01]  /*6a30*/  IMAD R10, R78.reuse, R14, RZ ;  /* 0x0000000e4e0a7224 */ /* 0x040fe200078e02ff */
[----:B------:R-:W-:Y:S01]  /*6a40*/  SHF.R.S32.HI R86, RZ, 0x18, R91 ;  /* 0x00000018ff567819 */ /* 0x000fe2000001145b */
[----:B------:R-:W-:Y:S01]  /*6a50*/  IMAD R8, R81, R82, R8 ;  /* 0x0000005251087224 */ /* 0x000fe200078e0208 */
[----:B------:R-:W-:Y:S01]  /*6a60*/  I2IP.S8.S32.SAT R94, R11, R6, RZ ;  /* 0x000000060b5e7239 */ /* 0x000fe200000014ff */
[----:B------:R-:W-:Y:S01]  /*6a70*/  IMAD R9, R83, R82, R9 ;  /* 0x0000005253097224 */ /* 0x000fe200078e0209 */
[C---:B------:R-:W-:Y:S01]  /*6a80*/  PRMT R83, R91.reuse, 0x8880, RZ ;  /* 0x000088805b537816 */ /* 0x040fe200000000ff */
[----:B------:R-:W-:Y:S01]  /*6a90*/  IMAD.U32 R84, R91, 0x10000, RZ ;  /* 0x000100005b547824 */ /* 0x000fe200078e00ff */
[----:B------:R-:W-:Y:S01]  /*6aa0*/  I2IP.S8.S32.SAT R93, R5, R4, R94 ;  /* 0x00000004055d7239 */ /* 0x000fe2000000145e */
[C---:B------:R-:W-:Y:S01]  /*6ab0*/  IMAD R15, R78.reuse, R15, RZ ;  /* 0x0000000f4e0f7224 */ /* 0x040fe200078e02ff */
[----:B------:R-:W-:Y:S01]  /*6ac0*/  SHF.R.S32.HI R81, RZ, 0x18, R90 ;  /* 0x00000018ff517819 */ /* 0x000fe2000001145a */
[----:B------:R-:W-:Y:S01]  /*6ad0*/  IMAD R10, R85, R82, R10 ;  /* 0x00000052550a7224 */ /* 0x000fe200078e020a */
[----:B------:R-:W-:Y:S01]  /*6ae0*/  SHF.R.S32.HI R84, RZ, 0x18, R84 ;  /* 0x00000018ff547819 */ /* 0x000fe20000011454 */
[C---:B------:R-:W-:Y:S01]  /*6af0*/  IMAD R12, R78.reuse, R16, RZ ;  /* 0x000000104e0c7224 */ /* 0x040fe200078e02ff */
[----:B------:R-:W-:Y:S01]  /*6b00*/  SHF.L.U32 R85, R91, 0x8, RZ ;  /* 0x000000085b557819 */ /* 0x000fe200000006ff */
[----:B------:R-:W-:Y:S02]  /*6b10*/  IMAD R13, R78, R17, RZ ;  /* 0x000000114e0d7224 */ /* 0x000fe400078e02ff */
[----:B------:R-:W-:Y:S01]  /*6b20*/  IMAD R15, R81, R82, R15 ;  /* 0x00000052510f7224 */ /* 0x000fe200078e020f */
[----:B------:R-:W-:Y:S01]  /*6b30*/  PRMT R81, R96, 0x8880, RZ ;  /* 0x0000888060517816 */ /* 0x000fe200000000ff */
[----:B------:R-:W-:Y:S01]  /*6b40*/  IMAD R14, R78, R18, RZ ;  /* 0x000000124e0e7224 */ /* 0x000fe200078e02ff */
[----:B------:R-:W-:Y:S01]  /*6b50*/  SHF.R.S32.HI R85, RZ, 0x18, R85 ;  /* 0x00000018ff557819 */ /* 0x000fe20000011455 */
[----:B------:R-:W-:Y:S01]  /*6b60*/  IMAD R12, R83, R82, R12 ;  /* 0x00000052530c7224 */ /* 0x000fe200078e020c */
[----:B------:R-:W-:Y:S01]  /*6b70*/  I2IP.S8.S32.SAT R94, R15, R10, RZ ;  /* 0x0000000a0f5e7239 */ /* 0x000fe200000014ff */
[----:B------:R-:W-:Y:S01]  /*6b80*/  IMAD R13, R84, R82, R13 ;  /* 0x00000052540d7224 */ /* 0x000fe200078e020d */
[----:B------:R-:W-:Y:S01]  /*6b90*/  SHF.L.U32 R83, R96, 0x10, RZ ;  /* 0x0000001060537819 */ /* 0x000fe200000006ff */
[C---:B------:R-:W-:Y:S01]  /*6ba0*/  IMAD R19, R78.reuse, R19, RZ ;  /* 0x000000134e137224 */ /* 0x040fe200078e02ff */
[----:B------:R-:W-:Y:S01]  /*6bb0*/  I2IP.S8.S32.SAT R94, R9, R8, R94 ;  /* 0x00000008095e7239 */ /* 0x000fe2000000145e */
[----:B------:R-:W-:Y:S01]  /*6bc0*/  IMAD R14, R85, R82, R14 ;  /* 0x00000052550e7224 */ /* 0x000fe200078e020e */
[----:B------:R-:W-:Y:S01]  /*6bd0*/  SHF.R.S32.HI R83, RZ, 0x18, R83 ;  /* 0x00000018ff537819 */ /* 0x000fe20000011453 */
[C---:B------:R-:W-:Y:S01]  /*6be0*/  IMAD R16, R78.reuse, R20, RZ ;  /* 0x000000144e107224 */ /* 0x040fe200078e02ff */
[----:B------:R-:W-:Y:S01]  /*6bf0*/  SHF.L.U32 R84, R97, 0x10, RZ ;  /* 0x0000001061547819 */ /* 0x000fe200000006ff */
[----:B------:R-:W-:Y:S01]  /*6c00*/  IMAD R17, R78, R21, RZ ;  /* 0x000000154e117224 */ /* 0x000fe200078e02ff */
[----:B------:R-:W-:Y:S01]  /*6c10*/  SHF.L.U32 R85, R96, 0x8, RZ ;  /* 0x0000000860557819 */ /* 0x000fe200000006ff */
[----:B------:R-:W-:Y:S01]  /*6c20*/  IMAD R19, R86, R82, R19 ;  /* 0x0000005256137224 */ /* 0x000fe200078e0213 */
[----:B------:R-:W-:Y:S01]  /*6c30*/  SHF.R.S32.HI R84, RZ, 0x18, R84 ;  /* 0x00000018ff547819 */ /* 0x000fe20000011454 */
[C---:B------:R-:W-:Y:S01]  /*6c40*/  IMAD R18, R78.reuse, R22, RZ ;  /* 0x000000164e127224 */ /* 0x040fe200078e02ff */
[----:B------:R-:W-:Y:S01]  /*6c50*/  SHF.R.S32.HI R85, RZ, 0x18, R85 ;  /* 0x00000018ff557819 */ /* 0x000fe20000011455 */
[----:B------:R-:W-:Y:S01]  /*6c60*/  IMAD R16, R81, R82, R16 ;  /* 0x0000005251107224 */ /* 0x000fe200078e0210 */
[----:B------:R-:W-:Y:S01]  /*6c70*/  I2IP.S8.S32.SAT R95, R19, R14, RZ ;  /* 0x0000000e135f7239 */ /* 0x000fe200000014ff */
[-C--:B------:R-:W-:Y:S01]  /*6c80*/  IMAD R17, R83, R82.reuse, R17 ;  /* 0x0000005253117224 */ /* 0x080fe200078e0211 */
[----:B------:R-:W-:Y:S01]  /*6c90*/  PRMT R83, R97, 0x8880, RZ ;  /* 0x0000888061537816 */ /* 0x000fe200000000ff */
[C---:B------:R-:W-:Y:S01]  /*6ca0*/  IMAD R23, R78.reuse, R23, RZ ;  /* 0x000000174e177224 */ /* 0x040fe200078e02ff */
[----:B------:R-:W-:Y:S01]  /*6cb0*/  SHF.R.S32.HI R81, RZ, 0x18, R96 ;  /* 0x00000018ff517819 */ /* 0x000fe20000011460 */
[----:B------:R-:W-:Y:S01]  /*6cc0*/  IMAD R18, R85, R82, R18 ;  /* 0x0000005255127224 */ /* 0x000fe200078e0212 */
[----:B------:R-:W-:Y:S01]  /*6cd0*/  SHF.L.U32 R85, R97, 0x8, RZ ;  /* 0x0000000861557819 */ /* 0x000fe200000006ff */
[C---:B------:R-:W-:Y:S01]  /*6ce0*/  IMAD R20, R78.reuse, R24, RZ ;  /* 0x000000184e147224 */ /* 0x040fe200078e02ff */
[----:B------:R-:W-:Y:S01]  /*6cf0*/  I2IP.S8.S32.SAT R95, R13, R12, R95 ;  /* 0x0000000c0d5f7239 */ /* 0x000fe2000000145f */
[----:B------:R-:W-:Y:S01]  /*6d00*/  IMAD R21, R78, R25, RZ ;  /* 0x000000194e157224 */ /* 0x000fe200078e02ff */
[----:B------:R-:W-:Y:S01]  /*6d10*/  SHF.R.S32.HI R85, RZ, 0x18, R85 ;  /* 0x00000018ff557819 */ /* 0x000fe20000011455 */
[----:B------:R-:W-:Y:S01]  /*6d20*/  IMAD R23, R81, R82, R23 ;  /* 0x0000005251177224 */ /* 0x000fe200078e0217 */
[----:B------:R-:W-:Y:S01]  /*6d30*/  PRMT R81, R98, 0x8880, RZ ;  /* 0x0000888062517816 */ /* 0x000fe200000000ff */
[----:B------:R-:W-:Y:S01]  /*6d40*/  IMAD R22, R78, R26, RZ ;  /* 0x0000001a4e167224 */ /* 0x000fe200078e02ff */
[----:B------:R1:W-:Y:S01]  /*6d50*/  STS.128 [R155+UR49+0x8200], R92 ;  /* 0x0082005c9b007988 */ /* 0x0003e20008000c31 */
[----:B------:R-:W-:Y:S01]  /*6d60*/  IMAD R20, R83, R82, R20 ;  /* 0x0000005253147224 */ /* 0x000fe200078e0214 */
[----:B------:R-:W-:Y:S01]  /*6d70*/  I2IP.S8.S32.SAT R112, R23, R18, RZ ;  /* 0x0000001217707239 */ /* 0x000fe200000014ff */
[----:B------:R-:W-:Y:S01]  /*6d80*/  IMAD R21, R84, R82, R21 ;  /* 0x0000005254157224 */ /* 0x000fe200078e0215 */
[----:B------:R-:W-:Y:S01]  /*6d90*/  SHF.R.S32.HI R86, RZ, 0x18, R97 ;  /* 0x00000018ff567819 */ /* 0x000fe20000011461 */
[----:B------:R-:W-:Y:S01]  /*6da0*/  IMAD.U32 R83, R98, 0x10000, RZ ;  /* 0x0001000062537824 */ /* 0x000fe200078e00ff */
[----:B------:R-:W-:Y:S01]  /*6db0*/  I2IP.S8.S32.SAT R112, R17, R16, R112 ;  /* 0x0000001011707239 */ /* 0x000fe20000001470 */
[----:B------:R-:W-:Y:S01]  /*6dc0*/  IMAD R27, R78, R27, RZ ;  /* 0x0000001b4e1b7224 */ /* 0x000fe200078e02ff */
[----:B------:R-:W-:Y:S01]  /*6dd0*/  SHF.L.U32 R84, R99, 0x10, RZ ;  /* 0x0000001063547819 */ /* 0x000fe200000006ff */
[----:B------:R-:W-:Y:S01]  /*6de0*/  IMAD R22, R85, R82, R22 ;  /* 0x0000005255167224 */ /* 0x000fe200078e0216 */
[----:B------:R-:W-:Y:S01]  /*6df0*/  SHF.L.U32 R85, R98, 0x8, RZ ;  /* 0x0000000862557819 */ /* 0x000fe200000006ff */
[C---:B------:R-:W-:Y:S01]  /*6e00*/  IMAD R24, R78.reuse, R28, RZ ;  /* 0x0000001c4e187224 */ /* 0x040fe200078e02ff */
[----:B------:R-:W-:Y:S01]  /*6e10*/  SHF.R.S32.HI R83, RZ, 0x18, R83 ;  /* 0x00000018ff537819 */ /* 0x000fe20000011453 */
[----:B------:R-:W-:Y:S01]  /*6e20*/  IMAD R25, R78, R29, RZ ;  /* 0x0000001d4e197224 */ /* 0x000fe200078e02ff */
[----:B------:R-:W-:Y:S01]  /*6e30*/  SHF.R.S32.HI R84, RZ, 0x18, R84 ;  /* 0x00000018ff547819 */ /* 0x000fe20000011454 */
[----:B------:R-:W-:Y:S01]  /*6e40*/  IMAD R27, R86, R82, R27 ;  /* 0x00000052561b7224 */ /* 0x000fe200078e021b */
[----:B------:R-:W-:Y:S01]  /*6e50*/  SHF.R.S32.HI R85, RZ, 0x18, R85 ;  /* 0x00000018ff557819 */ /* 0x000fe20000011455 */
[C---:B------:R-:W-:Y:S01]  /*6e60*/  IMAD R26, R78.reuse, R30, RZ ;  /* 0x0000001e4e1a7224 */ /* 0x040fe200078e02ff */
[----:B------:R-:W-:Y:S01]  /*6e70*/  SHF.R.S32.HI R86, RZ, 0x18, R99 ;  /* 0x00000018ff567819 */ /* 0x000fe20000011463 */
[----:B------:R-:W-:Y:S01]  /*6e80*/  IMAD R24, R81, R82, R24 ;  /* 0x0000005251187224 */ /* 0x000fe200078e0218 */
[----:B------:R-:W-:Y:S01]  /*6e90*/  I2IP.S8.S32.SAT R113, R27, R22, RZ ;  /* 0x000000161b717239 */ /* 0x000fe200000014ff */
[----:B------:R-:W-:Y:S01]  /*6ea0*/  IMAD R25, R83, R82, R25 ;  /* 0x0000005253197224 */ /* 0x000fe200078e0219 */
[----:B------:R-:W-:Y:S01]  /*6eb0*/  SHF.R.S32.HI R81, RZ, 0x18, R98 ;  /* 0x00000018ff517819 */ /* 0x000fe20000011462 */
[C---:B------:R-:W-:Y:S01]  /*6ec0*/  IMAD R31, R78.reuse, R31, RZ ;  /* 0x0000001f4e1f7224 */ /* 0x040fe200078e02ff */
[----:B------:R-:W-:Y:S01]  /*6ed0*/  I2IP.S8.S32.SAT R113, R21, R20, R113 ;  /* 0x0000001415717239 */ /* 0x000fe20000001471 */
[----:B------:R-:W-:Y:S01]  /*6ee0*/  IMAD R26, R85, R82, R26 ;  /* 0x00000052551a7224 */ /* 0x000fe200078e021a */
[C---:B------:R-:W-:Y:S01]  /*6ef0*/  PRMT R83, R99.reuse, 0x8880, RZ ;  /* 0x0000888063537816 */ /* 0x040fe200000000ff */
[C---:B------:R-:W-:Y:S01]  /*6f00*/  IMAD R28, R78.reuse, R32, RZ ;  /* 0x000000204e1c7224 */ /* 0x040fe200078e02ff */
[----:B------:R-:W-:Y:S01]  /*6f10*/  SHF.L.U32 R85, R99, 0x8, RZ ;  /* 0x0000000863557819 */ /* 0x000fe200000006ff */
[C---:B------:R-:W-:Y:S02]  /*6f20*/  IMAD R29, R78.reuse, R33, RZ ;  /* 0x000000214e1d7224 */ /* 0x040fe400078e02ff */
[----:B------:R-:W-:Y:S01]  /*6f30*/  IMAD R31, R81, R82, R31 ;  /* 0x00000052511f7224 */ /* 0x000fe200078e021f */
[----:B------:R-:W-:Y:S01]  /*6f40*/  SHF.R.S32.HI R85, RZ, 0x18, R85 ;  /* 0x00000018ff557819 */ /* 0x000fe20000011455 */
[----:B------:R-:W-:Y:S01]  /*6f50*/  IMAD R30, R78, R34, RZ ;  /* 0x000000224e1e7224 */ /* 0x000fe200078e02ff */
[----:B------:R-:W-:Y:S01]  /*6f60*/  PRMT R81, R104, 0x8880, RZ ;  /* 0x0000888068517816 */ /* 0x000fe200000000ff */
[----:B------:R-:W-:Y:S01]  /*6f70*/  IMAD R28, R83, R82, R28 ;  /* 0x00000052531c7224 */ /* 0x000fe200078e021c */
[----:B------:R-:W-:Y:S01]  /*6f80*/  I2IP.S8.S32.SAT R114, R31, R26, RZ ;  /* 0x0000001a1f727239 */ /* 0x000fe200000014ff */
[----:B------:R-:W-:Y:S01]  /*6f90*/  IMAD R29, R84, R82, R29 ;  /* 0x00000052541d7224 */ /* 0x000fe200078e021d */
[----:B------:R-:W-:Y:S01]  /*6fa0*/  SHF.L.U32 R83, R104, 0x10, RZ ;  /* 0x0000001068537819 */ /* 0x000fe200000006ff */
[----:B------:R-:W-:Y:S01]  /*6fb0*/  IMAD R35, R78, R35, RZ ;  /* 0x000000234e237224 */ /* 0x000fe200078e02ff */
[----:B------:R-:W-:Y:S01]  /*6fc0*/  I2IP.S8.S32.SAT R114, R25, R24, R114 ;  /* 0x0000001819727239 */ /* 0x000fe20000001472 */
[----:B------:R-:W-:Y:S01]  /*6fd0*/  IMAD R30, R85, R82, R30 ;  /* 0x00000052551e7224 */ /* 0x000fe200078e021e */
[----:B------:R-:W-:Y:S01]  /*6fe0*/  SHF.L.U32 R85, R104, 0x8, RZ ;  /* 0x0000000868557819 */ /* 0x000fe200000006ff */
[C---:B------:R-:W-:Y:S01]  /*6ff0*/  IMAD R32, R78.reuse, R36, RZ ;  /* 0x000000244e207224 */ /* 0x040fe200078e02ff */
[----:B------:R-:W-:Y:S01]  /*7000*/  SHF.R.S32.HI R83, RZ, 0x18, R83 ;  /* 0x00000018ff537819 */ /* 0x000fe20000011453 */
[----:B------:R-:W-:Y:S01]  /*7010*/  IMAD R33, R78, R37, RZ ;  /* 0x000000254e217224 */ /* 0x000fe200078e02ff */
[----:B------:R-:W-:Y:S01]  /*7020*/  SHF.R.S32.HI R85, RZ, 0x18, R85 ;  /* 0x00000018ff557819 */ /* 0x000fe20000011455 */
[----:B------:R-:W-:Y:S01]  /*7030*/  IMAD R35, R86, R82, R35 ;  /* 0x0000005256237224 */ /* 0x000fe200078e0223 */
[----:B------:R-:W-:Y:S01]  /*7040*/  PRMT R84, R105, 0x8880, RZ ;  /* 0x0000888069547816 */ /* 0x000fe200000000ff */
[----:B------:R-:W-:Y:S01]  /*7050*/  IMAD R34, R78, R38, RZ ;  /* 0x000000264e227224 */ /* 0x000fe200078e02ff */
[----:B------:R-:W-:Y:S01]  /*7060*/  SHF.L.U32 R86, R108, 0x10, RZ ;  /* 0x000000106c567819 */ /* 0x000fe200000006ff */
[----:B------:R-:W-:Y:S01]  /*7070*/  IMAD R32, R81, R82, R32 ;  /* 0x0000005251207224 */ /* 0x000fe200078e0220 */
[----:B------:R-:W-:Y:S01]  /*7080*/  SHF.R.S32.HI R81, RZ, 0x18, R104 ;  /* 0x00000018ff517819 */ /* 0x000fe20000011468 */
[C---:B------:R-:W-:Y:S01]  /*7090*/  IMAD R39, R78.reuse, R39, RZ ;  /* 0x000000274e277224 */ /* 0x040fe200078e02ff */
[----:B------:R-:W-:Y:S01]  /*70a0*/  I2IP.S8.S32.SAT R115, R35, R30, RZ ;  /* 0x0000001e23737239 */ /* 0x000fe200000014ff */
[-C--:B------:R-:W-:Y:S02]  /*70b0*/  IMAD R33, R83, R82.reuse, R33 ;  /* 0x0000005253217224 */ /* 0x080fe400078e0221 */
[----:B------:R-:W-:Y:S01]  /*70c0*/  IMAD R34, R85, R82, R34 ;  /* 0x0000005255227224 */ /* 0x000fe200078e0222 */
[----:B------:R-:W-:Y:S01]  /*70d0*/  I2IP.S8.S32.SAT R115, R29, R28, R115 ;  /* 0x0000001c1d737239 */ /* 0x000fe20000001473 */
[C---:B------:R-:W-:Y:S01]  /*70e0*/  IMAD.U32 R83, R105.reuse, 0x10000, RZ ;  /* 0x0001000069537824 */ /* 0x040fe200078e00ff */
[----:B------:R-:W-:Y:S01]  /*70f0*/  SHF.L.U32 R85, R105, 0x8, RZ ;  /* 0x0000000869557819 */ /* 0x000fe200000006ff */
[----:B------:R-:W-:Y:S01]  /*7100*/  IMAD R39, R81, R82, R39 ;  /* 0x0000005251277224 */ /* 0x000fe200078e0227 */
[----:B------:R-:W-:Y:S01]  /*7110*/  MOV R81, R84 ;  /* 0x0000005400517202 */ /* 0x000fe20000000f00 */
[C---:B------:R-:W-:Y:S01]  /*7120*/  IMAD R36, R78.reuse, R40, RZ ;  /* 0x000000284e247224 */ /* 0x040fe200078e02ff */
[----:B------:R-:W-:Y:S01]  /*7130*/  SHF.R.S32.HI R83, RZ, 0x18, R83 ;  /* 0x00000018ff537819 */ /* 0x000fe20000011453 */
[C---:B------:R-:W-:Y:S01]  /*7140*/  IMAD R37, R78.reuse, R41, RZ ;  /* 0x000000294e257224 */ /* 0x040fe200078e02ff */
[----:B------:R-:W-:Y:S01]  /*7150*/  SHF.R.S32.HI R85, RZ, 0x18, R85 ;  /* 0x00000018ff557819 */ /* 0x000fe20000011455 */
[C---:B------:R-:W-:Y:S01]  /*7160*/  IMAD R38, R78.reuse, R42, RZ ;  /* 0x0000002a4e267224 */ /* 0x040fe200078e02ff */
[----:B------:R1:W-:Y:S01]  /*7170*/  STS.128 [R175+0x8200], R112 ;  /* 0x00820070af007388 */ /* 0x0003e20000000c00 */
[----:B------:R-:W-:Y:S01]  /*7180*/  IMAD R36, R81, R82, R36 ;  /* 0x0000005251247224 */ /* 0x000fe200078e0224 */
[----:B------:R-:W-:Y:S01]  /*7190*/  I2IP.S8.S32.SAT R120, R39, R34, RZ ;  /* 0x0000002227787239 */ /* 0x000fe200000014ff */
[-C--:B------:R-:W-:Y:S01]  /*71a0*/  IMAD R37, R83, R82.reuse, R37 ;  /* 0x0000005253257224 */ /* 0x080fe200078e0225 */
[----:B------:R-:W-:Y:S01]  /*71b0*/  SHF.R.S32.HI R84, RZ, 0x18, R105 ;  /* 0x00000018ff547819 */ /* 0x000fe20000011469 */
[----:B------:R-:W-:Y:S01]  /*71c0*/  IMAD R43, R78, R43, RZ ;  /* 0x0000002b4e2b7224 */ /* 0x000fe200078e02ff */
[C---:B------:R-:W-:Y:S01]  /*71d0*/  SHF.L.U32 R83, R106.reuse, 0x10, RZ ;  /* 0x000000106a537819 */ /* 0x040fe200000006ff */
[----:B------:R-:W-:Y:S01]  /*71e0*/  IMAD R38, R85, R82, R38 ;  /* 0x0000005255267224 */ /* 0x000fe200078e0226 */
[----:B------:R-:W-:Y:S01]  /*71f0*/  PRMT R81, R106, 0x8880, RZ ;  /* 0x000088806a517816 */ /* 0x000fe200000000ff */
[----:B------:R-:W-:Y:S01]  /*7200*/  IMAD R40, R78, R44, RZ ;  /* 0x0000002c4e287224 */ /* 0x000fe200078e02ff */
[----:B------:R-:W-:Y:S01]  /*7210*/  SHF.L.U32 R85, R106, 0x8, RZ ;  /* 0x000000086a557819 */ /* 0x000fe200000006ff */
[----:B------:R-:W-:Y:S01]  /*7220*/  IMAD R41, R78, R45, RZ ;  /* 0x0000002d4e297224 */ /* 0x000fe200078e02ff */
[----:B------:R-:W-:Y:S01]  /*7230*/  SHF.R.S32.HI R83, RZ, 0x18, R83 ;  /* 0x00000018ff537819 */ /* 0x000fe20000011453 */
[----:B------:R-:W-:Y:S01]  /*7240*/  IMAD R43, R84, R82, R43 ;  /* 0x00000052542b7224 */ /* 0x000fe200078e022b */
[----:B------:R-:W-:Y:S01]  /*7250*/  SHF.R.S32.HI R85, RZ, 0x18, R85 ;  /* 0x00000018ff557819 */ /* 0x000fe20000011455 */
[C---:B------:R-:W-:Y:S01]  /*7260*/  IMAD R42, R78.reuse, R46, RZ ;  /* 0x0000002e4e2a7224 */ /* 0x040fe200078e02ff */
[----:B------:R-:W-:Y:S01]  /*7270*/  I2IP.S8.S32.SAT R120, R33, R32, R120 ;  /* 0x0000002021787239 */ /* 0x000fe20000001478 */
[----:B------:R-:W-:Y:S01]  /*7280*/  IMAD R40, R81, R82, R40 ;  /* 0x0000005251287224 */ /* 0x000fe200078e0228 */
[----:B------:R-:W-:Y:S01]  /*7290*/  SHF.R.S32.HI R84, RZ, 0x18, R106 ;  /* 0x00000018ff547819 */ /* 0x000fe2000001146a */
[----:B------:R-:W-:Y:S01]  /*72a0*/  IMAD R47, R78, R47, RZ ;  /* 0x0000002f4e2f7224 */ /* 0x000fe200078e02ff */
[----:B------:R-:W-:Y:S01]  /*72b0*/  I2IP.S8.S32.SAT R121, R43, R38, RZ ;  /* 0x000000262b797239 */ /* 0x000fe200000014ff */
[-C--:B------:R-:W-:Y:S01]  /*72c0*/  IMAD R41, R83, R82.reuse, R41 ;  /* 0x0000005253297224 */ /* 0x080fe200078e0229 */
[----:B------:R-:W-:Y:S01]  /*72d0*/  PRMT R81, R107, 0x8880, RZ ;  /* 0x000088806b517816 */ /* 0x000fe200000000ff */
[-C--:B------:R-:W-:Y:S01]  /*72e0*/  IMAD R42, R85, R82.reuse, R42 ;  /* 0x00000052552a7224 */ /* 0x080fe200078e022a */
[----:B------:R-:W-:Y:S01]  /*72f0*/  SHF.L.U32 R83, R107, 0x10, RZ ;  /* 0x000000106b537819 */ /* 0x000fe200000006ff */
[----:B------:R-:W-:Y:S01]  /*7300*/  IMAD R47, R84, R82, R47 ;  /* 0x00000052542f7224 */ /* 0x000fe200078e022f */
[----:B------:R-:W-:Y:S01]  /*7310*/  I2IP.S8.S32.SAT R121, R37, R36, R121 ;  /* 0x0000002425797239 */ /* 0x000fe20000001479 */
[C---:B------:R-:W-:Y:S01]  /*7320*/  IMAD R44, R78.reuse, R48, RZ ;  /* 0x000000304e2c7224 */ /* 0x040fe200078e02ff */
[----:B------:R-:W-:Y:S01]  /*7330*/  SHF.R.S32.HI R83, RZ, 0x18, R83 ;  /* 0x00000018ff537819 */ /* 0x000fe20000011453 */
[----:B------:R-:W-:Y:S01]  /*7340*/  IMAD.SHL.U32 R84, R107, 0x100, RZ ;  /* 0x000001006b547824 */ /* 0x000fe200078e00ff */
[----:B------:R-:W-:Y:S01]  /*7350*/  I2IP.S8.S32.SAT R122, R47, R42, RZ ;  /* 0x0000002a2f7a7239 */ /* 0x000fe200000014ff */
[----:B------:R-:W-:Y:S01]  /*7360*/  IMAD R45, R78, R49, RZ ;  /* 0x000000314e2d7224 */ /* 0x000fe200078e02ff */
[----:B------:R-:W-:Y:S01]  /*7370*/  PRMT R85, R108, 0x8880, RZ ;  /* 0x000088806c557816 */ /* 0x000fe200000000ff */
[----:B------:R-:W-:Y:S01]  /*7380*/  IMAD R44, R81, R82, R44 ;  /* 0x00000052512c7224 */ /* 0x000fe200078e022c */
[----:B------:R-:W-:Y:S01]  /*7390*/  SHF.R.S32.HI R81, RZ, 0x18, R84 ;  /* 0x00000018ff517819 */ /* 0x000fe20000011454 */
[C---:B------:R-:W-:Y:S01]  /*73a0*/  IMAD R46, R78.reuse, R50, RZ ;  /* 0x000000324e2e7224 */ /* 0x040fe200078e02ff */
[----:B------:R-:W-:Y:S01]  /*73b0*/  I2IP.S8.S32.SAT R122, R41, R40, R122 ;  /* 0x00000028297a7239 */ /* 0x000fe2000000147a */
[----:B------:R-:W-:Y:S01]  /*73c0*/  IMAD R45, R83, R82, R45 ;  /* 0x00000052532d7224 */ /* 0x000fe200078e022d */
[----:B------:R-:W-:Y:S01]  /*73d0*/  SHF.R.S32.HI R83, RZ, 0x18, R107 ;  /* 0x00000018ff537819 */ /* 0x000fe2000001146b */
[----:B------:R-:W-:Y:S01]  /*73e0*/  IMAD R51, R78, R51, RZ ;  /* 0x000000334e337224 */ /* 0x000fe200078e02ff */
[----:B------:R-:W-:Y:S01]  /*73f0*/  SHF.L.U32 R84, R108, 0x8, RZ ;  /* 0x000000086c547819 */ /* 0x000fe200000006ff */
[C---:B------:R-:W-:Y:S02]  /*7400*/  IMAD R48, R78.reuse, R52, RZ ;  /* 0x000000344e307224 */ /* 0x040fe400078e02ff */
[-C--:B------:R-:W-:Y:S01]  /*7410*/  IMAD R46, R81, R82.reuse, R46 ;  /* 0x00000052512e7224 */ /* 0x080fe200078e022e */
[----:B------:R-:W-:Y:S01]  /*7420*/  SHF.R.S32.HI R81, RZ, 0x18, R86 ;  /* 0x00000018ff517819 */ /* 0x000fe20000011456 */
[C---:B------:R-:W-:Y:S01]  /*7430*/  IMAD R49, R78.reuse, R53, RZ ;  /* 0x000000354e317224 */ /* 0x040fe200078e02ff */
[----:B------:R-:W-:Y:S01]  /*7440*/  SHF.R.S32.HI R86, RZ, 0x18, R111 ;  /* 0x00000018ff567819 */ /* 0x000fe2000001146f */
[----:B------:R-:W-:Y:S01]  /*7450*/  IMAD R51, R83, R82, R51 ;  /* 0x0000005253337224 */ /* 0x000fe200078e0233 */
[----:B------:R-:W-:Y:S01]  /*7460*/  SHF.R.S32.HI R83, RZ, 0x18, R84 ;  /* 0x00000018ff537819 */ /* 0x000fe20000011454 */
[C---:B------:R-:W-:Y:S01]  /*7470*/  IMAD R50, R78.reuse, R54, RZ ;  /* 0x000000364e327224 */ /* 0x040fe200078e02ff */
[----:B------:R-:W-:Y:S01]  /*7480*/  SHF.R.S32.HI R84, RZ, 0x18, R108 ;  /* 0x00000018ff547819 */ /* 0x000fe2000001146c */
[----:B------:R-:W-:Y:S01]  /*7490*/  IMAD R48, R85, R82, R48 ;  /* 0x0000005255307224 */ /* 0x000fe200078e0230 */
[----:B------:R-:W-:Y:S01]  /*74a0*/  I2IP.S8.S32.SAT R123, R51, R46, RZ ;  /* 0x0000002e337b7239 */ /* 0x000fe200000014ff */
[C---:B------:R-:W-:Y:S01]  /*74b0*/  IMAD R55, R78.reuse, R55, RZ ;  /* 0x000000374e377224 */ /* 0x040fe200078e02ff */
[----:B------:R-:W-:Y:S01]  /*74c0*/  SHF.L.U32 R85, R109, 0x10, RZ ;  /* 0x000000106d557819 */ /* 0x000fe200000006ff */
[----:B------:R-:W-:Y:S01]  /*74d0*/  IMAD R49, R81, R82, R49 ;  /* 0x0000005251317224 */ /* 0x000fe200078e0231 */
[----:B------:R-:W-:Y:S01]  /*74e0*/  PRMT R81, R109, 0x8880, RZ ;  /* 0x000088806d517816 */ /* 0x000fe200000000ff */
[----:B------:R-:W-:Y:S01]  /*74f0*/  IMAD R52, R78, R56, RZ ;  /* 0x000000384e347224 */ /* 0x000fe200078e02ff */
[----:B------:R-:W-:Y:S01]  /*7500*/  I2IP.S8.S32.SAT R123, R45, R44, R123 ;  /* 0x0000002c2d7b7239 */ /* 0x000fe2000000147b */
[-C--:B------:R-:W-:Y:S01]  /*7510*/  IMAD R50, R83, R82.reuse, R50 ;  /* 0x0000005253327224 */ /* 0x080fe200078e0232 */
[----:B------:R-:W-:Y:S01]  /*7520*/  SHF.R.S32.HI R83, RZ, 0x18, R85 ;  /* 0x00000018ff537819 */ /* 0x000fe20000011455 */
[-C--:B------:R-:W-:Y:S01]  /*7530*/  IMAD R55, R84, R82.reuse, R55 ;  /* 0x0000005254377224 */ /* 0x080fe200078e0237 */
[----:B------:R-:W-:Y:S01]  /*7540*/  PRMT R85, R110, 0x8880, RZ ;  /* 0x000088806e557816 */ /* 0x000fe200000000ff */
[----:B------:R-:W-:Y:S01]  /*7550*/  IMAD R52, R81, R82, R52 ;  /* 0x0000005251347224 */ /* 0x000fe200078e0234 */
[----:B------:R-:W-:Y:S01]  /*7560*/  SHF.L.U32 R81, R109, 0x8, RZ ;  /* 0x000000086d517819 */ /* 0x000fe200000006ff */
[C---:B------:R-:W-:Y:S01]  /*7570*/  IMAD R53, R78.reuse, R57, RZ ;  /* 0x000000394e357224 */ /* 0x040fe200078e02ff */
[----:B------:R1:W-:Y:S01]  /*7580*/  STS.128 [R174+0x8200], R120 ;  /* 0x00820078ae007388 */ /* 0x0003e20000000c00 */
[----:B------:R-:W-:Y:S01]  /*7590*/  IMAD R54, R78, R58, RZ ;  /* 0x0000003a4e367224 */ /* 0x000fe200078e02ff */
[----:B------:R-:W-:Y:S01]  /*75a0*/  SHF.R.S32.HI R81, RZ, 0x18, R81 ;  /* 0x00000018ff517819 */ /* 0x000fe20000011451 */
[----:B------:R-:W-:Y:S01]  /*75b0*/  IMAD R53, R83, R82, R53 ;  /* 0x0000005253357224 */ /* 0x000fe200078e0235 */
[----:B------:R-:W-:Y:S01]  /*75c0*/  SHF.L.U32 R84, R110, 0x10, RZ ;  /* 0x000000106e547819 */ /* 0x000fe200000006ff */
[C---:B------:R-:W-:Y:S01]  /*75d0*/  IMAD R59, R78.reuse, R59, RZ ;  /* 0x0000003b4e3b7224 */ /* 0x040fe200078e02ff */
[----:B------:R-:W-:Y:S01]  /*75e0*/  SHF.R.S32.HI R83, RZ, 0x18, R109 ;  /* 0x00000018ff537819 */ /* 0x000fe2000001146d */
[C---:B------:R-:W-:Y:S01]  /*75f0*/  IMAD R56, R78.reuse, R60, RZ ;  /* 0x0000003c4e387224 */ /* 0x040fe200078e02ff */
[----:B------:R-:W-:Y:S01]  /*7600*/  I2IP.S8.S32.SAT R124, R55, R50, RZ ;  /* 0x00000032377c7239 */ /* 0x000fe200000014ff */
[----:B------:R-:W-:Y:S01]  /*7610*/  IMAD R54, R81, R82, R54 ;  /* 0x0000005251367224 */ /* 0x000fe200078e0236 */
[----:B------:R-:W-:Y:S01]  /*7620*/  SHF.R.S32.HI R84, RZ, 0x18, R84 ;  /* 0x00000018ff547819 */ /* 0x000fe20000011454 */
[----:B------:R-:W-:Y:S01]  /*7630*/  IMAD R57, R78, R61, RZ ;  /* 0x0000003d4e397224 */ /* 0x000fe200078e02ff */
[----:B------:R-:W-:Y:S01]  /*7640*/  I2IP.S8.S32.SAT R124, R49, R48, R124 ;  /* 0x00000030317c7239 */ /* 0x000fe2000000147c */
[-C--:B------:R-:W-:Y:S01]  /*7650*/  IMAD R59, R83, R82.reuse, R59 ;  /* 0x00000052533b7224 */ /* 0x080fe200078e023b */
[----:B------:R-:W-:Y:S01]  /*7660*/  PRMT R83, R111, 0x8880, RZ ;  /* 0x000088806f537816 */ /* 0x000fe200000000ff */
[-C--:B------:R-:W-:Y:S01]  /*7670*/  IMAD R56, R85, R82.reuse, R56 ;  /* 0x0000005255387224 */ /* 0x080fe200078e0238 */
[----:B------:R-:W-:Y:S01]  /*7680*/  SHF.R.S32.HI R81, RZ, 0x18, R110 ;  /* 0x00000018ff517819 */ /* 0x000fe2000001146e */
[----:B------:R-:W-:Y:S01]  /*7690*/  IMAD R57, R84, R82, R57 ;  /* 0x0000005254397224 */ /* 0x000fe200078e0239 */
[----:B------:R-:W-:Y:S01]  /*76a0*/  I2IP.S8.S32.SAT R125, R59, R54, RZ ;  /* 0x000000363b7d7239 */ /* 0x000fe200000014ff */
[C---:B------:R-:W-:Y:S01]  /*76b0*/  IMAD R58, R78.reuse, R62, RZ ;  /* 0x0000003e4e3a7224 */ /* 0x040fe200078e02ff */
[C---:B------:R-:W-:Y:S01]  /*76c0*/  SHF.L.U32 R85, R111.reuse, 0x8, RZ ;  /* 0x000000086f557819 */ /* 0x040fe200000006ff */
[----:B------:R-:W-:Y:S01]  /*76d0*/  IMAD.U32 R84, R111, 0x10000, RZ ;  /* 0x000100006f547824 */ /* 0x000fe200078e00ff */
[----:B------:R-:W-:Y:S01]  /*76e0*/  I2IP.S8.S32.SAT R125, R53, R52, R125 ;  /* 0x00000034357d7239 */ /* 0x000fe2000000147d */
[C---:B------:R-:W-:Y:S01]  /*76f0*/  IMAD R63, R78.reuse, R63, RZ ;  /* 0x0000003f4e3f7224 */ /* 0x040fe200078e02ff */
[----:B------:R-:W-:Y:S01]  /*7700*/  SHF.R.S32.HI R85, RZ, 0x18, R85 ;  /* 0x00000018ff557819 */ /* 0x000fe20000011455 */
[C---:B------:R-:W-:Y:S01]  /*7710*/  IMAD R60, R78.reuse, R64, RZ ;  /* 0x000000404e3c7224 */ /* 0x040fe200078e02ff */
[----:B------:R-:W-:Y:S01]  /*7720*/  SHF.R.S32.HI R84, RZ, 0x18, R84 ;  /* 0x00000018ff547819 */ /* 0x000fe20000011454 */
[-C--:B------:R-:W-:Y:S02]  /*7730*/  IMAD R58, R87, R82.reuse, R58 ;  /* 0x00000052573a7224 */ /* 0x080fe400078e023a */
[C---:B------:R-:W-:Y:S02]  /*7740*/  IMAD R61, R78.reuse, R65, RZ ;  /* 0x000000414e3d7224 */ /* 0x040fe400078e02ff */
[-C--:B------:R-:W-:Y:S02]  /*7750*/  IMAD R63, R81, R82.reuse, R63 ;  /* 0x00000052513f7224 */ /* 0x080fe400078e023f */
[----:B------:R-:W-:Y:S02]  /*7760*/  IMAD R60, R83, R82, R60 ;  /* 0x00000052533c7224 */ /* 0x000fe400078e023c */
[----:B------:R-:W-:Y:S01]  /*7770*/  IMAD R62, R78, R66, RZ ;  /* 0x000000424e3e7224 */ /* 0x000fe200078e02ff */
[----:B------:R-:W-:Y:S01]  /*7780*/  I2IP.S8.S32.SAT R126, R63, R58, RZ ;  /* 0x0000003a3f7e7239 */ /* 0x000fe200000014ff */
[----:B------:R-:W-:Y:S02]  /*7790*/  IMAD R61, R84, R82, R61 ;  /* 0x00000052543d7224 */ /* 0x000fe400078e023d */
[----:B------:R-:W-:Y:S01]  /*77a0*/  IMAD R67, R78, R67, RZ ;  /* 0x000000434e437224 */ /* 0x000fe200078e02ff */
[----:B------:R-:W-:Y:S01]  /*77b0*/  I2IP.S8.S32.SAT R126, R57, R56, R126 ;  /* 0x00000038397e7239 */ /* 0x000fe2000000147e */
[-C--:B------:R-:W-:Y:S02]  /*77c0*/  IMAD R62, R85, R82.reuse, R62 ;  /* 0x00000052553e7224 */ /* 0x080fe400078e023e */
[----:B------:R-:W-:Y:S05]  /*77d0*/  IMAD R67, R86, R82, R67 ;  /* 0x0000005256437224 */ /* 0x000fea00078e0243 */
[----:B------:R-:W-:Y:S04]  /*77e0*/  I2IP.S8.S32.SAT R127, R67, R62, RZ ;  /* 0x0000003e437f7239 */ /* 0x000fe800000014ff */
[----:B------:R-:W-:Y:S05]  /*77f0*/  I2IP.S8.S32.SAT R127, R61, R60, R127 ;  /* 0x0000003c3d7f7239 */ /* 0x000fea000000147f */
[----:B------:R1:W-:Y:S01]  /*7800*/  STS.128 [R173+0x8200], R124 ;  /* 0x0082007cad007388 */ /* 0x0003e20000000c00 */
[----:B------:R-:W-:Y:S01]  /*7810*/  @!PT LDS RZ, [RZ] ;  /* 0x00000000fffff984 */ /* 0x000fe20000000800 */
[----:B------:R-:W-:Y:S01]  /*7820*/  @!PT LDS RZ, [RZ] ;  /* 0x00000000fffff984 */ /* 0x000fe20000000800 */
[----:B------:R-:W-:Y:S01]  /*7830*/  @!PT LDS RZ, [RZ] ;  /* 0x00000000fffff984 */ /* 0x000fe20000000800 */
[----:B------:R-:W-:Y:S01]  /*7840*/  @!PT LDS RZ, [RZ] ;  /* 0x00000000fffff984 */ /* 0x000fe20000000800 */
[----:B------:R2:W-:Y:S07]  /*7850*/  MEMBAR.ALL.CTA ;  /* 0x0000000000007992 */ /* 0x0005ee0000008000 */
[----:B--2---:R-:W2:Y:S02]  /*7860*/  FENCE.VIEW.ASYNC.S ;  /* 0x00000000000073c6 */ /* 0x004ea40000000000 */
[----:B--2---:R-:W-:Y:S06]  /*7870*/  BAR.SYNC.DEFER_BLOCKING 0x1, 0x80 ;  /* 0x0042000000007b1d */ /* 0x004fec0000010000 */
[----:B------:R-:W-:Y:S05]  /*7880*/  @P0 BRA `(.L_x_123) ;  /* 0x0000000000280947 */ /* 0x000fea0003800000 */
[----:B------:R-:W-:Y:S02]  /*7890*/  UIADD3 UR4, UPT, UPT, UR49, 0x8200, URZ ;  /* 0x0000820031047890 */ /* 0x000fe4000fffe0ff */
[----:B------:R-:W-:Y:S01]  /*78a0*/  UIADD3 UR6, UP0, UPT, UR52, 0x680, URZ ;  /* 0x0000068034067890 */ /* 0x000fe2000ff1e0ff */
[----:B------:R-:W-:Y:S03]  /*78b0*/  UMOV UR43, UR36 ;  /* 0x00000024002b7c82 */ /* 0x000fe60008000000 */
[----:B------:R-:W-:Y:S01]  /*78c0*/  MOV R168, UR4 ;  /* 0x0000000400a87c02 */ /* 0x000fe20008000f00 */
[----:B------:R-:W-:Y:S03]  /*78d0*/  UIADD3.X UR7, UPT, UPT, URZ, UR53, URZ, UP0, !UPT ;  /* 0x00000035ff077290 */ /* 0x000fe600087fe4ff */
[----:B------:R-:W-:Y:S11]  /*78e0*/  R2UR UR40, R168 ;  /* 0x00000000a82872ca */ /* 0x000ff600000e0000 */
[----:B------:R-:W-:Y:S02]  /*78f0*/  @!UPT UIADD3 URZ, UPT, UPT, URZ, URZ, URZ ;  /* 0x000000fffffff290 */ /* 0x000fe4000fffe0ff */
[----:B------:R2:W-:Y:S01]  /*7900*/  UTMASTG.3D [UR40], [UR6] ;  /* 0x00000028060073b5 */ /* 0x0005e20008010000 */
[----:B------:R0:W-:Y:S01]  /*7910*/  UTMACMDFLUSH ;  /* 0x00000000000079b7 */ /* 0x0001e20000000000 */
[----:B--2---:R-:W-:Y:S04]  /*7920*/  DEPBAR.LE SB0, 0x1 ;  /* 0x000080400000791a */ /* 0x004fe80000000000 */
.L_x_123:
[----:B------:R-:W-:Y:S05]  /*7930*/  BSYNC.RECONVERGENT B0 ;  /* 0x0000000000007941 */ /* 0x000fea0003800200 */
.L_x_122:
[----:B------:R-:W-:Y:S06]  /*7940*/  BAR.SYNC.DEFER_BLOCKING 0x1, 0x80 ;  /* 0x0042000000007b1d */ /* 0x000fec0000010000 */
[----:B------:R-:W2:Y:S01]  /*7950*/  @P6 SYNCS.PHASECHK.TRANS64.TRYWAIT P0, [R117+URZ+0xb0], R118 ;  /* 0x0000b076750065a7 */ /* 0x000ea200080011ff */
[----:B------:R-:W-:Y:S01]  /*7960*/  BSSY B1, `(.L_x_124) ;  /* 0x0000023000017945 */ /* 0x000fe20003800000 */
[----:B--2---:R-:W-:Y:S03]  /*7970*/  @P6 SEL R100, RZ, 0x1, !P0 ;  /* 0x00000001ff646807 */ /* 0x004fe60004000000 */
[----:B------:R-:W-:Y:S05]  /*7980*/  @!P6 BRA `(.L_x_125) ;  /* 0x000000000080e947 */ /* 0x000fea0003800000 */
[----:B------:R-:W-:Y:S01]  /*7990*/  ISETP.NE.AND P1, PT, R101, RZ, PT ;  /* 0x000000ff6500720c */ /* 0x000fe20003f25270 */
[----:B------:R-:W-:Y:S01]  /*79a0*/  BSSY B0, `(.L_x_126) ;  /* 0x000000a000007945 */ /* 0x000fe20003800000 */
[----:B------:R-:W-:Y:S11]  /*79b0*/  ISETP.NE.AND P0, PT, R100, RZ, PT ;  /* 0x000000ff6400720c */ /* 0x000ff60003f05270 */
[----:B------:R-:W-:Y:S04]  /*79c0*/  @P1 IMAD R5, R162, 0x2000, R103 ;  /* 0x00002000a2051824 */ /* 0x000fe800078e0267 */
[--C-:B------:R-:W-:Y:S01]  /*79d0*/  @P1 IMAD.IADD R4, R167, 0x1, R5.reuse ;  /* 0x00000001a7041824 */ /* 0x100fe200078e0205 */
[----:B------:R-:W-:Y:S01]  /*79e0*/  @P1 IADD3 R3, PT, PT, R166, R5, RZ ;  /* 0x00000005a6031210 */ /* 0x000fe20007ffe0ff */
[----:B------:R-:W-:Y:S01]  /*79f0*/  @P1 IMAD.IADD R2, R102, 0x1, R5 ;  /* 0x0000000166021824 */ /* 0x000fe200078e0205 */
[----:B------:R-:W-:Y:S06]  /*7a00*/  @P0 BRA `(.L_x_127) ;  /* 0x00000000000c0947 */ /* 0x000fec0003800000 */
[----:B------:R-:W-:Y:S04]  /*7a10*/  SHF.L.U32 R0, R161, 0x1f, RZ ;  /* 0x0000001fa1007819 */ /* 0x000fe800000006ff */
[----:B------:R-:W2:Y:S02]  /*7a20*/  SYNCS.PHASECHK.TRANS64.TRYWAIT P0, [R117+URZ+0xb0], R0 ;  /* 0x0000b000750075a7 */ /* 0x000ea400080011ff */
[----:B--2---:R-:W-:Y:S05]  /*7a30*/  @!P0 BRA `(.L_x_128) ;  /* 0x0000004c00f48947 */ /* 0x004fea0003800000 */
.L_x_127:
[----:B------:R-:W-:Y:S05]  /*7a40*/  BSYNC B0 ;  /* 0x0000000000007941 */ /* 0x000fea0003800000 */
.L_x_126:
[----:B------:R-:W-:Y:S01]  /*7a50*/  ISETP.NE.AND P0, PT, R101, RZ, PT ;  /* 0x000000ff6500720c */ /* 0x000fe20003f05270 */
[----:B--2---:R-:W-:Y:S02]  /*7a60*/  VIADD R117, R117, 0xd0 ;  /* 0x000000d075757836 */ /* 0x004fe40000000000 */
[----:B------:R-:W-:Y:S02]  /*7a70*/  IMAD.U32 R0, RZ, RZ, UR37 ;  /* 0x00000025ff007e24 */ /* 0x000fe4000f8e00ff */
[----:B------:R-:W-:Y:S03]  /*7a80*/  VIADD R162, R162, 0x1 ;  /* 0x00000001a2a27836 */ /* 0x000fe60000000000 */
[----:B------:R-:W-:Y:S05]  /*7a90*/  PRMT R0, R0, 0x654, R117 ;  /* 0x0000065400007816 */ /* 0x000fea0000000075 */
[----:B------:R2:W3:Y:S04]  /*7aa0*/  @P0 LDS.128 R88, [R5+0x200] ;  /* 0x0002000005580984 */ /* 0x0004e80000000c00 */
[----:B------:R2:W4:Y:S04]  /*7ab0*/  @P0 LDS.128 R96, [R4+0x200] ;  /* 0x0002000004600984 */ /* 0x0005280000000c00 */
        /* <DEDUP_REMOVED lines=12> */
[----:B--234-:R-:W-:Y:S02]  /*7b80*/  LOP3.LUT R161, R161, R0, RZ, 0x3c, !PT ;  /* 0x00000000a1a17212 */ /* 0x01cfe400078e3cff */
.L_x_125:
[----:B------:R-:W-:Y:S05]  /*7b90*/  BSYNC B1 ;  /* 0x0000000000017941 */ /* 0x000fea0003800000 */
.L_x_124:
[----:B------:R-:W-:Y:S05]  /*7ba0*/  VIADD R3, R80, 0x40 ;  /* 0x0000004050037836 */ /* 0x000fea0000000000 */
[----:B------:R-:W-:Y:S04]  /*7bb0*/  SHF.R.U32.HI R3, RZ, 0x15, R3 ;  /* 0x00000015ff037819 */ /* 0x000fe80000011603 */
[----:B------:R-:W-:Y:S11]  /*7bc0*/  LOP3.LUT P0, RZ, R3, 0x3, R156, 0x48, !PT ;  /* 0x0000000303ff7812 */ /* 0x000ff6000780489c */
[----:B------:R-:W-:Y:S02]  /*7bd0*/  @!UPT UIADD3 URZ, UPT, UPT, URZ, URZ, URZ ;  /* 0x000000fffffff290 */ /* 0x000fe4000fffe0ff */
[----:B------:R-:W-:Y:S05]  /*7be0*/  @!P0 BRA `(.L_x_129) ;  /* 0x0000000000408947 */ /* 0x000fea0003800000 */
[----:B------:R-:W2:Y:S01]  /*7bf0*/  LDCU.64 UR8, c[0x4][0x78] ;  /* 0x01000f00ff0877ac */ /* 0x000ea20008000a00 */
[----:B------:R-:W-:Y:S01]  /*7c00*/  MOV R3, 0x0 ;  /* 0x0000000000037802 */ /* 0x000fe20000000f00 */
[----:B------:R-:W-:Y:S02]  /*7c10*/  HFMA2 R12, -RZ, RZ, 0, 5.9604644775390625e-08 ;  /* 0x00000001ff0c7431 */ /* 0x000fe400000001ff */
[----:B------:R-:W-:Y:S02]  /*7c20*/  IMAD.MOV.U32 R8, RZ, RZ, 0x192 ;  /* 0x00000192ff087424 */ /* 0x000fe400078e00ff */
[----:B------:R-:W-:Y:S01]  /*7c30*/  IMAD.MOV.U32 R13, RZ, RZ, RZ ;  /* 0x000000ffff0d7224 */ /* 0x000fe200078e00ff */
[----:B------:R-:W3:Y:S01]  /*7c40*/  LDCU.64 UR6, c[0x4][0x80] ;  /* 0x01001000ff0677ac */ /* 0x000ee20008000a00 */
[----:B------:R-:W4:Y:S01]  /*7c50*/  LDC.64 R2, c[0x4][R3] ;  /* 0x0100000003027b82 */ /* 0x000f220000000a00 */
[----:B------:R-:W5:Y:S01]  /*7c60*/  LDCU.64 UR4, c[0x4][0x18] ;  /* 0x01000300ff0477ac */ /* 0x000f620008000a00 */
[----:B--2---:R-:W-:Y:S01]  /*7c70*/  MOV R5, UR9 ;  /* 0x0000000900057c02 */ /* 0x004fe20008000f00 */
[----:B------:R-:W-:Y:S01]  /*7c80*/  IMAD.U32 R4, RZ, RZ, UR8 ;  /* 0x00000008ff047e24 */ /* 0x000fe2000f8e00ff */
[----:B---3--:R-:W-:Y:S01]  /*7c90*/  MOV R7, UR7 ;  /* 0x0000000700077c02 */ /* 0x008fe20008000f00 */
[----:B------:R-:W-:Y:S01]  /*7ca0*/  IMAD.U32 R6, RZ, RZ, UR6 ;  /* 0x00000006ff067e24 */ /* 0x000fe2000f8e00ff */
[----:B-----5:R-:W-:Y:S01]  /*7cb0*/  MOV R11, UR5 ;  /* 0x00000005000b7c02 */ /* 0x020fe20008000f00 */
[----:B------:R-:W-:Y:S02]  /*7cc0*/  IMAD.U32 R10, RZ, RZ, UR4 ;  /* 0x00000004ff0a7e24 */ /* 0x000fe4000f8e00ff */
[----:B------:R-:W-:Y:S07]  /*7cd0*/  LEPC R20, `(.L_x_129) ;  /* 0x000000001014794e */ /* 0x000fee0000000000 */
[----:B-1--4-:R-:W-:Y:S05]  /*7ce0*/  CALL.ABS.NOINC R2 ;  /* 0x0000000002007343 */ /* 0x012fea0003c00000 */
.L_x_129:
[----:B------:R-:W-:Y:S05]  /*7cf0*/  WARPSYNC.ALL ;  /* 0x0000000000007948 */ /* 0x000fea0003800000 */
[----:B------:R-:W-:Y:S01]  /*7d00*/  R2UR UR4, R80 ;  /* 0x00000000500472ca */ /* 0x000fe200000e0000 */
[----:B------:R-:W-:Y:S01]  /*7d10*/  BSSY.RECONVERGENT B0, `(.L_x_130) ;  /* 0x000011c000007945 */ /* 0x000fe20003800200 */
[C---:B------:R-:W-:Y:S02]  /*7d20*/  PRMT R81, R88.reuse, 0x8880, RZ ;  /* 0x0000888058517816 */ /* 0x040fe400000000ff */
[C---:B------:R-:W-:Y:S02]  /*7d30*/  SHF.L.U32 R84, R88.reuse, 0x8, RZ ;  /* 0x0000000858547819 */ /* 0x040fe400000006ff */
[----:B------:R-:W-:Y:S02]  /*7d40*/  SHF.L.U32 R83, R88, 0x10, RZ ;  /* 0x0000001058537819 */ /* 0x000fe400000006ff */
[----:B------:R-:W-:Y:S02]  /*7d50*/  SHF.R.S32.HI R84, RZ, 0x18, R84 ;  /* 0x00000018ff547819 */ /* 0x000fe40000011454 */
[----:B------:R-:W-:Y:S02]  /*7d60*/  SHF.R.S32.HI R83, RZ, 0x18, R83 ;  /* 0x00000018ff537819 */ /* 0x000fe40000011453 */
[----:B------:R-:W-:Y:S01]  /*7d70*/  ISETP.NE.AND P0, PT, R169, RZ, PT ;  /* 0x000000ffa900720c */ /* 0x000fe20003f05270 */
[----:B------:R-:W2:Y:S01]  /*7d80*/  LDTM.x64 R4, tmem[UR4+0x40] ;  /* 0x00004004000479ee */ /* 0x000ea20008340000 */
[----:B------:R-:W-:Y:S01]  /*7d90*/  ISETP.NE.AND P6, PT, R116, RZ, PT ;  /* 0x000000ff7400720c */ /* 0x000fe20003fc5270 */
[C---:B--2---:R-:W-:Y:S02]  /*7da0*/  IMAD R0, R78.reuse, R4, RZ ;  /* 0x000000044e007224 */ /* 0x044fe400078e02ff */
[C---:B------:R-:W-:Y:S02]  /*7db0*/  IMAD R3, R78.reuse, R6, RZ ;  /* 0x000000064e037224 */ /* 0x040fe400078e02ff */
[C---:B------:R-:W-:Y:S02]  /*7dc0*/  IMAD R4, R78.reuse, R8, RZ ;  /* 0x000000084e047224 */ /* 0x040fe400078e02ff */
[C---:B------:R-:W-:Y:S02]  /*7dd0*/  IMAD R6, R78.reuse, R10, RZ ;  /* 0x0000000a4e067224 */ /* 0x040fe400078e02ff */
[C---:B------:R-:W-:Y:S02]  /*7de0*/  IMAD R2, R78.reuse, R5, RZ ;  /* 0x000000054e027224 */ /* 0x040fe400078e02ff */
[C---:B------:R-:W-:Y:S02]  /*7df0*/  IMAD R8, R78.reuse, R12, RZ ;  /* 0x0000000c4e087224 */ /* 0x040fe400078e02ff */
[C---:B------:R-:W-:Y:S02]  /*7e00*/  IMAD R10, R78.reuse, R14, RZ ;  /* 0x0000000e4e0a7224 */ /* 0x040fe400078e02ff */
[C---:B------:R-:W-:Y:S02]  /*7e10*/  IMAD R5, R78.reuse, R9, RZ ;  /* 0x000000094e057224 */ /* 0x040fe400078e02ff */
[----:B------:R-:W-:Y:S01]  /*7e20*/  IMAD R0, R81, R82, R0 ;  /* 0x0000005251007224 */ /* 0x000fe200078e0200 */
[----:B------:R-:W-:Y:S01]  /*7e30*/  SHF.L.U32 R81, R89, 0x8, RZ ;  /* 0x0000000859517819 */ /* 0x000fe200000006ff */
[C---:B------:R-:W-:Y:S02]  /*7e40*/  IMAD R12, R78.reuse, R16, RZ ;  /* 0x000000104e0c7224 */ /* 0x040fe400078e02ff */
[C---:B------:R-:W-:Y:S01]  /*7e50*/  IMAD R14, R78.reuse, R18, RZ ;  /* 0x000000124e0e7224 */ /* 0x040fe200078e02ff */
[----:B------:R-:W-:Y:S01]  /*7e60*/  SHF.R.S32.HI R81, RZ, 0x18, R81 ;  /* 0x00000018ff517819 */ /* 0x000fe20000011451 */
[C---:B------:R-:W-:Y:S02]  /*7e70*/  IMAD R9, R78.reuse, R13, RZ ;  /* 0x0000000d4e097224 */ /* 0x040fe400078e02ff */
[C---:B------:R-:W-:Y:S02]  /*7e80*/  IMAD R16, R78.reuse, R20, RZ ;  /* 0x000000144e107224 */ /* 0x040fe400078e02ff */
[C---:B------:R-:W-:Y:S02]  /*7e90*/  IMAD R18, R78.reuse, R22, RZ ;  /* 0x000000164e127224 */ /* 0x040fe400078e02ff */
[C---:B------:R-:W-:Y:S02]  /*7ea0*/  IMAD R13, R78.reuse, R17, RZ ;  /* 0x000000114e0d7224 */ /* 0x040fe400078e02ff */
[C---:B------:R-:W-:Y:S02]  /*7eb0*/  IMAD R20, R78.reuse, R24, RZ ;  /* 0x000000184e147224 */ /* 0x040fe400078e02ff */
[C---:B------:R-:W-:Y:S02]  /*7ec0*/  IMAD R22, R78.reuse, R26, RZ ;  /* 0x0000001a4e167224 */ /* 0x040fe400078e02ff */
[----:B------:R-:W-:Y:S01]  /*7ed0*/  IMAD R2, R83, R82, R2 ;  /* 0x0000005253027224 */ /* 0x000fe200078e0202 */
[----:B------:R-:W-:Y:S01]  /*7ee0*/  SHF.R.S32.HI R83, RZ, 0x18, R89 ;  /* 0x00000018ff537819 */ /* 0x000fe20000011459 */
[C---:B------:R-:W-:Y:S02]  /*7ef0*/  IMAD R17, R78.reuse, R21, RZ ;  /* 0x000000154e117224 */ /* 0x040fe400078e02ff */
[C---:B------:R-:W-:Y:S02]  /*7f00*/  IMAD R24, R78.reuse, R28, RZ ;  /* 0x0000001c4e187224 */ /* 0x040fe400078e02ff */
[C---:B------:R-:W-:Y:S02]  /*7f10*/  IMAD R26, R78.reuse, R30, RZ ;  /* 0x0000001e4e1a7224 */ /* 0x040fe400078e02ff */
[C---:B------:R-:W-:Y:S02]  /*7f20*/  IMAD R21, R78.reuse, R25, RZ ;  /* 0x000000194e157224 */ /* 0x040fe400078e02ff */
[C---:B------:R-:W-:Y:S02]  /*7f30*/  IMAD R28, R78.reuse, R32, RZ ;  /* 0x000000204e1c7224 */ /* 0x040fe400078e02ff */
[----:B------:R-:W-:Y:S02]  /*7f40*/  IMAD R30, R78, R34, RZ ;  /* 0x000000224e1e7224 */ /* 0x000fe400078e02ff */
[----:B------:R-:W-:Y:S02]  /*7f50*/  IMAD R3, R84, R82, R3 ;  /* 0x0000005254037224 */ /* 0x000fe400078e0203 */
[C---:B------:R-:W-:Y:S02]  /*7f60*/  IMAD R25, R78.reuse, R29, RZ ;  /* 0x0000001d4e197224 */ /* 0x040fe400078e02ff */
        /* <DEDUP_REMOVED lines=14> */
[C---:B------:R-:W-:Y:S01]  /*8050*/  IMAD R60, R78.reuse, R64, RZ ;  /* 0x000000404e3c7224 */ /* 0x040fe200078e02ff */
[----:B------:R-:W-:Y:S01]  /*8060*/  SHF.R.S32.HI R64, RZ, 0x18, R88 ;  /* 0x00000018ff407819 */ /* 0x000fe20000011458 */
[C---:B------:R-:W-:Y:S02]  /*8070*/  IMAD R34, R78.reuse, R38, RZ ;  /* 0x000000264e227224 */ /* 0x040fe400078e02ff */
[C---:B------:R-:W-:Y:S02]  /*8080*/  IMAD R38, R78.reuse, R42, RZ ;  /* 0x0000002a4e267224 */ /* 0x040fe400078e02ff */
[C---:B------:R-:W-:Y:S02]  /*8090*/  IMAD R57, R78.reuse, R61, RZ ;  /* 0x0000003d4e397224 */ /* 0x040fe400078e02ff */
[C---:B------:R-:W-:Y:S01]  /*80a0*/  IMAD R61, R78.reuse, R65, RZ ;  /* 0x000000414e3d7224 */ /* 0x040fe200078e02ff */
[C---:B------:R-:W-:Y:S01]  /*80b0*/  PRMT R65, R89.reuse, 0x8880, RZ ;  /* 0x0000888059417816 */ /* 0x040fe200000000ff */
[C---:B------:R-:W-:Y:S02]  /*80c0*/  IMAD R42, R78.reuse, R46, RZ ;  /* 0x0000002e4e2a7224 */ /* 0x040fe400078e02ff */
[C---:B------:R-:W-:Y:S02]  /*80d0*/  IMAD R46, R78.reuse, R50, RZ ;  /* 0x000000324e2e7224 */ /* 0x040fe400078e02ff */
[C---:B------:R-:W-:Y:S02]  /*80e0*/  IMAD R51, R78.reuse, R51, RZ ;  /* 0x000000334e337224 */ /* 0x040fe400078e02ff */
[C---:B------:R-:W-:Y:S02]  /*80f0*/  IMAD R50, R78.reuse, R54, RZ ;  /* 0x000000364e327224 */ /* 0x040fe400078e02ff */
[C---:B------:R-:W-:Y:S02]  /*8100*/  IMAD R54, R78.reuse, R58, RZ ;  /* 0x0000003a4e367224 */ /* 0x040fe400078e02ff */
[C---:B------:R-:W-:Y:S02]  /*8110*/  IMAD R58, R78.reuse, R62, RZ ;  /* 0x0000003e4e3a7224 */ /* 0x040fe400078e02ff */
[C---:B------:R-:W-:Y:S01]  /*8120*/  IMAD R62, R78.reuse, R66, RZ ;  /* 0x000000424e3e7224 */ /* 0x040fe200078e02ff */
[----:B------:R-:W-:Y:S01]  /*8130*/  SHF.L.U32 R66, R89, 0x10, RZ ;  /* 0x0000001059427819 */ /* 0x000fe200000006ff */
[C---:B------:R-:W-:Y:S02]  /*8140*/  IMAD R7, R78.reuse, R7, RZ ;  /* 0x000000074e077224 */ /* 0x040fe400078e02ff */
[----:B------:R-:W-:Y:S01]  /*8150*/  IMAD R11, R78, R11, RZ ;  /* 0x0000000b4e0b7224 */ /* 0x000fe200078e02ff */
[----:B------:R-:W-:Y:S01]  /*8160*/  SHF.R.S32.HI R66, RZ, 0x18, R66 ;  /* 0x00000018ff427819 */ /* 0x000fe20000011442 */
[-C--:B------:R-:W-:Y:S01]  /*8170*/  IMAD R7, R64, R82.reuse, R7 ;  /* 0x0000005240077224 */ /* 0x080fe200078e0207 */
[C---:B------:R-:W-:Y:S01]  /*8180*/  PRMT R64, R90.reuse, 0x8880, RZ ;  /* 0x000088805a407816 */ /* 0x040fe200000000ff */
[-C--:B------:R-:W-:Y:S01]  /*8190*/  IMAD R4, R65, R82.reuse, R4 ;  /* 0x0000005241047224 */ /* 0x080fe200078e0204 */
[----:B------:R-:W-:Y:S01]  /*81a0*/  SHF.L.U32 R65, R90, 0x10, RZ ;  /* 0x000000105a417819 */ /* 0x000fe200000006ff */
[-C--:B------:R-:W-:Y:S02]  /*81b0*/  IMAD R5, R66, R82.reuse, R5 ;  /* 0x0000005242057224 */ /* 0x080fe400078e0205 */
[-C--:B------:R-:W-:Y:S01]  /*81c0*/  IMAD R6, R81, R82.reuse, R6 ;  /* 0x0000005251067224 */ /* 0x080fe200078e0206 */
[----:B------:R-:W-:Y:S01]  /*81d0*/  I2IP.S8.S32.SAT R81, R7, R3, RZ ;  /* 0x0000000307517239 */ /* 0x000fe200000014ff */
[----:B------:R-:W-:Y:S01]  /*81e0*/  IMAD R11, R83, R82, R11 ;  /* 0x00000052530b7224 */ /* 0x000fe200078e020b */
[----:B------:R-:W-:Y:S01]  /*81f0*/  SHF.L.U32 R7, R90, 0x8, RZ ;  /* 0x000000085a077819 */ /* 0x000fe200000006ff */
[C---:B------:R-:W-:Y:S01]  /*8200*/  IMAD R15, R78.reuse, R15, RZ ;  /* 0x0000000f4e0f7224 */ /* 0x040fe200078e02ff */
[----:B------:R-:W-:Y:S01]  /*8210*/  MOV R3, R64 ;  /* 0x0000004000037202 */ /* 0x000fe20000000f00 */
[C---:B------:R-:W-:Y:S01]  /*8220*/  IMAD R19, R78.reuse, R19, RZ ;  /* 0x000000134e137224 */ /* 0x040fe200078e02ff */
[----:B------:R-:W-:Y:S01]  /*8230*/  I2IP.S8.S32.SAT R11, R11, R6, RZ ;  /* 0x000000060b0b7239 */ /* 0x000fe200000014ff */
[C---:B------:R-:W-:Y:S01]  /*8240*/  IMAD R23, R78.reuse, R23, RZ ;  /* 0x000000174e177224 */ /* 0x040fe200078e02ff */
[----:B------:R-:W-:Y:S01]  /*8250*/  SHF.R.S32.HI R6, RZ, 0x18, R65 ;  /* 0x00000018ff067819 */ /* 0x000fe20000011441 */
[----:B------:R-:W-:Y:S01]  /*8260*/  IMAD R8, R3, R82, R8 ;  /* 0x0000005203087224 */ /* 0x000fe200078e0208 */
[----:B------:R-:W-:Y:S01]  /*8270*/  SHF.R.S32.HI R7, RZ, 0x18, R7 ;  /* 0x00000018ff077819 */ /* 0x000fe20000011407 */
[----:B------:R-:W-:Y:S01]  /*8280*/  IMAD R27, R78, R27, RZ ;  /* 0x0000001b4e1b7224 */ /* 0x000fe200078e02ff */
[----:B------:R-:W-:Y:S01]  /*8290*/  I2IP.S8.S32.SAT R84, R2, R0, R81 ;  /* 0x0000000002547239 */ /* 0x000fe20000001451 */
[-C--:B------:R-:W-:Y:S01]  /*82a0*/  IMAD R9, R6, R82.reuse, R9 ;  /* 0x0000005206097224 */ /* 0x080fe200078e0209 */
[----:B------:R-:W-:Y:S01]  /*82b0*/  SHF.L.U32 R2, R91, 0x10, RZ ;  /* 0x000000105b027819 */ /* 0x000fe200000006ff */
[----:B------:R-:W-:Y:S01]  /*82c0*/  IMAD R10, R7, R82, R10 ;  /* 0x00000052070a7224 */ /* 0x000fe200078e020a */
[----:B------:R-:W-:Y:S01]  /*82d0*/  SHF.R.S32.HI R0, RZ, 0x18, R90 ;  /* 0x00000018ff007819 */ /* 0x000fe2000001145a */
[C---:B------:R-:W-:Y:S01]  /*82e0*/  IMAD R31, R78.reuse, R31, RZ ;  /* 0x0000001f4e1f7224 */ /* 0x040fe200078e02ff */
[----:B------:R-:W-:Y:S01]  /*82f0*/  I2IP.S8.S32.SAT R85, R5, R4, R11 ;  /* 0x0000000405557239 */ /* 0x000fe2000000140b */
[----:B------:R-:W-:Y:S01]  /*8300*/  IMAD R35, R78, R35, RZ ;  /* 0x000000234e237224 */ /* 0x000fe200078e02ff */
[C---:B------:R-:W-:Y:S01]  /*8310*/  PRMT R3, R91.reuse, 0x8880, RZ ;  /* 0x000088805b037816 */ /* 0x040fe200000000ff */
[-C--:B------:R-:W-:Y:S01]  /*8320*/  IMAD R15, R0, R82.reuse, R15 ;  /* 0x00000052000f7224 */ /* 0x080fe200078e020f */
[----:B------:R-:W-:Y:S01]  /*8330*/  SHF.L.U32 R5, R91, 0x8, RZ ;  /* 0x000000085b057819 */ /* 0x000fe200000006ff */
[C---:B------:R-:W-:Y:S01]  /*8340*/  IMAD R39, R78.reuse, R39, RZ ;  /* 0x000000274e277224 */ /* 0x040fe200078e02ff */
[----:B------:R-:W-:Y:S01]  /*8350*/  SHF.R.S32.HI R2, RZ, 0x18, R2 ;  /* 0x00000018ff027819 */ /* 0x000fe20000011402 */
[-C--:B------:R-:W-:Y:S01]  /*8360*/  IMAD R12, R3, R82.reuse, R12 ;  /* 0x00000052030c7224 */ /* 0x080fe200078e020c */
[----:B------:R-:W-:Y:S01]  /*8370*/  SHF.R.S32.HI R5, RZ, 0x18, R5 ;  /* 0x00000018ff057819 */ /* 0x000fe20000011405 */
[----:B------:R-:W-:Y:S01]  /*8380*/  IMAD R43, R78, R43, RZ ;  /* 0x0000002b4e2b7224 */ /* 0x000fe200078e02ff */
[----:B------:R-:W-:Y:S01]  /*8390*/  SHF.R.S32.HI R4, RZ, 0x18, R91 ;  /* 0x00000018ff047819 */ /* 0x000fe2000001145b */
[-C--:B------:R-:W-:Y:S01]  /*83a0*/  IMAD R13, R2, R82.reuse, R13 ;  /* 0x00000052020d7224 */ /* 0x080fe200078e020d */
[C---:B------:R-:W-:Y:S01]  /*83b0*/  SHF.L.U32 R0, R96.reuse, 0x10, RZ ;  /* 0x0000001060007819 */ /* 0x040fe200000006ff */
[-C--:B------:R-:W-:Y:S01]  /*83c0*/  IMAD R14, R5, R82.reuse, R14 ;  /* 0x00000052050e7224 */ /* 0x080fe200078e020e */
[C---:B------:R-:W-:Y:S01]  /*83d0*/  PRMT R3, R96.reuse, 0x8880, RZ ;  /* 0x0000888060037816 */ /* 0x040fe200000000ff */
[----:B------:R-:W-:Y:S01]  /*83e0*/  IMAD.SHL.U32 R2, R96, 0x100, RZ ;  /* 0x0000010060027824 */ /* 0x000fe200078e00ff */
[----:B------:R-:W-:Y:S01]  /*83f0*/  SHF.R.S32.HI R0, RZ, 0x18, R0 ;  /* 0x00000018ff007819 */ /* 0x000fe20000011400 */
[-C--:B------:R-:W-:Y:S01]  /*8400*/  IMAD R19, R4, R82.reuse, R19 ;  /* 0x0000005204137224 */ /* 0x080fe200078e0213 */
[----:B------:R-:W-:Y:S01]  /*8410*/  SHF.L.U32 R4, R97, 0x10, RZ ;  /* 0x0000001061047819 */ /* 0x000fe200000006ff */
[-C--:B------:R-:W-:Y:S01]  /*8420*/  IMAD R16, R3, R82.reuse, R16 ;  /* 0x0000005203107224 */ /* 0x080fe200078e0210 */
[----:B------:R-:W-:Y:S01]  /*8430*/  SHF.R.S32.HI R5, RZ, 0x18, R2 ;  /* 0x00000018ff057819 */ /* 0x000fe20000011402 */
[-C--:B------:R-:W-:Y:S01]  /*8440*/  IMAD R17, R0, R82.reuse, R17 ;  /* 0x0000005200117224 */ /* 0x080fe200078e0211 */
[----:B------:R-:W-:Y:S01]  /*8450*/  SHF.R.S32.HI R0, RZ, 0x18, R96 ;  /* 0x00000018ff007819 */ /* 0x000fe20000011460 */
[----:B------:R-:W-:Y:S01]  /*8460*/  IMAD R47, R78, R47, RZ ;  /* 0x0000002f4e2f7224 */ /* 0x000fe200078e02ff */
[----:B------:R-:W-:Y:S01]  /*8470*/  PRMT R3, R97, 0x8880, RZ ;  /* 0x0000888061037816 */ /* 0x000fe200000000ff */
[-C--:B------:R-:W-:Y:S01]  /*8480*/  IMAD R18, R5, R82.reuse, R18 ;  /* 0x0000005205127224 */ /* 0x080fe200078e0212 */
[----:B------:R-:W-:Y:S01]  /*8490*/  SHF.L.U32 R2, R97, 0x8, RZ ;  /* 0x0000000861027819 */ /* 0x000fe200000006ff */
[-C--:B------:R-:W-:Y:S01]  /*84a0*/  IMAD R23, R0, R82.reuse, R23 ;  /* 0x0000005200177224 */ /* 0x080fe200078e0217 */
        /* <DEDUP_REMOVED lines=8> */
[----:B------:R-:W-:Y:S01]  /*8530*/  PRMT R3, R98, 0x8880, RZ ;  /* 0x0000888062037816 */ /* 0x000fe200000000ff */
        /* <DEDUP_REMOVED lines=9> */
[----:B------:R-:W-:Y:S01]  /*85d0*/  SHF.L.U32 R0, R99, 0x10, RZ ;  /* 0x0000001063007819 */ /* 0x000fe200000006ff */
[-C--:B------:R-:W-:Y:S01]  /*85e0*/  IMAD R26, R5, R82.reuse, R26 ;  /* 0x00000052051a7224 */ /* 0x080fe200078e021a */
[C---:B------:R-:W-:Y:S01]  /*85f0*/  PRMT R3, R99.reuse, 0x8880, RZ ;  /* 0x0000888063037816 */ /* 0x040fe200000000ff */
[-C--:B------:R-:W-:Y:S01]  /*8600*/  IMAD R31, R2, R82.reuse, R31 ;  /* 0x00000052021f7224 */ /* 0x080fe200078e021f */
[----:B------:R-:W-:Y:S01]  /*8610*/  SHF.L.U32 R2, R99, 0x8, RZ ;  /* 0x0000000863027819 */ /* 0x000fe200000006ff */
[----:B------:R-:W-:Y:S01]  /*8620*/  IMAD R67, R78, R67, RZ ;  /* 0x000000434e437224 */ /* 0x000fe200078e02ff */
[----:B------:R-:W-:Y:S01]  /*8630*/  SHF.R.S32.HI R0, RZ, 0x18, R0 ;  /* 0x00000018ff007819 */ /* 0x000fe20000011400 */
[-C--:B------:R-:W-:Y:S01]  /*8640*/  IMAD R28, R3, R82.reuse, R28 ;  /* 0x00000052031c7224 */ /* 0x080fe200078e021c */
[----:B------:R-:W-:Y:S02]  /*8650*/  SHF.R.S32.HI R5, RZ, 0x18, R2 ;  /* 0x00000018ff057819 */ /* 0x000fe40000011402 */
[----:B------:R-:W-:Y:S01]  /*8660*/  SHF.R.S32.HI R2, RZ, 0x18, R99 ;  /* 0x00000018ff027819 */ /* 0x000fe20000011463 */
[-C--:B------:R-:W-:Y:S01]  /*8670*/  IMAD R29, R0, R82.reuse, R29 ;  /* 0x00000052001d7224 */ /* 0x080fe200078e021d */
[C---:B-1----:R-:W-:Y:S01]  /*8680*/  PRMT R3, R104.reuse, 0x8880, RZ ;  /* 0x0000888068037816 */ /* 0x042fe200000000ff */
[----:B------:R-:W-:Y:S01]  /*8690*/  IMAD.U32 R0, R104, 0x10000, RZ ;  /* 0x0001000068007824 */ /* 0x000fe200078e00ff */
[----:B------:R-:W-:Y:S01]  /*86a0*/  SHF.L.U32 R4, R105, 0x10, RZ ;  /* 0x0000001069047819 */ /* 0x000fe200000006ff */
[----:B------:R-:W-:Y:S01]  /*86b0*/  IMAD R30, R5, R82, R30 ;  /* 0x00000052051e7224 */ /* 0x000fe200078e021e */
[----:B------:R-:W-:Y:S01]  /*86c0*/  I2IP.S8.S32.SAT R10, R15, R10, RZ ;  /* 0x0000000a0f0a7239 */ /* 0x000fe200000014ff */
[-C--:B------:R-:W-:Y:S01]  /*86d0*/  IMAD R35, R2, R82.reuse, R35 ;  /* 0x0000005202237224 */ /* 0x080fe200078e0223 */
[----:B------:R-:W-:Y:S01]  /*86e0*/  SHF.L.U32 R2, R104, 0x8, RZ ;  /* 0x0000000868027819 */ /* 0x000fe200000006ff */
[-C--:B------:R-:W-:Y:S01]  /*86f0*/  IMAD R32, R3, R82.reuse, R32 ;  /* 0x0000005203207224 */ /* 0x080fe200078e0220 */
[----:B------:R-:W-:Y:S02]  /*8700*/  SHF.R.S32.HI R0, RZ, 0x18, R0 ;  /* 0x00000018ff007819 */ /* 0x000fe40000011400 */
[----:B------:R-:W-:Y:S02]  /*8710*/  SHF.R.S32.HI R5, RZ, 0x18, R2 ;  /* 0x00000018ff057819 */ /* 0x000fe40000011402 */
[----:B------:R-:W-:Y:S01]  /*8720*/  PRMT R3, R105, 0x8880, RZ ;  /* 0x0000888069037816 */ /* 0x000fe200000000ff */
[-C--:B------:R-:W-:Y:S01]  /*8730*/  IMAD R33, R0, R82.reuse, R33 ;  /* 0x0000005200217224 */ /* 0x080fe200078e0221 */
[----:B------:R-:W-:Y:S01]  /*8740*/  SHF.R.S32.HI R0, RZ, 0x18, R104 ;  /* 0x00000018ff007819 */ /* 0x000fe20000011468 */
[----:B------:R-:W-:Y:S01]  /*8750*/  IMAD R34, R5, R82, R34 ;  /* 0x0000005205227224 */ /* 0x000fe200078e0222 */
[----:B------:R-:W-:Y:S02]  /*8760*/  SHF.L.U32 R2, R105, 0x8, RZ ;  /* 0x0000000869027819 */ /* 0x000fe400000006ff */
[----:B------:R-:W-:Y:S01]  /*8770*/  I2IP.S8.S32.SAT R14, R19, R14, RZ ;  /* 0x0000000e130e7239 */ /* 0x000fe200000014ff */
[-C--:B------:R-:W-:Y:S01]  /*8780*/  IMAD R39, R0, R82.reuse, R39 ;  /* 0x0000005200277224 */ /* 0x080fe200078e0227 */
[----:B------:R-:W-:Y:S01]  /*8790*/  SHF.R.S32.HI R0, RZ, 0x18, R4 ;  /* 0x00000018ff007819 */ /* 0x000fe20000011404 */
[-C--:B------:R-:W-:Y:S01]  /*87a0*/  IMAD R36, R3, R82.reuse, R36 ;  /* 0x0000005203247224 */ /* 0x080fe200078e0224 */
[----:B------:R-:W-:Y:S02]  /*87b0*/  SHF.R.S32.HI R5, RZ, 0x18, R2 ;  /* 0x00000018ff057819 */ /* 0x000fe40000011402 */
[----:B------:R-:W-:Y:S01]  /*87c0*/  SHF.L.U32 R2, R106, 0x10, RZ ;  /* 0x000000106a027819 */ /* 0x000fe200000006ff */
[-C--:B------:R-:W-:Y:S01]  /*87d0*/  IMAD R37, R0, R82.reuse, R37 ;  /* 0x0000005200257224 */ /* 0x080fe200078e0225 */
[----:B------:R-:W-:Y:S01]  /*87e0*/  SHF.R.S32.HI R0, RZ, 0x18, R105 ;  /* 0x00000018ff007819 */ /* 0x000fe20000011469 */
[-C--:B------:R-:W-:Y:S01]  /*87f0*/  IMAD R38, R5, R82.reuse, R38 ;  /* 0x0000005205267224 */ /* 0x080fe200078e0226 */
[C---:B------:R-:W-:Y:S02]  /*8800*/  PRMT R3, R106.reuse, 0x8880, RZ ;  /* 0x000088806a037816 */ /* 0x040fe400000000ff */
[----:B------:R-:W-:Y:S01]  /*8810*/  SHF.L.U32 R5, R106, 0x8, RZ ;  /* 0x000000086a057819 */ /* 0x000fe200000006ff */
[-C--:B------:R-:W-:Y:S01]  /*8820*/  IMAD R43, R0, R82.reuse, R43 ;  /* 0x00000052002b7224 */ /* 0x080fe200078e022b */
[----:B------:R-:W-:Y:S01]  /*8830*/  SHF.R.S32.HI R2, RZ, 0x18, R2 ;  /* 0x00000018ff027819 */ /* 0x000fe20000011402 */
[-C--:B------:R-:W-:Y:S01]  /*8840*/  IMAD R40, R3, R82.reuse, R40 ;  /* 0x0000005203287224 */ /* 0x080fe200078e0228 */
[----:B------:R-:W-:Y:S02]  /*8850*/  SHF.R.S32.HI R5, RZ, 0x18, R5 ;  /* 0x00000018ff057819 */ /* 0x000fe40000011405 */
[----:B------:R-:W-:Y:S01]  /*8860*/  SHF.R.S32.HI R4, RZ, 0x18, R106 ;  /* 0x00000018ff047819 */ /* 0x000fe2000001146a */
[-C--:B------:R-:W-:Y:S01]  /*8870*/  IMAD R41, R2, R82.reuse, R41 ;  /* 0x0000005202297224 */ /* 0x080fe200078e0229 */
[----:B------:R-:W-:Y:S01]  /*8880*/  SHF.L.U32 R0, R107, 0x10, RZ ;  /* 0x000000106b007819 */ /* 0x000fe200000006ff */
[-C--:B------:R-:W-:Y:S01]  /*8890*/  IMAD R42, R5, R82.reuse, R42 ;  /* 0x00000052052a7224 */ /* 0x080fe200078e022a */
[C---:B------:R-:W-:Y:S01]  /*88a0*/  PRMT R3, R107.reuse, 0x8880, RZ ;  /* 0x000088806b037816 */ /* 0x040fe200000000ff */
[-C--:B------:R-:W-:Y:S01]  /*88b0*/  IMAD R47, R4, R82.reuse, R47 ;  /* 0x00000052042f7224 */ /* 0x080fe200078e022f */
[----:B------:R-:W-:Y:S02]  /*88c0*/  SHF.L.U32 R2, R107, 0x8, RZ ;  /* 0x000000086b027819 */ /* 0x000fe400000006ff */
[----:B------:R-:W-:Y:S01]  /*88d0*/  SHF.R.S32.HI R0, RZ, 0x18, R0 ;  /* 0x00000018ff007819 */ /* 0x000fe20000011400 */
[-C--:B------:R-:W-:Y:S01]  /*88e0*/  IMAD R44, R3, R82.reuse, R44 ;  /* 0x00000052032c7224 */ /* 0x080fe200078e022c */
[----:B------:R-:W-:Y:S02]  /*88f0*/  SHF.R.S32.HI R5, RZ, 0x18, R2 ;  /* 0x00000018ff057819 */ /* 0x000fe40000011402 */
[----:B------:R-:W-:Y:S01]  /*8900*/  SHF.R.S32.HI R2, RZ, 0x18, R107 ;  /* 0x00000018ff027819 */ /* 0x000fe2000001146b */
[-C--:B------:R-:W-:Y:S01]  /*8910*/  IMAD R45, R0, R82.reuse, R45 ;  /* 0x00000052002d7224 */ /* 0x080fe200078e022d */
[----:B------:R-:W-:Y:S01]  /*8920*/  PRMT R3, R108, 0x8880, RZ ;  /* 0x000088806c037816 */ /* 0x000fe200000000ff */
[-C--:B------:R-:W-:Y:S01]  /*8930*/  IMAD R46, R5, R82.reuse, R46 ;  /* 0x00000052052e7224 */ /* 0x080fe200078e022e */
[C---:B------:R-:W-:Y:S01]  /*8940*/  SHF.L.U32 R4, R109.reuse, 0x10, RZ ;  /* 0x000000106d047819 */ /* 0x040fe200000006ff */
[-C--:B------:R-:W-:Y:S01]  /*8950*/  IMAD R51, R2, R82.reuse, R51 ;  /* 0x0000005202337224 */ /* 0x080fe200078e0233 */
[----:B------:R-:W-:Y:S01]  /*8960*/  SHF.R.S32.HI R2, RZ, 0x18, R108 ;  /* 0x00000018ff027819 */ /* 0x000fe2000001146c */
[C---:B------:R-:W-:Y:S01]  /*8970*/  IMAD.U32 R0, R108.reuse, 0x10000, RZ ;  /* 0x000100006c007824 */ /* 0x040fe200078e00ff */
[----:B------:R-:W-:Y:S01]  /*8980*/  PRMT R5, R109, 0x8880, RZ ;  /* 0x000088806d057816 */ /* 0x000fe200000000ff */
[-C--:B------:R-:W-:Y:S01]  /*8990*/  IMAD R48, R3, R82.reuse, R48 ;  /* 0x0000005203307224 */ /* 0x080fe200078e0230 */
[----:B------:R-:W-:Y:S02]  /*89a0*/  SHF.L.U32 R3, R108, 0x8, RZ ;  /* 0x000000086c037819 */ /* 0x000fe400000006ff */
[----:B------:R-:W-:Y:S02]  /*89b0*/  SHF.R.S32.HI R0, RZ, 0x18, R0 ;  /* 0x00000018ff007819 */ /* 0x000fe40000011400 */
[----:B------:R-:W-:Y:S02]  /*89c0*/  SHF.R.S32.HI R3, RZ, 0x18, R3 ;  /* 0x00000018ff037819 */ /* 0x000fe40000011403 */
[----:B------:R-:W-:Y:S01]  /*89d0*/  SHF.R.S32.HI R4, RZ, 0x18, R4 ;  /* 0x00000018ff047819 */ /* 0x000fe20000011404 */
[-C--:B------:R-:W-:Y:S01]  /*89e0*/  IMAD R49, R0, R82.reuse, R49 ;  /* 0x0000005200317224 */ /* 0x080fe200078e0231 */
[----:B------:R-:W-:Y:S01]  /*89f0*/  SHF.R.S32.HI R0, RZ, 0x18, R109 ;  /* 0x00000018ff007819 */ /* 0x000fe2000001146d */
[-C--:B------:R-:W-:Y:S01]  /*8a00*/  IMAD R50, R3, R82.reuse, R50 ;  /* 0x0000005203327224 */ /* 0x080fe200078e0232 */
[----:B------:R-:W-:Y:S01]  /*8a10*/  SHF.L.U32 R3, R109, 0x8, RZ ;  /* 0x000000086d037819 */ /* 0x000fe200000006ff */
[-C--:B------:R-:W-:Y:S01]  /*8a20*/  IMAD R55, R2, R82.reuse, R55 ;  /* 0x0000005202377224 */ /* 0x080fe200078e0237 */
        /* <DEDUP_REMOVED lines=8> */
[----:B------:R-:W-:Y:S01]  /*8ab0*/  IMAD R59, R0, R82, R59 ;  /* 0x00000052003b7224 */ /* 0x000fe200078e023b */
[----:B------:R-:W-:Y:S01]  /*8ac0*/  I2IP.S8.S32.SAT R18, R23, R18, RZ ;  /* 0x0000001217127239 */ /* 0x000fe200000014ff */
[----:B------:R-:W-:Y:S01]  /*8ad0*/  IMAD R56, R5, R82, R56 ;  /* 0x0000005205387224 */ /* 0x000fe200078e0238 */
[----:B------:R-:W-:Y:S01]  /*8ae0*/  I2IP.S8.S32.SAT R86, R9, R8, R10 ;  /* 0x0000000809567239 */ /* 0x000fe2000000140a */
[----:B------:R-:W-:Y:S01]  /*8af0*/  IMAD R57, R2, R82, R57 ;  /* 0x0000005202397224 */ /* 0x000fe200078e0239 */
[----:B------:R-:W-:Y:S02]  /*8b00*/  I2IP.S8.S32.SAT R87, R13, R12, R14 ;  /* 0x0000000c0d577239 */ /* 0x000fe4000000140e */
[----:B------:R-:W-:Y:S02]  /*8b10*/  SHF.R.S32.HI R7, RZ, 0x18, R7 ;  /* 0x00000018ff077819 */ /* 0x000fe40000011407 */
[----:B------:R-:W-:Y:S01]  /*8b20*/  SHF.L.U32 R2, R111, 0x10, RZ ;  /* 0x000000106f027819 */ /* 0x000fe200000006ff */
[----:B------:R1:W-:Y:S01]  /*8b30*/  STS.128 [R155+UR49+0xa200], R84 ;  /* 0x00a200549b007988 */ /* 0x0003e20008000c31 */
[----:B------:R-:W-:Y:S01]  /*8b40*/  SHF.R.S32.HI R0, RZ, 0x18, R110 ;  /* 0x00000018ff007819 */ /* 0x000fe2000001146e */
[----:B------:R-:W-:Y:S01]  /*8b50*/  IMAD R58, R7, R82, R58 ;  /* 0x00000052073a7224 */ /* 0x000fe200078e023a */
[----:B------:R-:W-:Y:S02]  /*8b60*/  I2IP.S8.S32.SAT R16, R17, R16, R18 ;  /* 0x0000001011107239 */ /* 0x000fe40000001412 */
[----:B------:R-:W-:Y:S01]  /*8b70*/  I2IP.S8.S32.SAT R17, R27, R22, RZ ;  /* 0x000000161b117239 */ /* 0x000fe200000014ff */
[----:B------:R-:W-:Y:S01]  /*8b80*/  IMAD R63, R0, R82, R63 ;  /* 0x00000052003f7224 */ /* 0x000fe200078e023f */
[----:B------:R-:W-:Y:S02]  /*8b90*/  I2IP.S8.S32.SAT R18, R31, R26, RZ ;  /* 0x0000001a1f127239 */ /* 0x000fe400000014ff */
[----:B------:R-:W-:Y:S02]  /*8ba0*/  I2IP.S8.S32.SAT R19, R35, R30, RZ ;  /* 0x0000001e23137239 */ /* 0x000fe400000014ff */
[C---:B------:R-:W-:Y:S02]  /*8bb0*/  PRMT R3, R111.reuse, 0x8880, RZ ;  /* 0x000088806f037816 */ /* 0x040fe400000000ff */
[----:B------:R-:W-:Y:S02]  /*8bc0*/  SHF.L.U32 R5, R111, 0x8, RZ ;  /* 0x000000086f057819 */ /* 0x000fe400000006ff */
[----:B------:R-:W-:Y:S01]  /*8bd0*/  SHF.R.S32.HI R2, RZ, 0x18, R2 ;  /* 0x00000018ff027819 */ /* 0x000fe20000011402 */
[----:B------:R-:W-:Y:S01]  /*8be0*/  IMAD R60, R3, R82, R60 ;  /* 0x00000052033c7224 */ /* 0x000fe200078e023c */
[----:B------:R-:W-:Y:S02]  /*8bf0*/  I2IP.S8.S32.SAT R17, R21, R20, R17 ;  /* 0x0000001415117239 */ /* 0x000fe40000001411 */
[----:B------:R-:W-:Y:S01]  /*8c00*/  I2IP.S8.S32.SAT R18, R25, R24, R18 ;  /* 0x0000001819127239 */ /* 0x000fe20000001412 */
[----:B------:R-:W-:Y:S01]  /*8c10*/  IMAD R61, R2, R82, R61 ;  /* 0x00000052023d7224 */ /* 0x000fe200078e023d */
[----:B------:R-:W-:Y:S02]  /*8c20*/  I2IP.S8.S32.SAT R19, R29, R28, R19 ;  /* 0x0000001c1d137239 */ /* 0x000fe40000001413 */
[----:B------:R-:W-:Y:S02]  /*8c30*/  SHF.R.S32.HI R5, RZ, 0x18, R5 ;  /* 0x00000018ff057819 */ /* 0x000fe40000011405 */
[----:B------:R-:W-:Y:S01]  /*8c40*/  SHF.R.S32.HI R4, RZ, 0x18, R111 ;  /* 0x00000018ff047819 */ /* 0x000fe2000001146f */
[----:B------:R1:W-:Y:S01]  /*8c50*/  STS.128 [R175+0xa200], R16 ;  /* 0x00a20010af007388 */ /* 0x0003e20000000c00 */
[----:B------:R-:W-:Y:S01]  /*8c60*/  I2IP.S8.S32.SAT R34, R39, R34, RZ ;  /* 0x0000002227227239 */ /* 0x000fe200000014ff */
[----:B------:R-:W-:Y:S01]  /*8c70*/  IMAD R62, R5, R82, R62 ;  /* 0x00000052053e7224 */ /* 0x000fe200078e023e */
[----:B------:R-:W-:Y:S01]  /*8c80*/  I2IP.S8.S32.SAT R38, R43, R38, RZ ;  /* 0x000000262b267239 */ /* 0x000fe200000014ff */
[----:B------:R-:W-:Y:S01]  /*8c90*/  IMAD R67, R4, R82, R67 ;  /* 0x0000005204437224 */ /* 0x000fe200078e0243 */
[----:B------:R-:W-:Y:S02]  /*8ca0*/  I2IP.S8.S32.SAT R42, R47, R42, RZ ;  /* 0x0000002a2f2a7239 */ /* 0x000fe400000014ff */
[----:B------:R-:W-:Y:S02]  /*8cb0*/  I2IP.S8.S32.SAT R35, R51, R46, RZ ;  /* 0x0000002e33237239 */ /* 0x000fe400000014ff */
[----:B------:R-:W-:Y:S02]  /*8cc0*/  I2IP.S8.S32.SAT R32, R33, R32, R34 ;  /* 0x0000002021207239 */ /* 0x000fe40000001422 */
[----:B------:R-:W-:Y:S02]  /*8cd0*/  I2IP.S8.S32.SAT R33, R37, R36, R38 ;  /* 0x0000002425217239 */ /* 0x000fe40000001426 */
[----:B------:R-:W-:Y:S02]  /*8ce0*/  I2IP.S8.S32.SAT R34, R41, R40, R42 ;  /* 0x0000002829227239 */ /* 0x000fe4000000142a */
[----:B------:R-:W-:Y:S02]  /*8cf0*/  I2IP.S8.S32.SAT R35, R45, R44, R35 ;  /* 0x0000002c2d237239 */ /* 0x000fe40000001423 */
[----:B------:R-:W-:Y:S02]  /*8d00*/  I2IP.S8.S32.SAT R50, R55, R50, RZ ;  /* 0x0000003237327239 */ /* 0x000fe400000014ff */
[----:B------:R-:W-:Y:S01]  /*8d10*/  I2IP.S8.S32.SAT R54, R59, R54, RZ ;  /* 0x000000363b367239 */ /* 0x000fe200000014ff */
[----:B------:R1:W-:Y:S01]  /*8d20*/  STS.128 [R174+0xa200], R32 ;  /* 0x00a20020ae007388 */ /* 0x0003e20000000c00 */
[----:B------:R-:W-:Y:S02]  /*8d30*/  I2IP.S8.S32.SAT R58, R63, R58, RZ ;  /* 0x0000003a3f3a7239 */ /* 0x000fe400000014ff */
[----:B------:R-:W-:Y:S02]  /*8d40*/  I2IP.S8.S32.SAT R62, R67, R62, RZ ;  /* 0x0000003e433e7239 */ /* 0x000fe400000014ff */
[----:B------:R-:W-:Y:S02]  /*8d50*/  I2IP.S8.S32.SAT R48, R49, R48, R50 ;  /* 0x0000003031307239 */ /* 0x000fe40000001432 */
[----:B------:R-:W-:Y:S02]  /*8d60*/  I2IP.S8.S32.SAT R49, R53, R52, R54 ;  /* 0x0000003435317239 */ /* 0x000fe40000001436 */
[----:B------:R-:W-:Y:S02]  /*8d70*/  I2IP.S8.S32.SAT R50, R57, R56, R58 ;  /* 0x0000003839327239 */ /* 0x000fe4000000143a */
[----:B------:R-:W-:Y:S02]  /*8d80*/  I2IP.S8.S32.SAT R51, R61, R60, R62 ;  /* 0x0000003c3d337239 */ /* 0x000fe4000000143e */
[----:B------:R-:W-:Y:S02]  /*8d90*/  LEA R0, R162, UR49, 0x3 ;  /* 0x00000031a2007c11 */ /* 0x000fe4000f8e18ff */
[----:B------:R-:W-:Y:S01]  /*8da0*/  @P6 SHF.L.U32 R3, R161, 0x1f, RZ ;  /* 0x0000001fa1036819 */ /* 0x000fe200000006ff */
        /* <DEDUP_REMOVED lines=9> */
[----:B------:R-:W-:Y:S02]  /*8e40*/  UIADD3 UR8, UP0, UPT, UR52, 0x680, URZ ;  /* 0x0000068034087890 */ /* 0x000fe4000ff1e0ff */
[----:B------:R-:W-:Y:S02]  /*8e50*/  UIADD3 UR5, UPT, UPT, UR41, 0x40, URZ ;  /* 0x0000004029057890 */ /* 0x000fe4000fffe0ff */
[----:B------:R-:W-:Y:S02]  /*8e60*/  UIADD3 UR4, UPT, UPT, UR49, 0xa200, URZ ;  /* 0x0000a20031047890 */ /* 0x000fe4000fffe0ff */
[----:B------:R-:W-:Y:S01]  /*8e70*/  UIADD3.X UR9, UPT, UPT, URZ, UR53, URZ, UP0, !UPT ;  /* 0x00000035ff097290 */ /* 0x000fe200087fe4ff */
[----:B------:R-:W-:Y:S01]  /*8e80*/  UMOV UR6, UR42 ;  /* 0x0000002a00067c82 */ /* 0x000fe20008000000 */
[----:B------:R-:W-:Y:S07]  /*8e90*/  UMOV UR7, UR36 ;  /* 0x0000002400077c82 */ /* 0x000fee0008000000 */
[----:B------:R2:W-:Y:S01]  /*8ea0*/  UTMASTG.3D [UR4], [UR8] ;  /* 0x00000004080073b5 */ /* 0x0005e20008010000 */
[----:B------:R0:W-:Y:S01]  /*8eb0*/  UTMACMDFLUSH ;  /* 0x00000000000079b7 */ /* 0x0001e20000000000 */
[----:B--2---:R-:W-:Y:S04]  /*8ec0*/  DEPBAR.LE SB0, 0x1 ;  /* 0x000080400000791a */ /* 0x004fe80000000000 */
.L_x_131:
[----:B------:R-:W-:Y:S05]  /*8ed0*/  BSYNC.RECONVERGENT B0 ;  /* 0x0000000000007941 */ /* 0x000fea0003800200 */
.L_x_130:
        /* <DEDUP_REMOVED lines=16> */
.L_x_135:
[----:B------:R-:W-:Y:S05]  /*8fe0*/  BSYNC B0 ;  /* 0x0000000000007941 */ /* 0x000fea0003800000 */
.L_x_134:
        /* <DEDUP_REMOVED lines=20> */
.L_x_133:
[----:B------:R-:W-:Y:S05]  /*9130*/  BSYNC B1 ;  /* 0x0000000000017941 */ /* 0x000fea0003800000 */
.L_x_132:
        /* <DEDUP_REMOVED lines=21> */
.L_x_137:
[----:B------:R-:W-:Y:S05]  /*9290*/  WARPSYNC.ALL ;  /* 0x0000000000007948 */ /* 0x000fea0003800000 */
[----:B------:R-:W-:Y:S01]  /*92a0*/  R2UR UR4, R80 ;  /* 0x00000000500472ca */ /* 0x000fe200000e0000 */
[----:B------:R-:W-:Y:S01]  /*92b0*/  BSSY.RECONVERGENT B0, `(.L_x_138) ;  /* 0x000011f000007945 */ /* 0x000fe20003800200 */
[C---:B------:R-:W-:Y:S02]  /*92c0*/  PRMT R81, R88.reuse, 0x8880, RZ ;  /* 0x0000888058517816 */ /* 0x040fe400000000ff */
[C---:B-1----:R-:W-:Y:S02]  /*92d0*/  SHF.L.U32 R84, R88.reuse, 0x8, RZ ;  /* 0x0000000858547819 */ /* 0x042fe400000006ff */
[----:B------:R-:W-:Y:S02]  /*92e0*/  SHF.L.U32 R83, R88, 0x10, RZ ;  /* 0x0000001058537819 */ /* 0x000fe400000006ff */
[----:B------:R-:W-:Y:S02]  /*92f0*/  SHF.R.S32.HI R84, RZ, 0x18, R84 ;  /* 0x00000018ff547819 */ /* 0x000fe40000011454 */
[----:B------:R-:W-:Y:S02]  /*9300*/  SHF.R.S32.HI R83, RZ, 0x18, R83 ;  /* 0x00000018ff537819 */ /* 0x000fe40000011453 */
[----:B------:R-:W-:Y:S01]  /*9310*/  ISETP.NE.AND P0, PT, R169, RZ, PT ;  /* 0x000000ffa900720c */ /* 0x000fe20003f05270 */
[----:B------:R-:W1:Y:S01]  /*9320*/  LDTM.x64 R4, tmem[UR4+0x80] ;  /* 0x00008004000479ee */ /* 0x000e620008340000 */
[----:B------:R-:W-:Y:S01]  /*9330*/  ISETP.NE.AND P6, PT, R116, RZ, PT ;  /* 0x000000ff7400720c */ /* 0x000fe20003fc5270 */
[C---:B-1----:R-:W-:Y:S02]  /*9340*/  IMAD R0, R78.reuse, R4, RZ ;  /* 0x000000044e007224 */ /* 0x042fe400078e02ff */
        /* <DEDUP_REMOVED lines=141> */
[C---:B------:R-:W-:Y:S01]  /*9c20*/  PRMT R3, R104.reuse, 0x8880, RZ ;  /* 0x0000888068037816 */ /* 0x040fe200000000ff */
        /* <DEDUP_REMOVED lines=124> */
[----:B------:R-:W-:Y:S02]  /*a3f0*/  UIADD3 UR8, UP0, UPT, UR52, 0x680, URZ ;  /* 0x0000068034087890 */ /* 0x000fe4000ff1e0ff */
[----:B------:R-:W-:Y:S02]  /*a400*/  UIADD3 UR5, UPT, UPT, UR41, 0x80, URZ ;  /* 0x0000008029057890 */ /* 0x000fe4000fffe0ff */
[----:B------:R-:W-:Y:S01]  /*a410*/  MOV R168, UR10 ;  /* 0x0000000a00a87c02 */ /* 0x000fe20008000f00 */
[----:B------:R-:W-:Y:S01]  /*a420*/  UIADD3.X UR9, UPT, UPT, URZ, UR53, URZ, UP0, !UPT ;  /* 0x00000035ff097290 */ /* 0x000fe200087fe4ff */
[----:B------:R-:W-:Y:S02]  /*a430*/  UMOV UR6, UR42 ;  /* 0x0000002a00067c82 */ /* 0x000fe40008000000 */
[----:B------:R-:W-:Y:S01]  /*a440*/  R2UR UR4, R168 ;  /* 0x00000000a80472ca */ /* 0x000fe200000e0000 */
[----:B------:R-:W-:Y:S11]  /*a450*/  UMOV UR7, UR36 ;  /* 0x0000002400077c82 */ /* 0x000ff60008000000 */
[----:B------:R-:W-:Y:S01]  /*a460*/  @!UPT UIADD3 URZ, UPT, UPT, URZ, URZ, URZ ;  /* 0x000000fffffff290 */ /* 0x000fe2000fffe0ff */
[----:B------:R2:W-:Y:S01]  /*a470*/  UTMASTG.3D [UR4], [UR8] ;  /* 0x00000004080073b5 */ /* 0x0005e20008010000 */
[----:B------:R0:W-:Y:S01]  /*a480*/  UTMACMDFLUSH ;  /* 0x00000000000079b7 */ /* 0x0001e20000000000 */
[----:B--2---:R-:W-:Y:S04]  /*a490*/  DEPBAR.LE SB0, 0x1 ;  /* 0x000080400000791a */ /* 0x004fe80000000000 */
.L_x_139:
[----:B------:R-:W-:Y:S05]  /*a4a0*/  BSYNC.RECONVERGENT B0 ;  /* 0x0000000000007941 */ /* 0x000fea0003800200 */
.L_x_138:
        /* <DEDUP_REMOVED lines=16> */
.L_x_143:
[----:B------:R-:W-:Y:S05]  /*a5b0*/  BSYNC B0 ;  /* 0x0000000000007941 */ /* 0x000fea0003800000 */
.L_x_142:
        /* <DEDUP_REMOVED lines=20> */
.L_x_141:
[----:B------:R-:W-:Y:S05]  /*a700*/  BSYNC B1 ;  /* 0x0000000000017941 */ /* 0x000fea0003800000 */
.L_x_140:
        /* <DEDUP_REMOVED lines=21> */
.L_x_145:
[----:B------:R-:W-:Y:S01]  /*a860*/  ISETP.NE.AND P0, PT, R169, RZ, PT ;  /* 0x000000ffa900720c */ /* 0x000fe20003f05270 */
[----:B------:R-:W-:Y:S05]  /*a870*/  WARPSYNC.ALL ;  /* 0x0000000000007948 */ /* 0x000fea0003800000 */
[----:B------:R-:W-:Y:S01]  /*a880*/  R2UR UR4, R80 ;  /* 0x00000000500472ca */ /* 0x000fe200000e0000 */
[----:B------:R-:W-:Y:S01]  /*a890*/  IMAD.U32 R141, R90, 0x10000, RZ ;  /* 0x000100005a8d7824 */ /* 0x000fe200078e00ff */
[C---:B------:R-:W-:Y:S01]  /*a8a0*/  SHF.L.U32 R83, R88.reuse, 0x10, RZ ;  /* 0x0000001058537819 */ /* 0x040fe200000006ff */
[----:B------:R-:W-:Y:S01]  /*a8b0*/  IMAD.U32 R126, R99, 0x10000, RZ ;  /* 0x00010000637e7824 */ /* 0x000fe200078e00ff */
[----:B------:R-:W-:Y:S01]  /*a8c0*/  PRMT R81, R88, 0x8880, RZ ;  /* 0x0000888058517816 */ /* 0x000fe200000000ff */
[----:B-1----:R-:W-:Y:S01]  /*a8d0*/  IMAD.U32 R115, R108, 0x10000, RZ ;  /* 0x000100006c737824 */ /* 0x002fe200078e00ff */
[----:B------:R-:W-:Y:S01]  /*a8e0*/  SHF.L.U32 R84, R88, 0x8, RZ ;  /* 0x0000000858547819 */ /* 0x000fe200000006ff */
[----:B------:R-:W-:Y:S01]  /*a8f0*/  IMAD.SHL.U32 R134, R96, 0x100, RZ ;  /* 0x0000010060867824 */ /* 0x000fe200078e00ff */
[----:B------:R-:W-:Y:S01]  /*a900*/  SHF.R.S32.HI R83, RZ, 0x18, R83 ;  /* 0x00000018ff537819 */ /* 0x000fe20000011453 */
[----:B------:R-:W-:Y:S01]  /*a910*/  IMAD.SHL.U32 R119, R105, 0x100, RZ ;  /* 0x0000010069777824 */ /* 0x000fe200078e00ff */
[----:B------:R-:W-:Y:S01]  /*a920*/  SHF.R.S32.HI R84, RZ, 0x18, R84 ;  /* 0x00000018ff547819 */ /* 0x000fe20000011454 */
[----:B------:R-:W-:Y:S01]  /*a930*/  IMAD.SHL.U32 R92, R110, 0x100, RZ ;  /* 0x000001006e5c7824 */ /* 0x000fe200078e00ff */
[----:B------:R-:W-:Y:S01]  /*a940*/  SHF.R.S32.HI R85, RZ, 0x18, R88 ;  /* 0x00000018ff557819 */ /* 0x000fe20000011458 */
[----:B------:R-:W1:Y:S01]  /*a950*/  LDTM.x64 R4, tmem[UR4+0xc0] ;  /* 0x0000c004000479ee */ /* 0x000e620008340000 */
[----:B------:R-:W-:Y:S01]  /*a960*/  PRMT R145, R89, 0x8880, RZ ;  /* 0x0000888059917816 */ /* 0x000fe200000000ff */
[----:B------:R-:W-:Y:S01]  /*a970*/  NOP ;  /* 0x0000000000007918 */ /* 0x000fe20000000000 */
[----:B------:R-:W-:Y:S01]  /*a980*/  IADD3 R171, PT, PT, R171, 0x130, RZ ;  /* 0x00000130abab7810 */ /* 0x000fe20007ffe0ff */
[----:B------:R-:W-:Y:S01]  /*a990*/  BSSY.RECONVERGENT B0, `(.L_x_146) ;  /* 0x000011b000007945 */ /* 0x000fe20003800200 */
[----:B------:R-:W-:Y:S02]  /*a9a0*/  PRMT R102, R109, 0x8880, RZ ;  /* 0x000088806d667816 */ /* 0x000fe400000000ff */
[----:B------:R-:W-:Y:S02]  /*a9b0*/  LOP3.LUT R171, R171, 0xfefffff8, RZ, 0xc0, !PT ;  /* 0xfefffff8abab7812 */ /* 0x000fe400078ec0ff */
[C---:B------:R-:W-:Y:S02]  /*a9c0*/  SHF.L.U32 R100, R109.reuse, 0x10, RZ ;  /* 0x000000106d647819 */ /* 0x040fe400000006ff */
[----:B-1----:R1:W-:Y:S01]  /*a9d0*/  SYNCS.ARRIVE.TRANS64.RED.A1T0 RZ, [R171+URZ], RZ ;  /* 0x000000ffabff79a7 */ /* 0x0023e200081004ff */
[C---:B------:R-:W-:Y:S02]  /*a9e0*/  PRMT R130, R98.reuse, 0x8880, RZ ;  /* 0x0000888062827816 */ /* 0x040fe400000000ff */
[C---:B------:R-:W-:Y:S02]  /*a9f0*/  SHF.L.U32 R129, R98.reuse, 0x10, RZ ;  /* 0x0000001062817819 */ /* 0x040fe400000006ff */
[----:B------:R-:W-:Y:S02]  /*aa00*/  SHF.L.U32 R128, R98, 0x8, RZ ;  /* 0x0000000862807819 */ /* 0x000fe400000006ff */
[----:B------:R-:W-:Y:S02]  /*aa10*/  SHF.R.S32.HI R95, RZ, 0x18, R98 ;  /* 0x00000018ff5f7819 */ /* 0x000fe40000011462 */
[----:B------:R-:W-:Y:S02]  /*aa20*/  SHF.L.U32 R98, R109, 0x8, RZ ;  /* 0x000000086d627819 */ /* 0x000fe400000006ff */
[----:B------:R-:W-:Y:S01]  /*aa30*/  SHF.L.U32 R144, R89, 0x10, RZ ;  /* 0x0000001059907819 */ /* 0x000fe200000006ff */
[----:B------:R-:W-:Y:S01]  /*aa40*/  IMAD R0, R78, R4, RZ ;  /* 0x000000044e007224 */ /* 0x000fe200078e02ff */
[----:B------:R-:W-:Y:S01]  /*aa50*/  PRMT R142, R90, 0x8880, RZ ;  /* 0x000088805a8e7816 */ /* 0x000fe200000000ff */
[C---:B------:R-:W-:Y:S01]  /*aa60*/  IMAD R2, R78.reuse, R5, RZ ;  /* 0x000000054e027224 */ /* 0x040fe200078e02ff */
[----:B------:R-:W-:Y:S01]  /*aa70*/  SHF.R.S32.HI R4, RZ, 0x18, R144 ;  /* 0x00000018ff047819 */ /* 0x000fe20000011490 */
[C---:B------:R-:W-:Y:S01]  /*aa80*/  IMAD R3, R78.reuse, R6, RZ ;  /* 0x000000064e037224 */ /* 0x040fe200078e02ff */
[----:B------:R-:W-:Y:S01]  /*aa90*/  SHF.R.S32.HI R86, RZ, 0x18, R89 ;  /* 0x00000018ff567819 */ /* 0x000fe20000011459 */
[-C--:B------:R-:W-:Y:S01]  /*aaa0*/  IMAD R0, R81, R82.reuse, R0 ;  /* 0x0000005251007224 */ /* 0x080fe200078e0200 */
[----:B------:R-:W-:Y:S01]  /*aab0*/  PRMT R139, R91, 0x8880, RZ ;  /* 0x000088805b8b7816 */ /* 0x000fe200000000ff */
[----:B------:R-:W-:Y:S01]  /*aac0*/  IMAD R7, R78, R7, RZ ;  /* 0x000000074e077224 */ /* 0x000fe200078e02ff */
[----:B------:R-:W-:Y:S01]  /*aad0*/  SHF.R.S32.HI R87, RZ, 0x18, R90 ;  /* 0x00000018ff577819 */ /* 0x000fe2000001145a */
[-C--:B------:R-:W-:Y:S01]  /*aae0*/  IMAD R2, R83, R82.reuse, R2 ;  /* 0x0000005253027224 */ /* 0x080fe200078e0202 */
[----:B------:R-:W-:Y:S01]  /*aaf0*/  SHF.R.S32.HI R83, RZ, 0x18, R109 ;  /* 0x00000018ff537819 */ /* 0x000fe2000001146d */
[-C--:B------:R-:W-:Y:S01]  /*ab00*/  IMAD R3, R84, R82.reuse, R3 ;  /* 0x0000005254037224 */ /* 0x080fe200078e0203 */
[----:B------:R-:W-:Y:S01]  /*ab10*/  SHF.L.U32 R138, R91, 0x10, RZ ;  /* 0x000000105b8a7819 */ /* 0x000fe200000006ff */
[----:B------:R-:W-:Y:S01]  /*ab20*/  IMAD R7, R85, R82, R7 ;  /* 0x0000005255077224 */ /* 0x000fe200078e0207 */
[----:B------:R-:W-:Y:S01]  /*ab30*/  PRMT R136, R96, 0x8880, RZ ;  /* 0x0000888060887816 */ /* 0x000fe200000000ff */
[----:B------:R-:W-:Y:S01]  /*ab40*/  IMAD R8, R78, R8, RZ ;  /* 0x000000084e087224 */ /* 0x000fe200078e02ff */
[----:B------:R-:W-:Y:S01]  /*ab50*/  SHF.L.U32 R135, R96, 0x10, RZ ;  /* 0x0000001060877819 */ /* 0x000fe200000006ff */
[C---:B------:R-:W-:Y:S01]  /*ab60*/  IMAD R9, R78.reuse, R9, RZ ;  /* 0x000000094e097224 */ /* 0x040fe200078e02ff */
[----:B------:R-:W-:Y:S01]  /*ab70*/  I2IP.S8.S32.SAT R109, R7, R3, RZ ;  /* 0x00000003076d7239 */ /* 0x000fe200000014ff */
[C---:B------:R-:W-:Y:S01]  /*ab80*/  IMAD R10, R78.reuse, R10, RZ ;  /* 0x0000000a4e0a7224 */ /* 0x040fe200078e02ff */
[----:B------:R-:W-:Y:S01]  /*ab90*/  MOV R3, R145 ;  /* 0x0000009100037202 */ /* 0x000fe20000000f00 */
[C---:B------:R-:W-:Y:S01]  /*aba0*/  IMAD R7, R78.reuse, R20, RZ ;  /* 0x000000144e077224 */ /* 0x040fe200078e02ff */
[C---:B------:R-:W-:Y:S01]  /*abb0*/  PRMT R133, R97.reuse, 0x8880, RZ ;  /* 0x0000888061857816 */ /* 0x040fe200000000ff */
[----:B------:R-:W-:Y:S01]  /*abc0*/  IMAD R11, R78, R11, RZ ;  /* 0x0000000b4e0b7224 */ /* 0x000fe200078e02ff */
[----:B------:R-:W-:Y:S01]  /*abd0*/  SHF.L.U32 R132, R97, 0x10, RZ ;  /* 0x0000001061847819 */ /* 0x000fe200000006ff */
[----:B------:R-:W-:Y:S01]  /*abe0*/  IMAD R8, R3, R82, R8 ;  /* 0x0000005203087224 */ /* 0x000fe200078e0208 */
[----:B------:R-:W-:Y:S01]  /*abf0*/  MOV R3, R142 ;  /* 0x0000008e00037202 */ /* 0x000fe20000000f00 */
[----:B------:R-:W-:Y:S01]  /*ac00*/  IMAD R9, R4, R82, R9 ;  /* 0x0000005204097224 */ /* 0x000fe200078e0209 */
[----:B------:R-:W-:Y:S01]  /*ac10*/  SHF.R.S32.HI R4, RZ, 0x18, R141 ;  /* 0x00000018ff047819 */ /* 0x000fe2000001148d */
[C---:B------:R-:W-:Y:S01]  /*ac20*/  IMAD R20, R78.reuse, R25, RZ ;  /* 0x000000194e147224 */ /* 0x040fe200078e02ff */
[----:B------:R-:W-:Y:S01]  /*ac30*/  SHF.R.S32.HI R93, RZ, 0x18, R97 ;  /* 0x00000018ff5d7819 */ /* 0x000fe20000011461 */
[C---:B------:R-:W-:Y:S01]  /*ac40*/  IMAD R25, R78.reuse, R30, RZ ;  /* 0x0000001e4e197224 */ /* 0x040fe200078e02ff */
[----:B------:R-:W-:Y:S01]  /*ac50*/  PRMT R127, R99, 0x8880, RZ ;  /* 0x00008880637f7816 */ /* 0x000fe200000000ff */
[----:B------:R-:W-:Y:S01]  /*ac60*/  IMAD R12, R78, R12, RZ ;  /* 0x0000000c4e0c7224 */ /* 0x000fe200078e02ff */
[----:B------:R-:W-:Y:S01]  /*ac70*/  PRMT R124, R104, 0x8880, RZ ;  /* 0x00008880687c7816 */ /* 0x000fe200000000ff */
[----:B------:R-:W-:Y:S01]  /*ac80*/  IMAD R6, R78, R19, RZ ;  /* 0x000000134e067224 */ /* 0x000fe200078e02ff */
[----:B------:R-:W-:Y:S01]  /*ac90*/  SHF.L.U32 R123, R104, 0x10, RZ ;  /* 0x00000010687b7819 */ /* 0x000fe200000006ff */
[C---:B------:R-:W-:Y:S01]  /*aca0*/  IMAD R30, R78.reuse, R35, RZ ;  /* 0x000000234e1e7224 */ /* 0x040fe200078e02ff */
[C---:B------:R-:W-:Y:S01]  /*acb0*/  PRMT R121, R105.reuse, 0x8880, RZ ;  /* 0x0000888069797816 */ /* 0x040fe200000000ff */
[C---:B------:R-:W-:Y:S01]  /*acc0*/  IMAD R19, R78.reuse, R24, RZ ;  /* 0x000000184e137224 */ /* 0x040fe200078e02ff */
[----:B------:R-:W-:Y:S01]  /*acd0*/  SHF.L.U32 R120, R105, 0x10, RZ ;  /* 0x0000001069787819 */ /* 0x000fe200000006ff */
[----:B------:R-:W-:Y:S01]  /*ace0*/  IMAD R35, R78, R40, RZ ;  /* 0x000000284e237224 */ /* 0x000fe200078e02ff */
[----:B------:R-:W-:Y:S01]  /*acf0*/  PRMT R118, R106, 0x8880, RZ ;  /* 0x000088806a767816 */ /* 0x000fe200000000ff */
[C---:B------:R-:W-:Y:S01]  /*ad00*/  IMAD R13, R78.reuse, R13, RZ ;  /* 0x0000000d4e0d7224 */ /* 0x040fe200078e02ff */
[----:B------:R-:W-:Y:S01]  /*ad10*/  SHF.R.S32.HI R101, RZ, 0x18, R105 ;  /* 0x00000018ff657819 */ /* 0x000fe20000011469 */
[----:B------:R-:W-:Y:S01]  /*ad20*/  IMAD R24, R78, R29, RZ ;  /* 0x0000001d4e187224 */ /* 0x000fe200078e02ff */
[----:B------:R-:W-:Y:S01]  /*ad30*/  SHF.L.U32 R116, R106, 0x10, RZ ;  /* 0x000000106a747819 */ /* 0x000fe200000006ff */
[C---:B------:R-:W-:Y:S01]  /*ad40*/  IMAD R40, R78.reuse, R45, RZ ;  /* 0x0000002d4e287224 */ /* 0x040fe200078e02ff */
[----:B------:R-:W-:Y:S01]  /*ad50*/  PRMT R112, R107, 0x8880, RZ ;  /* 0x000088806b707816 */ /* 0x000fe200000000ff */
[C---:B------:R-:W-:Y:S01]  /*ad60*/  IMAD R29, R78.reuse, R34, RZ ;  /* 0x000000224e1d7224 */ /* 0x040fe200078e02ff */
[----:B------:R-:W-:Y:S01]  /*ad70*/  SHF.R.S32.HI R103, RZ, 0x18, R106 ;  /* 0x00000018ff677819 */ /* 0x000fe2000001146a */
[----:B------:R-:W-:Y:S01]  /*ad80*/  IMAD R45, R78, R50, RZ ;  /* 0x000000324e2d7224 */ /* 0x000fe200078e02ff */
[----:B------:R-:W-:Y:S01]  /*ad90*/  PRMT R117, R108, 0x8880, RZ ;  /* 0x000088806c757816 */ /* 0x000fe200000000ff */
[C---:B------:R-:W-:Y:S01]  /*ada0*/  IMAD R14, R78.reuse, R14, RZ ;  /* 0x0000000e4e0e7224 */ /* 0x040fe200078e02ff */
[----:B------:R-:W-:Y:S01]  /*adb0*/  SHF.R.S32.HI R105, RZ, 0x18, R107 ;  /* 0x00000018ff697819 */ /* 0x000fe2000001146b */
[C---:B------:R-:W-:Y:S01]  /*adc0*/  IMAD R34, R78.reuse, R39, RZ ;  /* 0x000000274e227224 */ /* 0x040fe200078e02ff */
[----:B------:R-:W-:Y:S01]  /*add0*/  SHF.R.S32.HI R81, RZ, 0x18, R108 ;  /* 0x00000018ff517819 */ /* 0x000fe2000001146c */
[----:B------:R-:W-:Y:S01]  /*ade0*/  IMAD R50, R78, R55, RZ ;  /* 0x000000374e327224 */ /* 0x000fe200078e02ff */
[----:B------:R-:W-:Y:S01]  /*adf0*/  SHF.L.U32 R94, R110, 0x10, RZ ;  /* 0x000000106e5e7819 */ /* 0x000fe200000006ff */
[C---:B------:R-:W-:Y:S01]  /*ae00*/  IMAD R39, R78.reuse, R44, RZ ;  /* 0x0000002c4e277224 */ /* 0x040fe200078e02ff */
[----:B------:R-:W-:Y:S01]  /*ae10*/  SHF.L.U32 R143, R89, 0x8, RZ ;  /* 0x00000008598f7819 */ /* 0x000fe200000006ff */
[C---:B------:R-:W-:Y:S01]  /*ae20*/  IMAD R55, R78.reuse, R60, RZ ;  /* 0x0000003c4e377224 */ /* 0x040fe200078e02ff */
[----:B------:R-:W-:Y:S01]  /*ae30*/  SHF.R.S32.HI R89, RZ, 0x18, R91 ;  /* 0x00000018ff597819 */ /* 0x000fe2000001145b */
[C---:B------:R-:W-:Y:S01]  /*ae40*/  IMAD R15, R78.reuse, R15, RZ ;  /* 0x0000000f4e0f7224 */ /* 0x040fe200078e02ff */
[----:B------:R-:W-:Y:S01]  /*ae50*/  SHF.R.S32.HI R5, RZ, 0x18, R143 ;  /* 0x00000018ff057819 */ /* 0x000fe2000001148f */
[C---:B------:R-:W-:Y:S01]  /*ae60*/  IMAD R44, R78.reuse, R49, RZ ;  /* 0x000000314e2c7224 */ /* 0x040fe200078e02ff */
[----:B------:R-:W-:Y:S01]  /*ae70*/  SHF.R.S32.HI R85, RZ, 0x18, R110 ;  /* 0x00000018ff557819 */ /* 0x000fe2000001146e */
[----:B------:R-:W-:Y:S01]  /*ae80*/  IMAD R60, R78, R65, RZ ;  /* 0x000000414e3c7224 */ /* 0x000fe200078e02ff */
[----:B------:R-:W-:Y:S01]  /*ae90*/  SHF.L.U32 R140, R90, 0x8, RZ ;  /* 0x000000085a8c7819 */ /* 0x000fe200000006ff */
[-C--:B------:R-:W-:Y:S01]  /*aea0*/  IMAD R10, R5, R82.reuse, R10 ;  /* 0x00000052050a7224 */ /* 0x080fe200078e020a */
[----:B------:R-:W-:Y:S01]  /*aeb0*/  PRMT R90, R111, 0x8880, RZ ;  /* 0x000088806f5a7816 */ /* 0x000fe200000000ff */
[-C--:B------:R-:W-:Y:S01]  /*aec0*/  IMAD R11, R86, R82.reuse, R11 ;  /* 0x00000052560b7224 */ /* 0x080fe200078e020b */
[----:B------:R-:W-:Y:S01]  /*aed0*/  SHF.R.S32.HI R5, RZ, 0x18, R140 ;  /* 0x00000018ff057819 */ /* 0x000fe2000001148c */
[-C--:B------:R-:W-:Y:S01]  /*aee0*/  IMAD R12, R3, R82.reuse, R12 ;  /* 0x00000052030c7224 */ /* 0x080fe200078e020c */
[----:B------:R-:W-:Y:S01]  /*aef0*/  SHF.L.U32 R88, R111, 0x10, RZ ;  /* 0x000000106f587819 */ /* 0x000fe200000006ff */
[----:B------:R-:W-:Y:S01]  /*af00*/  IMAD R13, R4, R82, R13 ;  /* 0x00000052040d7224 */ /* 0x000fe200078e020d */
[----:B------:R-:W-:Y:S01]  /*af10*/  I2IP.S8.S32.SAT R65, R11, R10, RZ ;  /* 0x0000000a0b417239 */ /* 0x000fe200000014ff */
[C---:B------:R-:W-:Y:S01]  /*af20*/  IMAD R49, R78.reuse, R54, RZ ;  /* 0x000000364e317224 */ /* 0x040fe200078e02ff */
[----:B------:R-:W-:Y:S01]  /*af30*/  SHF.L.U32 R137, R91, 0x8, RZ ;  /* 0x000000085b897819 */ /* 0x000fe200000006ff */
[----:B------:R-:W-:Y:S01]  /*af40*/  IMAD R14, R5, R82, R14 ;  /* 0x00000052050e7224 */ /* 0x000fe200078e020e */
[----:B------:R-:W-:Y:S01]  /*af50*/  I2IP.S8.S32.SAT R65, R9, R8, R65 ;  /* 0x0000000809417239 */ /* 0x000fe20000001441 */
[C---:B------:R-:W-:Y:S01]  /*af60*/  IMAD R3, R78.reuse, R16, RZ ;  /* 0x000000104e037224 */ /* 0x040fe200078e02ff */
[----:B------:R-:W-:Y:S01]  /*af70*/  SHF.R.S32.HI R11, RZ, 0x18, R138 ;  /* 0x00000018ff0b7819 */ /* 0x000fe2000001148a */
[C---:B------:R-:W-:Y:S01]  /*af80*/  IMAD R54, R78.reuse, R59, RZ ;  /* 0x0000003b4e367224 */ /* 0x040fe200078e02ff */
[----:B------:R-:W-:Y:S01]  /*af90*/  SHF.R.S32.HI R9, RZ, 0x18, R135 ;  /* 0x00000018ff097819 */ /* 0x000fe20000011487 */
[----:B------:R-:W-:Y:S01]  /*afa0*/  IMAD.MOV.U32 R10, RZ, RZ, R139 ;  /* 0x000000ffff0a7224 */ /* 0x000fe200078e008b */
[----:B------:R-:W-:Y:S01]  /*afb0*/  SHF.R.S32.HI R8, RZ, 0x18, R134 ;  /* 0x00000018ff087819 */ /* 0x000fe20000011486 */
[----:B------:R-:W-:Y:S01]  /*afc0*/  IMAD R59, R78, R64, RZ ;  /* 0x000000404e3b7224 */ /* 0x000fe200078e02ff */
[----:B------:R-:W-:Y:S01]  /*afd0*/  I2IP.S8.S32.SAT R64, R2, R0, R109 ;  /* 0x0000000002407239 */ /* 0x000fe2000000146d */
[----:B------:R-:W-:Y:S01]  /*afe0*/  IMAD R15, R87, R82, R15 ;  /* 0x00000052570f7224 */ /* 0x000fe200078e020f */
[----:B------:R-:W-:Y:S01]  /*aff0*/  MOV R2, R136 ;  /* 0x0000008800027202 */ /* 0x000fe20000000f00 */
[C---:B------:R-:W-:Y:S01]  /*b000*/  IMAD R4, R78.reuse, R17, RZ ;  /* 0x000000114e047224 */ /* 0x040fe200078e02ff */
[----:B------:R-:W-:Y:S01]  /*b010*/  SHF.R.S32.HI R0, RZ, 0x18, R137 ;  /* 0x00000018ff007819 */ /* 0x000fe20000011489 */
[----:B------:R-:W-:Y:S01]  /*b020*/  IMAD R5, R78, R18, RZ ;  /* 0x000000124e057224 */ /* 0x000fe200078e02ff */
[----:B------:R-:W-:Y:S01]  /*b030*/  I2IP.S8.S32.SAT R14, R15, R14, RZ ;  /* 0x0000000e0f0e7239 */ /* 0x000fe200000014ff */
[-C--:B------:R-:W-:Y:S01]  /*b040*/  IMAD R3, R10, R82.reuse, R3 ;  /* 0x000000520a037224 */ /* 0x080fe200078e0203 */
[----:B------:R-:W-:Y:S01]  /*b050*/  SHF.R.S32.HI R91, RZ, 0x18, R96 ;  /* 0x00000018ff5b7819 */ /* 0x000fe20000011460 */
[-C--:B------:R-:W-:Y:S01]  /*b060*/  IMAD R4, R11, R82.reuse, R4 ;  /* 0x000000520b047224 */ /* 0x080fe200078e0204 */
[----:B------:R-:W-:Y:S01]  /*b070*/  PRMT R96, R110, 0x8880, RZ ;  /* 0x000088806e607816 */ /* 0x000fe200000000ff */
[-C--:B------:R-:W-:Y:S01]  /*b080*/  IMAD R5, R0, R82.reuse, R5 ;  /* 0x0000005200057224 */ /* 0x080fe200078e0205 */
[----:B------:R-:W-:Y:S01]  /*b090*/  MOV R0, R133 ;  /* 0x0000008500007202 */ /* 0x000fe20000000f00 */
[C---:B------:R-:W-:Y:S01]  /*b0a0*/  IMAD R16, R78.reuse, R21, RZ ;  /* 0x000000154e107224 */ /* 0x040fe200078e02ff */
[----:B------:R-:W-:Y:S01]  /*b0b0*/  SHF.L.U32 R131, R97, 0x8, RZ ;  /* 0x0000000861837819 */ /* 0x000fe200000006ff */
[----:B------:R-:W-:Y:S01]  /*b0c0*/  IMAD R6, R89, R82, R6 ;  /* 0x0000005259067224 */ /* 0x000fe200078e0206 */
[----:B------:R-:W-:Y:S01]  /*b0d0*/  SHF.R.S32.HI R97, RZ, 0x18, R99 ;  /* 0x00000018ff617819 */ /* 0x000fe20000011463 */
[----:B------:R-:W-:Y:S01]  /*b0e0*/  IMAD R17, R78, R22, RZ ;  /* 0x000000164e117224 */ /* 0x000fe200078e02ff */
[----:B------:R-:W-:Y:S01]  /*b0f0*/  SHF.L.U32 R125, R99, 0x8, RZ ;  /* 0x00000008637d7819 */ /* 0x000fe200000006ff */
[-C--:B------:R-:W-:Y:S01]  /*b100*/  IMAD R7, R2, R82.reuse, R7 ;  /* 0x0000005202077224 */ /* 0x080fe200078e0207 */
[----:B------:R-:W-:Y:S01]  /*b110*/  I2IP.S8.S32.SAT R5, R6, R5, RZ ;  /* 0x0000000506057239 */ /* 0x000fe200000014ff */
[----:B------:R-:W-:Y:S01]  /*b120*/  IMAD R18, R78, R23, RZ ;  /* 0x000000174e127224 */ /* 0x000fe200078e02ff */
[----:B------:R-:W-:Y:S01]  /*b130*/  SHF.R.S32.HI R2, RZ, 0x18, R131 ;  /* 0x00000018ff027819 */ /* 0x000fe20000011483 */
[-C--:B------:R-:W-:Y:S01]  /*b140*/  IMAD R16, R9, R82.reuse, R16 ;  /* 0x0000005209107224 */ /* 0x080fe200078e0210 */
[----:B------:R-:W-:Y:S01]  /*b150*/  SHF.R.S32.HI R9, RZ, 0x18, R132 ;  /* 0x00000018ff097819 */ /* 0x000fe20000011484 */
[----:B------:R-:W-:Y:S01]  /*b160*/  IMAD R17, R8, R82, R17 ;  /* 0x0000005208117224 */ /* 0x000fe200078e0211 */
[----:B------:R-:W-:Y:S01]  /*b170*/  SHF.R.S32.HI R99, RZ, 0x18, R104 ;  /* 0x00000018ff637819 */ /* 0x000fe20000011468 */
[----:B------:R-:W-:Y:S01]  /*b180*/  IMAD R22, R78, R27, RZ ;  /* 0x0000001b4e167224 */ /* 0x000fe200078e02ff */
[----:B------:R-:W-:Y:S01]  /*b190*/  SHF.L.U32 R122, R104, 0x8, RZ ;  /* 0x00000008687a7819 */ /* 0x000fe200000006ff */
[----:B------:R-:W-:Y:S01]  /*b1a0*/  IMAD R27, R78, R32, RZ ;  /* 0x000000204e1b7224 */ /* 0x000fe200078e02ff */
[----:B------:R-:W-:Y:S01]  /*b1b0*/  SHF.L.U32 R113, R106, 0x8, RZ ;  /* 0x000000086a717819 */ /* 0x000fe200000006ff */
[----:B------:R-:W-:Y:S01]  /*b1c0*/  IMAD R18, R91, R82, R18 ;  /* 0x000000525b127224 */ /* 0x000fe200078e0212 */
[C---:B------:R-:W-:Y:S01]  /*b1d0*/  SHF.L.U32 R106, R107.reuse, 0x10, RZ ;  /* 0x000000106b6a7819 */ /* 0x040fe200000006ff */
[C---:B------:R-:W-:Y:S01]  /*b1e0*/  IMAD R32, R78.reuse, R37, RZ ;  /* 0x000000254e207224 */ /* 0x040fe200078e02ff */
[----:B------:R-:W-:Y:S01]  /*b1f0*/  SHF.L.U32 R104, R107, 0x8, RZ ;  /* 0x000000086b687819 */ /* 0x000fe200000006ff */
[----:B------:R-:W-:Y:S01]  /*b200*/  IMAD R21, R78, R26, RZ ;  /* 0x0000001a4e157224 */ /* 0x000fe200078e02ff */
[----:B------:R-:W-:Y:S01]  /*b210*/  I2IP.S8.S32.SAT R17, R18, R17, RZ ;  /* 0x0000001112117239 */ /* 0x000fe200000014ff */
[----:B------:R-:W-:Y:S01]  /*b220*/  IMAD R37, R78, R42, RZ ;  /* 0x0000002a4e257224 */ /* 0x000fe200078e02ff */
[----:B------:R-:W-:Y:S01]  /*b230*/  SHF.R.S32.HI R107, RZ, 0x18, R111 ;  /* 0x00000018ff6b7819 */ /* 0x000fe2000001146f */
[----:B------:R-:W-:Y:S01]  /*b240*/  IMAD R19, R0, R82, R19 ;  /* 0x0000005200137224 */ /* 0x000fe200078e0213 */
[----:B------:R-:W-:Y:S01]  /*b250*/  I2IP.S8.S32.SAT R16, R16, R7, R17 ;  /* 0x0000000710107239 */ /* 0x000fe20000001411 */
[C---:B------:R-:W-:Y:S01]  /*b260*/  IMAD R42, R78.reuse, R47, RZ ;  /* 0x0000002f4e2a7224 */ /* 0x040fe200078e02ff */
[----:B------:R-:W-:Y:S01]  /*b270*/  MOV R0, R130 ;  /* 0x0000008200007202 */ /* 0x000fe20000000f00 */
[----:B------:R-:W-:Y:S01]  /*b280*/  IMAD R47, R78, R52, RZ ;  /* 0x000000344e2f7224 */ /* 0x000fe200078e02ff */
[----:B------:R-:W-:Y:S01]  /*b290*/  SHF.L.U32 R114, R108, 0x8, RZ ;  /* 0x000000086c727819 */ /* 0x000fe200000006ff */
[----:B------:R-:W-:Y:S01]  /*b2a0*/  IMAD R20, R9, R82, R20 ;  /* 0x0000005209147224 */ /* 0x000fe200078e0214 */
[----:B------:R-:W-:Y:S01]  /*b2b0*/  SHF.L.U32 R84, R111, 0x8, RZ ;  /* 0x000000086f547819 */ /* 0x000fe200000006ff */
[----:B------:R-:W-:Y:S01]  /*b2c0*/  IMAD R52, R78, R57, RZ ;  /* 0x000000394e347224 */ /* 0x000fe200078e02ff */
[----:B------:R-:W-:Y:S01]  /*b2d0*/  IADD3 R76, PT, PT, R76, 0x1, RZ ;  /* 0x000000014c4c7810 */ /* 0x000fe20007ffe0ff */
[C---:B------:R-:W-:Y:S02]  /*b2e0*/  IMAD R23, R78.reuse, R28, RZ ;  /* 0x0000001c4e177224 */ /* 0x040fe400078e02ff */
[----:B------:R-:W-:Y:S02]  /*b2f0*/  IMAD R57, R78, R62, RZ ;  /* 0x0000003e4e397224 */ /* 0x000fe400078e02ff */
[-C--:B------:R-:W-:Y:S01]  /*b300*/  IMAD R21, R2, R82.reuse, R21 ;  /* 0x0000005202157224 */ /* 0x080fe200078e0215 */
[----:B------:R-:W-:Y:S01]  /*b310*/  MOV R2, R127 ;  /* 0x0000007f00027202 */ /* 0x000fe20000000f00 */
[----:B------:R-:W-:Y:S01]  /*b320*/  IMAD R62, R78, R67, RZ ;  /* 0x000000434e3e7224 */ /* 0x000fe200078e02ff */
[----:B------:R-:W-:Y:S01]  /*b330*/  I2IP.S8.S32.SAT R67, R4, R3, R5 ;  /* 0x0000000304437239 */ /* 0x000fe20000001405 */
[-C--:B------:R-:W-:Y:S01]  /*b340*/  IMAD R22, R93, R82.reuse, R22 ;  /* 0x000000525d167224 */ /* 0x080fe200078e0216 */
[----:B------:R-:W-:Y:S01]  /*b350*/  SHF.R.S32.HI R3, RZ, 0x18, R129 ;  /* 0x00000018ff037819 */ /* 0x000fe20000011481 */
[-C--:B------:R-:W-:Y:S01]  /*b360*/  IMAD R23, R0, R82.reuse, R23 ;  /* 0x0000005200177224 */ /* 0x080fe200078e0217 */
[----:B------:R-:W-:Y:S01]  /*b370*/  SHF.R.S32.HI R0, RZ, 0x18, R128 ;  /* 0x00000018ff007819 */ /* 0x000fe20000011480 */
[----:B------:R-:W-:Y:S01]  /*b380*/  IMAD R26, R78, R31, RZ ;  /* 0x0000001f4e1a7224 */ /* 0x000fe200078e02ff */
[----:B------:R-:W-:Y:S01]  /*b390*/  I2IP.S8.S32.SAT R17, R22, R21, RZ ;  /* 0x0000001516117239 */ /* 0x000fe200000014ff */
[-C--:B------:R-:W-:Y:S01]  /*b3a0*/  IMAD R24, R3, R82.reuse, R24 ;  /* 0x0000005203187224 */ /* 0x080fe200078e0218 */
[----:B------:R-:W-:Y:S01]  /*b3b0*/  SHF.R.S32.HI R3, RZ, 0x18, R126 ;  /* 0x00000018ff037819 */ /* 0x000fe2000001147e */
[-C--:B------:R-:W-:Y:S01]  /*b3c0*/  IMAD R25, R0, R82.reuse, R25 ;  /* 0x0000005200197224 */ /* 0x080fe200078e0219 */
[----:B------:R-:W-:Y:S01]  /*b3d0*/  I2IP.S8.S32.SAT R17, R20, R19, R17 ;  /* 0x0000001314117239 */ /* 0x000fe20000001411 */
[----:B------:R-:W-:Y:S01]  /*b3e0*/  IMAD R28, R78, R33, RZ ;  /* 0x000000214e1c7224 */ /* 0x000fe200078e02ff */
[----:B------:R-:W-:Y:S01]  /*b3f0*/  SHF.R.S32.HI R4, RZ, 0x18, R125 ;  /* 0x00000018ff047819 */ /* 0x000fe2000001147d */
[-C--:B------:R-:W-:Y:S02]  /*b400*/  IMAD R26, R95, R82.reuse, R26 ;  /* 0x000000525f1a7224 */ /* 0x080fe400078e021a */
[-C--:B------:R-:W-:Y:S01]  /*b410*/  IMAD R27, R2, R82.reuse, R27 ;  /* 0x00000052021b7224 */ /* 0x080fe200078e021b */
[----:B------:R-:W-:Y:S01]  /*b420*/  MOV R2, R121 ;  /* 0x0000007900027202 */ /* 0x000fe20000000f00 */
[----:B------:R-:W-:Y:S01]  /*b430*/  IMAD R28, R3, R82, R28 ;  /* 0x00000052031c7224 */ /* 0x000fe200078e021c */
[----:B------:R-:W-:Y:S01]  /*b440*/  I2IP.S8.S32.SAT R18, R26, R25, RZ ;  /* 0x000000191a127239 */ /* 0x000fe200000014ff */
[----:B------:R-:W-:Y:S01]  /*b450*/  IMAD R31, R78, R36, RZ ;  /* 0x000000244e1f7224 */ /* 0x000fe200078e02ff */
[----:B------:R-:W-:Y:S01]  /*b460*/  SHF.R.S32.HI R3, RZ, 0x18, R123 ;  /* 0x00000018ff037819 */ /* 0x000fe2000001147b */
[-C--:B------:R-:W-:Y:S01]  /*b470*/  IMAD R29, R4, R82.reuse, R29 ;  /* 0x00000052041d7224 */ /* 0x080fe200078e021d */
[----:B------:R-:W-:Y:S01]  /*b480*/  I2IP.S8.S32.SAT R18, R24, R23, R18 ;  /* 0x0000001718127239 */ /* 0x000fe20000001412 */
[----:B------:R-:W-:Y:S01]  /*b490*/  IMAD.MOV.U32 R0, RZ, RZ, R124 ;  /* 0x000000ffff007224 */ /* 0x000fe200078e007c */
[----:B------:R-:W-:Y:S01]  /*b4a0*/  SHF.R.S32.HI R4, RZ, 0x18, R119 ;  /* 0x00000018ff047819 */ /* 0x000fe20000011477 */
[-C--:B------:R-:W-:Y:S02]  /*b4b0*/  IMAD R30, R97, R82.reuse, R30 ;  /* 0x00000052611e7224 */ /* 0x080fe400078e021e */
[----:B------:R-:W-:Y:S01]  /*b4c0*/  IMAD R31, R0, R82, R31 ;  /* 0x00000052001f7224 */ /* 0x000fe200078e021f */
[----:B------:R-:W-:Y:S01]  /*b4d0*/  SHF.R.S32.HI R0, RZ, 0x18, R122 ;  /* 0x00000018ff007819 */ /* 0x000fe2000001147a */
[----:B------:R-:W-:Y:S01]  /*b4e0*/  IMAD R33, R78, R38, RZ ;  /* 0x000000264e217224 */ /* 0x000fe200078e02ff */
[----:B------:R-:W-:Y:S01]  /*b4f0*/  I2IP.S8.S32.SAT R19, R30, R29, RZ ;  /* 0x0000001d1e137239 */ /* 0x000fe200000014ff */
[-C--:B------:R-:W-:Y:S01]  /*b500*/  IMAD R32, R3, R82.reuse, R32 ;  /* 0x0000005203207224 */ /* 0x080fe200078e0220 */
[----:B------:R-:W-:Y:S01]  /*b510*/  SHF.R.S32.HI R3, RZ, 0x18, R120 ;  /* 0x00000018ff037819 */ /* 0x000fe20000011478 */
[----:B------:R-:W-:Y:S01]  /*b520*/  IMAD R33, R0, R82, R33 ;  /* 0x0000005200217224 */ /* 0x000fe200078e0221 */
[----:B------:R-:W-:Y:S01]  /*b530*/  I2IP.S8.S32.SAT R19, R28, R27, R19 ;  /* 0x0000001b1c137239 */ /* 0x000fe20000001413 */
[----:B------:R-:W-:Y:S01]  /*b540*/  IMAD R36, R78, R41, RZ ;  /* 0x000000294e247224 */ /* 0x000fe200078e02ff */
[----:B------:R-:W-:Y:S01]  /*b550*/  MOV R0, R118 ;  /* 0x0000007600007202 */ /* 0x000fe20000000f00 */
[-C--:B------:R-:W-:Y:S02]  /*b560*/  IMAD R34, R99, R82.reuse, R34 ;  /* 0x0000005263227224 */ /* 0x080fe400078e0222 */
[----:B------:R-:W-:Y:S01]  /*b570*/  IMAD R35, R2, R82, R35 ;  /* 0x0000005202237224 */ /* 0x000fe200078e0223 */
[----:B------:R-:W-:Y:S01]  /*b580*/  MOV R2, R112 ;  /* 0x0000007000027202 */ /* 0x000fe20000000f00 */
[----:B------:R-:W-:Y:S01]  /*b590*/  IMAD R38, R78, R43, RZ ;  /* 0x0000002b4e267224 */ /* 0x000fe200078e02ff */
[----:B------:R-:W-:Y:S01]  /*b5a0*/  I2IP.S8.S32.SAT R33, R34, R33, RZ ;  /* 0x0000002122217239 */ /* 0x000fe200000014ff */
[-C--:B------:R-:W-:Y:S01]  /*b5b0*/  IMAD R36, R3, R82.reuse, R36 ;  /* 0x0000005203247224 */ /* 0x080fe200078e0224 */
[----:B------:R-:W-:Y:S01]  /*b5c0*/  SHF.R.S32.HI R3, RZ, 0x18, R116 ;  /* 0x00000018ff037819 */ /* 0x000fe20000011474 */
[-C--:B------:R-:W-:Y:S01]  /*b5d0*/  IMAD R37, R4, R82.reuse, R37 ;  /* 0x0000005204257224 */ /* 0x080fe200078e0225 */
[----:B------:R-:W-:Y:S01]  /*b5e0*/  I2IP.S8.S32.SAT R32, R32, R31, R33 ;  /* 0x0000001f20207239 */ /* 0x000fe20000001421 */
[-C--:B------:R-:W-:Y:S01]  /*b5f0*/  IMAD R38, R101, R82.reuse, R38 ;  /* 0x0000005265267224 */ /* 0x080fe200078e0226 */
[----:B------:R-:W-:Y:S01]  /*b600*/  SHF.R.S32.HI R4, RZ, 0x18, R104 ;  /* 0x00000018ff047819 */ /* 0x000fe20000011468 */
[----:B------:R-:W-:Y:S01]  /*b610*/  IMAD R39, R0, R82, R39 ;  /* 0x0000005200277224 */ /* 0x000fe200078e0227 */
[----:B------:R-:W-:Y:S01]  /*b620*/  SHF.R.S32.HI R0, RZ, 0x18, R113 ;  /* 0x00000018ff007819 */ /* 0x000fe20000011471 */
[----:B------:R-:W-:Y:S01]  /*b630*/  IMAD R41, R78, R46, RZ ;  /* 0x0000002e4e297224 */ /* 0x000fe200078e02ff */
[----:B------:R-:W-:Y:S01]  /*b640*/  I2IP.S8.S32.SAT R37, R38, R37, RZ ;  /* 0x0000002526257239 */ /* 0x000fe200000014ff */
[----:B------:R-:W-:Y:S01]  /*b650*/  IMAD R40, R3, R82, R40 ;  /* 0x0000005203287224 */ /* 0x000fe200078e0228 */
[----:B------:R-:W-:Y:S01]  /*b660*/  SHF.R.S32.HI R3, RZ, 0x18, R106 ;  /* 0x00000018ff037819 */ /* 0x000fe2000001146a */
[----:B------:R-:W-:Y:S01]  /*b670*/  IMAD R43, R78, R48, RZ ;  /* 0x000000304e2b7224 */ /* 0x000fe200078e02ff */
[----:B------:R-:W-:Y:S01]  /*b680*/  I2IP.S8.S32.SAT R33, R36, R35, R37 ;  /* 0x0000002324217239 */ /* 0x000fe20000001425 */
[-C--:B------:R-:W-:Y:S01]  /*b690*/  IMAD R41, R0, R82.reuse, R41 ;  /* 0x0000005200297224 */ /* 0x080fe200078e0229 */
[----:B------:R-:W-:Y:S01]  /*b6a0*/  MOV R0, R117 ;  /* 0x0000007500007202 */ /* 0x000fe20000000f00 */
[-C--:B------:R-:W-:Y:S02]  /*b6b0*/  IMAD R42, R103, R82.reuse, R42 ;  /* 0x00000052672a7224 */ /* 0x080fe400078e022a */
        /* <DEDUP_REMOVED lines=11> */
[-C--:B------:R-:W-:Y:S02]  /*b770*/  IMAD R47, R0, R82.reuse, R47 ;  /* 0x00000052002f7224 */ /* 0x080fe400078e022f */
[----:B------:R-:W-:Y:S01]  /*b780*/  IMAD R48, R3, R82, R48 ;  /* 0x0000005203307224 */ /* 0x000fe200078e0230 */
[----:B------:R-:W-:Y:S01]  /*b790*/  SHF.R.S32.HI R3, RZ, 0x18, R100 ;  /* 0x00000018ff037819 */ /* 0x000fe20000011464 */
[----:B------:R-:W-:Y:S01]  /*b7a0*/  IMAD R51, R78, R56, RZ ;  /* 0x000000384e337224 */ /* 0x000fe200078e02ff */
[----:B------:R-:W-:Y:S01]  /*b7b0*/  I2IP.S8.S32.SAT R35, R46, R45, RZ ;  /* 0x0000002d2e237239 */ /* 0x000fe200000014ff */
[-C--:B------:R-:W-:Y:S01]  /*b7c0*/  IMAD R49, R2, R82.reuse, R49 ;  /* 0x0000005202317224 */ /* 0x080fe200078e0231 */
[----:B------:R-:W-:Y:S01]  /*b7d0*/  SHF.R.S32.HI R2, RZ, 0x18, R98 ;  /* 0x00000018ff027819 */ /* 0x000fe20000011462 */
[----:B------:R-:W-:Y:S01]  /*b7e0*/  IMAD.MOV.U32 R0, RZ, RZ, R102 ;  /* 0x000000ffff007224 */ /* 0x000fe200078e0066 */
[----:B------:R-:W-:Y:S01]  /*b7f0*/  I2IP.S8.S32.SAT R35, R44, R43, R35 ;  /* 0x0000002b2c237239 */ /* 0x000fe20000001423 */
[-C--:B------:R-:W-:Y:S02]  /*b800*/  IMAD R50, R81, R82.reuse, R50 ;  /* 0x0000005251327224 */ /* 0x080fe400078e0232 */
[----:B------:R-:W-:Y:S01]  /*b810*/  IMAD R51, R0, R82, R51 ;  /* 0x0000005200337224 */ /* 0x000fe200078e0233 */
[----:B------:R-:W-:Y:S01]  /*b820*/  MOV R0, R96 ;  /* 0x0000006000007202 */ /* 0x000fe20000000f00 */
[----:B------:R-:W-:Y:S01]  /*b830*/  IMAD R53, R78, R58, RZ ;  /* 0x0000003a4e357224 */ /* 0x000fe200078e02ff */
[----:B------:R-:W-:Y:S01]  /*b840*/  I2IP.S8.S32.SAT R49, R50, R49, RZ ;  /* 0x0000003132317239 */ /* 0x000fe200000014ff */
[-C--:B------:R-:W-:Y:S01]  /*b850*/  IMAD R52, R3, R82.reuse, R52 ;  /* 0x0000005203347224 */ /* 0x080fe200078e0234 */
[----:B------:R-:W-:Y:S01]  /*b860*/  SHF.R.S32.HI R3, RZ, 0x18, R94 ;  /* 0x00000018ff037819 */ /* 0x000fe2000001145e */
[----:B------:R-:W-:Y:S01]  /*b870*/  IMAD R53, R2, R82, R53 ;  /* 0x0000005202357224 */ /* 0x000fe200078e0235 */
[----:B------:R-:W-:Y:S01]  /*b880*/  MOV R2, R90 ;  /* 0x0000005a00027202 */ /* 0x000fe20000000f00 */
[----:B------:R-:W-:Y:S01]  /*b890*/  IMAD R54, R83, R82, R54 ;  /* 0x0000005253367224 */ /* 0x000fe200078e0236 */
[----:B------:R-:W-:Y:S01]  /*b8a0*/  I2IP.S8.S32.SAT R48, R48, R47, R49 ;  /* 0x0000002f30307239 */ /* 0x000fe20000001431 */
[C---:B------:R-:W-:Y:S02]  /*b8b0*/  IMAD R56, R78.reuse, R61, RZ ;  /* 0x0000003d4e387224 */ /* 0x040fe400078e02ff */
[----:B------:R-:W-:Y:S01]  /*b8c0*/  IMAD R61, R78, R66, RZ ;  /* 0x000000424e3d7224 */ /* 0x000fe200078e02ff */
[----:B------:R-:W-:Y:S01]  /*b8d0*/  I2IP.S8.S32.SAT R66, R13, R12, R14 ;  /* 0x0000000c0d427239 */ /* 0x000fe2000000140e */
[-C--:B------:R-:W-:Y:S01]  /*b8e0*/  IMAD R55, R0, R82.reuse, R55 ;  /* 0x0000005200377224 */ /* 0x080fe200078e0237 */
[----:B------:R-:W-:Y:S01]  /*b8f0*/  SHF.R.S32.HI R0, RZ, 0x18, R92 ;  /* 0x00000018ff007819 */ /* 0x000fe2000001145c */
[-C--:B------:R-:W-:Y:S01]  /*b900*/  IMAD R56, R3, R82.reuse, R56 ;  /* 0x0000005203387224 */ /* 0x080fe200078e0238 */
[----:B------:R-:W-:Y:S01]  /*b910*/  I2IP.S8.S32.SAT R49, R54, R53, RZ ;  /* 0x0000003536317239 */ /* 0x000fe200000014ff */
[----:B------:R1:W-:Y:S01]  /*b920*/  STS.128 [R155+UR49+0xa200], R64 ;  /* 0x00a200409b007988 */ /* 0x0003e20008000c31 */
[----:B------:R-:W-:Y:S01]  /*b930*/  IMAD R58, R78, R63, RZ ;  /* 0x0000003f4e3a7224 */ /* 0x000fe200078e02ff */
[----:B------:R-:W-:Y:S01]  /*b940*/  SHF.R.S32.HI R3, RZ, 0x18, R88 ;  /* 0x00000018ff037819 */ /* 0x000fe20000011458 */
[-C--:B------:R-:W-:Y:S01]  /*b950*/  IMAD R57, R0, R82.reuse, R57 ;  /* 0x0000005200397224 */ /* 0x080fe200078e0239 */
[----:B------:R-:W-:Y:S01]  /*b960*/  I2IP.S8.S32.SAT R49, R52, R51, R49 ;  /* 0x0000003334317239 */ /* 0x000fe20000001431 */
[-C--:B------:R-:W-:Y:S02]  /*b970*/  IMAD R58, R85, R82.reuse, R58 ;  /* 0x00000052553a7224 */ /* 0x080fe400078e023a */
[-C--:B------:R-:W-:Y:S01]  /*b980*/  IMAD R59, R2, R82.reuse, R59 ;  /* 0x00000052023b7224 */ /* 0x080fe200078e023b */
[----:B------:R1:W-:Y:S01]  /*b990*/  STS.128 [R175+0xa200], R16 ;  /* 0x00a20010af007388 */ /* 0x0003e20000000c00 */
[-C--:B------:R-:W-:Y:S01]  /*b9a0*/  IMAD R60, R3, R82.reuse, R60 ;  /* 0x00000052033c7224 */ /* 0x080fe200078e023c */
[----:B------:R-:W-:Y:S01]  /*b9b0*/  I2IP.S8.S32.SAT R50, R58, R57, RZ ;  /* 0x000000393a327239 */ /* 0x000fe200000014ff */
[-C--:B------:R-:W-:Y:S02]  /*b9c0*/  IMAD R61, R4, R82.reuse, R61 ;  /* 0x00000052043d7224 */ /* 0x080fe400078e023d */
[----:B------:R-:W-:Y:S01]  /*b9d0*/  IMAD R62, R107, R82, R62 ;  /* 0x000000526b3e7224 */ /* 0x000fe200078e023e */
[----:B------:R-:W-:Y:S02]  /*b9e0*/  I2IP.S8.S32.SAT R50, R56, R55, R50 ;  /* 0x0000003738327239 */ /* 0x000fe40000001432 */
[----:B------:R1:W-:Y:S02]  /*b9f0*/  STS.128 [R174+0xa200], R32 ;  /* 0x00a20020ae007388 */ /* 0x0003e40000000c00 */
        /* <DEDUP_REMOVED lines=20> */
.L_x_147:
[----:B------:R-:W-:Y:S05]  /*bb40*/  BSYNC.RECONVERGENT B0 ;  /* 0x0000000000007941 */ /* 0x000fea0003800200 */
.L_x_146:
[----:B------:R-:W-:Y:S01]  /*bb50*/  BAR.SYNC.DEFER_BLOCKING 0x1, 0x80 ;  /* 0x0042000000007b1d */ /* 0x000fe20000010000 */
[----:B------:R-:W-:Y:S01]  /*bb60*/  ISETP.NE.AND P2, PT, R170, RZ, PT ;  /* 0x000000ffaa00720c */ /* 0x000fe20003f45270 */
[----:B------:R-:W-:Y:S01]  /*bb70*/  IMAD.IADD R20, R75, 0x1, R152 ;  /* 0x000000014b147824 */ /* 0x000fe200078e0298 */
[----:B------:R-:W-:Y:S01]  /*bb80*/  ISETP.NE.AND P0, PT, R172, 0x2, PT ;  /* 0x00000002ac00780c */ /* 0x000fe20003f05270 */
[----:B------:R-:W-:Y:S01]  /*bb90*/  IMAD.IADD R21, R77, 0x1, R154 ;  /* 0x000000014d157824 */ /* 0x000fe200078e029a */
[----:B------:R-:W-:Y:S02]  /*bba0*/  ISETP.NE.AND P1, PT, R76, 0x2, PT ;  /* 0x000000024c00780c */ /* 0x000fe40003f25270 */
[----:B------:R-:W-:Y:S02]  /*bbb0*/  SEL R0, RZ, 0x1, P0 ;  /* 0x00000001ff007807 */ /* 0x000fe40000000000 */
[----:B------:R-:W-:Y:S02]  /*bbc0*/  SEL R3, RZ, 0x1, P1 ;  /* 0x00000001ff037807 */ /* 0x000fe40000800000 */
[----:B------:R-:W-:Y:S02]  /*bbd0*/  LOP3.LUT R163, R163, R0, RZ, 0x3c, !PT ;  /* 0x00000000a3a37212 */ /* 0x000fe400078e3cff */
[----:B------:R-:W-:Y:S02]  /*bbe0*/  LOP3.LUT R164, R164, R3, RZ, 0x3c, !PT ;  /* 0x00000003a4a47212 */ /* 0x000fe400078e3cff */
[----:B------:R-:W-:Y:S02]  /*bbf0*/  @P2 R2UR UR36, R160 ;  /* 0x00000000a02422ca */ /* 0x000fe400000e0000 */
[----:B------:R-:W-:Y:S02]  /*bc00*/  SEL R172, R172, RZ, P0 ;  /* 0x000000ffacac7207 */ /* 0x000fe40000000000 */
[----:B------:R-:W-:Y:S01]  /*bc10*/  SEL R76, R76, RZ, P1 ;  /* 0x000000ff4c4c7207 */ /* 0x000fe20000800000 */
[----:B------:R-:W-:Y:S10]  /*bc20*/  @P2 BRA `(.L_x_148) ;  /* 0xffffff9800ac2947 */ /* 0x000ff4000383ffff */
[----:B------:R-:W-:Y:S05]  /*bc30*/  EXIT ;  /* 0x000000000000794d */ /* 0x000fea0003800000 */
.L_x_25:
[----:B--2---:R2:W4:Y:S02]  /*bc40*/  SYNCS.PHASECHK.TRANS64.TRYWAIT P0, [R3+URZ+0x150], R2 ;  /* 0x00015002030075a7 */ /* 0x00452400080011ff */
[----:B----4-:R-:W-:Y:S05]  /*bc50*/  @!P0 NANOSLEEP.SYNCS 0x989680 ;  /* 0x009896800000895d */ /* 0x010fea0003900000 */
[----:B------:R-:W4:Y:S02]  /*bc60*/  @!P0 SYNCS.PHASECHK.TRANS64 P0, [R3+URZ+0x150], R2 ;  /* 0x00015002030085a7 */ /* 0x000f2400080010ff */
[----:B----4-:R-:W-:Y:S05]  /*bc70*/  @!P0 BRA `(.L_x_25) ;  /* 0xfffffffc00f08947 */ /* 0x010fea000383ffff */
[----:B------:R-:W-:Y:S05]  /*bc80*/  BRA `(.L_x_149) ;  /* 0xffffff5c00147947 */ /* 0x000fea000383ffff */
.L_x_28:
[----:B-1----:R-:W-:-:S07]  /*bc90*/  MOV R2, UR33 ;  /* 0x0000002100027c02 */ /* 0x002fce0008000f00 */
.L_x_150:
[----:B-1----:R1:W2:Y:S02]  /*bca0*/  SYNCS.PHASECHK.TRANS64.TRYWAIT P0, [R2+URZ+0x58], R5 ;  /* 0x00005805020075a7 */ /* 0x0022a400080011ff */
[----:B--2---:R-:W-:Y:S05]  /*bcb0*/  @!P0 NANOSLEEP.SYNCS 0x989680 ;  /* 0x009896800000895d */ /* 0x004fea0003900000 */
[----:B------:R-:W2:Y:S02]  /*bcc0*/  @!P0 SYNCS.PHASECHK.TRANS64 P0, [R2+URZ+0x58], R5 ;  /* 0x00005805020085a7 */ /* 0x000ea400080010ff */
[----:B--2---:R-:W-:Y:S05]  /*bcd0*/  @!P0 BRA `(.L_x_150) ;  /* 0xfffffffc00f08947 */ /* 0x004fea000383ffff */
[----:B------:R-:W-:Y:S05]  /*bce0*/  BRA `(.L_x_27) ;  /* 0xffffff5c00787947 */ /* 0x000fea000383ffff */
.L_x_35:
[----:B-1----:R-:W-:-:S07]  /*bcf0*/  MOV R2, UR17 ;  /* 0x0000001100027c02 */ /* 0x002fce0008000f00 */
.L_x_151:
[----:B-1----:R1:W2:Y:S02]  /*bd00*/  SYNCS.PHASECHK.TRANS64.TRYWAIT P0, [R2+URZ+0x58], R5 ;  /* 0x00005805020075a7 */ /* 0x0022a400080011ff */
[----:B--2---:R-:W-:Y:S05]  /*bd10*/  @!P0 NANOSLEEP.SYNCS 0x989680 ;  /* 0x009896800000895d */ /* 0x004fea0003900000 */
[----:B------:R-:W2:Y:S02]  /*bd20*/  @!P0 SYNCS.PHASECHK.TRANS64 P0, [R2+URZ+0x58], R5 ;  /* 0x00005805020085a7 */ /* 0x000ea400080010ff */
[----:B--2---:R-:W-:Y:S05]  /*bd30*/  @!P0 BRA `(.L_x_151) ;  /* 0xfffffffc00f08947 */ /* 0x004fea000383ffff */
[----:B------:R-:W-:Y:S05]  /*bd40*/  BRA `(.L_x_34) ;  /* 0xffffff6000307947 */ /* 0x000fea000383ffff */
.L_x_40:
[----:B-1----:R1:W2:Y:S02]  /*bd50*/  SYNCS.PHASECHK.TRANS64.TRYWAIT P0, [R2+URZ+0x100], R3 ;  /* 0x00010003020075a7 */ /* 0x0022a400080011ff */
[----:B--2---:R-:W-:Y:S05]  /*bd60*/  @!P0 NANOSLEEP.SYNCS 0x989680 ;  /* 0x009896800000895d */ /* 0x004fea0003900000 */
[----:B------:R-:W2:Y:S02]  /*bd70*/  @!P0 SYNCS.PHASECHK.TRANS64 P0, [R2+URZ+0x100], R3 ;  /* 0x00010003020085a7 */ /* 0x000ea400080010ff */
[----:B--2---:R-:W-:Y:S05]  /*bd80*/  @!P0 BRA `(.L_x_40) ;  /* 0xfffffffc00f08947 */ /* 0x004fea000383ffff */
[----:B------:R-:W-:Y:S05]  /*bd90*/  BRA `(.L_x_152) ;  /* 0xffffff6000d07947 */ /* 0x000fea000383ffff */
.L_x_44:
[----:B---3--:R-:W-:-:S07]  /*bda0*/  MOV R0, UR4 ;  /* 0x0000000400007c02 */ /* 0x008fce0008000f00 */
.L_x_153:
[----:B-1----:R1:W2:Y:S02]  /*bdb0*/  SYNCS.PHASECHK.TRANS64.TRYWAIT P0, [R0+URZ], R3 ;  /* 0x00000003000075a7 */ /* 0x0022a400080011ff */
[----:B--2---:R-:W-:Y:S05]  /*bdc0*/  @!P0 NANOSLEEP.SYNCS 0x989680 ;  /* 0x009896800000895d */ /* 0x004fea0003900000 */
[----:B------:R-:W2:Y:S02]  /*bdd0*/  @!P0 SYNCS.PHASECHK.TRANS64 P0, [R0+URZ], R3 ;  /* 0x00000003000085a7 */ /* 0x000ea400080010ff */
[----:B--2---:R-:W-:Y:S05]  /*bde0*/  @!P0 BRA `(.L_x_153) ;  /* 0xfffffffc00f08947 */ /* 0x004fea000383ffff */
[----:B------:R-:W-:Y:S05]  /*bdf0*/  BRA `(.L_x_154) ;  /* 0xffffff6800407947 */ /* 0x000fea000383ffff */
.L_x_45:
[----:B---3--:R-:W-:-:S07]  /*be00*/  MOV R0, UR4 ;  /* 0x0000000400007c02 */ /* 0x008fce0008000f00 */
.L_x_155:
[----:B-1----:R1:W2:Y:S02]  /*be10*/  SYNCS.PHASECHK.TRANS64.TRYWAIT P0, [R0+URZ], R3 ;  /* 0x00000003000075a7 */ /* 0x0022a400080011ff */
[----:B--2---:R-:W-:Y:S05]  /*be20*/  @!P0 NANOSLEEP.SYNCS 0x989680 ;  /* 0x009896800000895d */ /* 0x004fea0003900000 */
[----:B------:R-:W2:Y:S02]  /*be30*/  @!P0 SYNCS.PHASECHK.TRANS64 P0, [R0+URZ], R3 ;  /* 0x00000003000085a7 */ /* 0x000ea400080010ff */
[----:B--2---:R-:W-:Y:S05]  /*be40*/  @!P0 BRA `(.L_x_155) ;  /* 0xfffffffc00f08947 */ /* 0x004fea000383ffff */
[----:B------:R-:W-:Y:S05]  /*be50*/  BRA `(.L_x_156) ;  /* 0xffffff68004c7947 */ /* 0x000fea000383ffff */
.L_x_46:
[----:B---3--:R-:W-:-:S07]  /*be60*/  MOV R0, UR4 ;  /* 0x0000000400007c02 */ /* 0x008fce0008000f00 */
.L_x_157:
[----:B-1----:R1:W2:Y:S02]  /*be70*/  SYNCS.PHASECHK.TRANS64.TRYWAIT P0, [R0+URZ], R3 ;  /* 0x00000003000075a7 */ /* 0x0022a400080011ff */
[----:B--2---:R-:W-:Y:S05]  /*be80*/  @!P0 NANOSLEEP.SYNCS 0x989680 ;  /* 0x009896800000895d */ /* 0x004fea0003900000 */
[----:B------:R-:W2:Y:S02]  /*be90*/  @!P0 SYNCS.PHASECHK.TRANS64 P0, [R0+URZ], R3 ;  /* 0x00000003000085a7 */ /* 0x000ea400080010ff */
[----:B--2---:R-:W-:Y:S05]  /*bea0*/  @!P0 BRA `(.L_x_157) ;  /* 0xfffffffc00f08947 */ /* 0x004fea000383ffff */
[----:B------:R-:W-:Y:S05]  /*beb0*/  BRA `(.L_x_158) ;  /* 0xffffff6800587947 */ /* 0x000fea000383ffff */
.L_x_47:
[----:B---3--:R-:W-:-:S07]  /*bec0*/  MOV R0, UR4 ;  /* 0x0000000400007c02 */ /* 0x008fce0008000f00 */
.L_x_159:
[----:B-1----:R1:W2:Y:S02]  /*bed0*/  SYNCS.PHASECHK.TRANS64.TRYWAIT P0, [R0+URZ], R3 ;  /* 0x00000003000075a7 */ /* 0x0022a400080011ff */
[----:B--2---:R-:W-:Y:S05]  /*bee0*/  @!P0 NANOSLEEP.SYNCS 0x989680 ;  /* 0x009896800000895d */ /* 0x004fea0003900000 */
[----:B------:R-:W2:Y:S02]  /*bef0*/  @!P0 SYNCS.PHASECHK.TRANS64 P0, [R0+URZ], R3 ;  /* 0x00000003000085a7 */ /* 0x000ea400080010ff */
[----:B--2---:R-:W-:Y:S05]  /*bf00*/  @!P0 BRA `(.L_x_159) ;  /* 0xfffffffc00f08947 */ /* 0x004fea000383ffff */
[----:B------:R-:W-:Y:S05]  /*bf10*/  BRA `(.L_x_160) ;  /* 0xffffff6800647947 */ /* 0x000fea000383ffff */
.L_x_48:
[----:B---3--:R-:W-:-:S07]  /*bf20*/  MOV R0, UR4 ;  /* 0x0000000400007c02 */ /* 0x008fce0008000f00 */
.L_x_161:
[----:B-1----:R1:W2:Y:S02]  /*bf30*/  SYNCS.PHASECHK.TRANS64.TRYWAIT P0, [R0+URZ], R3 ;  /* 0x00000003000075a7 */ /* 0x0022a400080011ff */
[----:B--2---:R-:W-:Y:S05]  /*bf40*/  @!P0 NANOSLEEP.SYNCS 0x989680 ;  /* 0x009896800000895d */ /* 0x004fea0003900000 */
[----:B------:R-:W2:Y:S02]  /*bf50*/  @!P0 SYNCS.PHASECHK.TRANS64 P0, [R0+URZ], R3 ;  /* 0x00000003000085a7 */ /* 0x000ea400080010ff */
[----:B--2---:R-:W-:Y:S05]  /*bf60*/  @!P0 BRA `(.L_x_161) ;  /* 0xfffffffc00f08947 */ /* 0x004fea000383ffff */
[----:B------:R-:W-:Y:S05]  /*bf70*/  BRA `(.L_x_162) ;  /* 0xffffff6800707947 */ /* 0x000fea000383ffff */
.L_x_49:
[----:B---3--:R-:W-:-:S07]  /*bf80*/  MOV R0, UR4 ;  /* 0x0000000400007c02 */ /* 0x008fce0008000f00 */
.L_x_163:
[----:B-1----:R1:W2:Y:S02]  /*bf90*/  SYNCS.PHASECHK.TRANS64.TRYWAIT P0, [R0+URZ], R3 ;  /* 0x00000003000075a7 */ /* 0x0022a400080011ff */
[----:B--2---:R-:W-:Y:S05]  /*bfa0*/  @!P0 NANOSLEEP.SYNCS 0x989680 ;  /* 0x009896800000895d */ /* 0x004fea0003900000 */
[----:B------:R-:W2:Y:S02]  /*bfb0*/  @!P0 SYNCS.PHASECHK.TRANS64 P0, [R0+URZ], R3 ;  /* 0x00000003000085a7 */ /* 0x000ea400080010ff */
[----:B--2---:R-:W-:Y:S05]  /*bfc0*/  @!P0 BRA `(.L_x_163) ;  /* 0xfffffffc00f08947 */ /* 0x004fea000383ffff */
[----:B------:R-:W-:Y:S05]  /*bfd0*/  BRA `(.L_x_164) ;  /* 0xffffff68007c7947 */ /* 0x000fea000383ffff */
.L_x_50:
[----:B---3--:R-:W-:-:S07]  /*bfe0*/  MOV R0, UR4 ;  /* 0x0000000400007c02 */ /* 0x008fce0008000f00 */
.L_x_165:
[----:B-1----:R1:W2:Y:S02]  /*bff0*/  SYNCS.PHASECHK.TRANS64.TRYWAIT P0, [R0+URZ], R3 ;  /* 0x00000003000075a7 */ /* 0x0022a400080011ff */
[----:B--2---:R-:W-:Y:S05]  /*c000*/  @!P0 NANOSLEEP.SYNCS 0x989680 ;  /* 0x009896800000895d */ /* 0x004fea0003900000 */
[----:B------:R-:W2:Y:S02]  /*c010*/  @!P0 SYNCS.PHASECHK.TRANS64 P0, [R0+URZ], R3 ;  /* 0x00000003000085a7 */ /* 0x000ea400080010ff */
[----:B--2---:R-:W-:Y:S05]  /*c020*/  @!P0 BRA `(.L_x_165) ;  /* 0xfffffffc00f08947 */ /* 0x004fea000383ffff */
[----:B------:R-:W-:Y:S05]  /*c030*/  BRA `(.L_x_166) ;  /* 0xffffff6800887947 */ /* 0x000fea000383ffff */
.L_x_51:
[----:B---3--:R-:W-:-:S07]  /*c040*/  MOV R0, UR4 ;  /* 0x0000000400007c02 */ /* 0x008fce0008000f00 */
.L_x_167:
[----:B-1----:R1:W2:Y:S02]  /*c050*/  SYNCS.PHASECHK.TRANS64.TRYWAIT P0, [R0+URZ], R3 ;  /* 0x00000003000075a7 */ /* 0x0022a400080011ff */
[----:B--2---:R-:W-:Y:S05]  /*c060*/  @!P0 NANOSLEEP.SYNCS 0x989680 ;  /* 0x009896800000895d */ /* 0x004fea0003900000 */
[----:B------:R-:W2:Y:S02]  /*c070*/  @!P0 SYNCS.PHASECHK.TRANS64 P0, [R0+URZ], R3 ;  /* 0x00000003000085a7 */ /* 0x000ea400080010ff */
[----:B--2---:R-:W-:Y:S05]  /*c080*/  @!P0 BRA `(.L_x_167) ;  /* 0xfffffffc00f08947 */ /* 0x004fea000383ffff */
[----:B------:R-:W-:Y:S05]  /*c090*/  BRA `(.L_x_168) ;  /* 0xffffff6800947947 */ /* 0x000fea000383ffff */
.L_x_52:
[----:B---3--:R-:W-:-:S07]  /*c0a0*/  MOV R0, UR4 ;  /* 0x0000000400007c02 */ /* 0x008fce0008000f00 */
.L_x_169:
[----:B-1----:R1:W2:Y:S02]  /*c0b0*/  SYNCS.PHASECHK.TRANS64.TRYWAIT P0, [R0+URZ], R3 ;  /* 0x00000003000075a7 */ /* 0x0022a400080011ff */
[----:B--2---:R-:W-:Y:S05]  /*c0c0*/  @!P0 NANOSLEEP.SYNCS 0x989680 ;  /* 0x009896800000895d */ /* 0x004fea0003900000 */
[----:B------:R-:W2:Y:S02]  /*c0d0*/  @!P0 SYNCS.PHASECHK.TRANS64 P0, [R0+URZ], R3 ;  /* 0x00000003000085a7 */ /* 0x000ea400080010ff */
[----:B--2---:R-:W-:Y:S05]  /*c0e0*/  @!P0 BRA `(.L_x_169) ;  /* 0xfffffffc00f08947 */ /* 0x004fea000383ffff */
[----:B------:R-:W-:Y:S05]  /*c0f0*/  BRA `(.L_x_170) ;  /* 0xffffff6800a07947 */ /* 0x000fea000383ffff */
.L_x_53:
[----:B---3--:R-:W-:-:S07]  /*c100*/  MOV R0, UR4 ;  /* 0x0000000400007c02 */ /* 0x008fce0008000f00 */
.L_x_171:
[----:B-1----:R1:W2:Y:S02]  /*c110*/  SYNCS.PHASECHK.TRANS64.TRYWAIT P0, [R0+URZ], R3 ;  /* 0x00000003000075a7 */ /* 0x0022a400080011ff */
[----:B--2---:R-:W-:Y:S05]  /*c120*/  @!P0 NANOSLEEP.SYNCS 0x989680 ;  /* 0x009896800000895d */ /* 0x004fea0003900000 */
[----:B------:R-:W2:Y:S02]  /*c130*/  @!P0 SYNCS.PHASECHK.TRANS64 P0, [R0+URZ], R3 ;  /* 0x00000003000085a7 */ /* 0x000ea400080010ff */
[----:B--2---:R-:W-:Y:S05]  /*c140*/  @!P0 BRA `(.L_x_171) ;  /* 0xfffffffc00f08947 */ /* 0x004fea000383ffff */
[----:B------:R-:W-:Y:S05]  /*c150*/  BRA `(.L_x_172) ;  /* 0xffffff6800ac7947 */ /* 0x000fea000383ffff */
.L_x_56:
[----:B-1----:R1:W2:Y:S02]  /*c160*/  SYNCS.PHASECHK.TRANS64.TRYWAIT P0, [R0+URZ+0x140], R5 ;  /* 0x00014005000075a7 */ /* 0x0022a400080011ff */
[----:B--2---:R-:W-:Y:S05]  /*c170*/  @!P0 NANOSLEEP.SYNCS 0x989680 ;  /* 0x009896800000895d */ /* 0x004fea0003900000 */
[----:B------:R-:W2:Y:S02]  /*c180*/  @!P0 SYNCS.PHASECHK.TRANS64 P0, [R0+URZ+0x140], R5 ;  /* 0x00014005000085a7 */ /* 0x000ea400080010ff */
[----:B--2---:R-:W-:Y:S05]  /*c190*/  @!P0 BRA `(.L_x_56) ;  /* 0xfffffffc00f08947 */ /* 0x004fea000383ffff */
[----:B------:R-:W-:Y:S05]  /*c1a0*/  BRA `(.L_x_173) ;  /* 0xffffff6c000c7947 */ /* 0x000fea000383ffff */
.L_x_57:
[----:B------:R-:W-:-:S07]  /*c1b0*/  MOV R0, UR5 ;  /* 0x0000000500007c02 */ /* 0x000fce0008000f00 */
.L_x_174:
[----:B-1----:R1:W2:Y:S02]  /*c1c0*/  SYNCS.PHASECHK.TRANS64.TRYWAIT P0, [R0+URZ+0x110], R7 ;  /* 0x00011007000075a7 */ /* 0x0022a400080011ff */
[----:B--2---:R-:W-:Y:S05]  /*c1d0*/  @!P0 NANOSLEEP.SYNCS 0x989680 ;  /* 0x009896800000895d */ /* 0x004fea0003900000 */
[----:B------:R-:W2:Y:S02]  /*c1e0*/  @!P0 SYNCS.PHASECHK.TRANS64 P0, [R0+URZ+0x110], R7 ;  /* 0x00011007000085a7 */ /* 0x000ea400080010ff */
[----:B--2---:R-:W-:Y:S05]  /*c1f0*/  @!P0 BRA `(.L_x_174) ;  /* 0xfffffffc00f08947 */ /* 0x004fea000383ffff */
[----:B------:R-:W-:Y:S05]  /*c200*/  BRA `(.L_x_175) ;  /* 0xffffff6c001c7947 */ /* 0x000fea000383ffff */
.L_x_58:
[----:B-1----:R1:W2:Y:S02]  /*c210*/  SYNCS.PHASECHK.TRANS64.TRYWAIT P1, [R0+URZ+0x100], R5 ;  /* 0x00010005000075a7 */ /* 0x0022a400080211ff */
[----:B--2---:R-:W-:Y:S05]  /*c220*/  @!P1 NANOSLEEP.SYNCS 0x989680 ;  /* 0x009896800000995d */ /* 0x004fea0003900000 */
[----:B------:R-:W2:Y:S02]  /*c230*/  @!P1 SYNCS.PHASECHK.TRANS64 P1, [R0+URZ+0x100], R5 ;  /* 0x00010005000095a7 */ /* 0x000ea400080210ff */
[----:B--2---:R-:W-:Y:S05]  /*c240*/  @!P1 BRA `(.L_x_58) ;  /* 0xfffffffc00f09947 */ /* 0x004fea000383ffff */
[----:B------:R-:W-:Y:S05]  /*c250*/  BRA `(.L_x_176) ;  /* 0xffffff6c004c7947 */ /* 0x000fea000383ffff */
.L_x_61:
[----:B------:R-:W-:-:S07]  /*c260*/  MOV R0, UR5 ;  /* 0x0000000500007c02 */ /* 0x000fce0008000f00 */
.L_x_177:
[----:B-1----:R1:W2:Y:S02]  /*c270*/  SYNCS.PHASECHK.TRANS64.TRYWAIT P0, [R0+URZ+0x110], R3 ;  /* 0x00011003000075a7 */ /* 0x0022a400080011ff */
[----:B--2---:R-:W-:Y:S05]  /*c280*/  @!P0 NANOSLEEP.SYNCS 0x989680 ;  /* 0x009896800000895d */ /* 0x004fea0003900000 */
[----:B------:R-:W2:Y:S02]  /*c290*/  @!P0 SYNCS.PHASECHK.TRANS64 P0, [R0+URZ+0x110], R3 ;  /* 0x00011003000085a7 */ /* 0x000ea400080010ff */
[----:B--2---:R-:W-:Y:S05]  /*c2a0*/  @!P0 BRA `(.L_x_177) ;  /* 0xfffffffc00f08947 */ /* 0x004fea000383ffff */
[----:B------:R-:W-:Y:S05]  /*c2b0*/  BRA `(.L_x_60) ;  /* 0xffffff6c00a07947 */ /* 0x000fea000383ffff */
.L_x_70:
[----:B-1----:R-:W-:-:S04]  /*c2c0*/  MOV R4, UR6 ;  /* 0x0000000600047c02 */ /* 0x002fc80008000f00 */
[----:B------:R1:W2:Y:S03]  /*c2d0*/  SYNCS.PHASECHK.TRANS64.TRYWAIT P0, [R4+URZ+0x8], R5 ;  /* 0x00000805040075a7 */ /* 0x0002a600080011ff */
[----:B--2---:R-:W-:Y:S05]  /*c2e0*/  @!P0 NANOSLEEP.SYNCS 0x989680 ;  /* 0x009896800000895d */ /* 0x004fea0003900000 */
[----:B------:R-:W2:Y:S02]  /*c2f0*/  @!P0 SYNCS.PHASECHK.TRANS64 P0, [R4+URZ+0x8], R5 ;  /* 0x00000805040085a7 */ /* 0x000ea400080010ff */
[----:B--2---:R-:W-:Y:S05]  /*c300*/  @!P0 BRA `(.L_x_70) ;  /* 0xfffffffc00ec8947 */ /* 0x004fea000383ffff */
[----:B------:R-:W-:Y:S05]  /*c310*/  BRA `(.L_x_69) ;  /* 0xffffff7000547947 */ /* 0x000fea000383ffff */
.L_x_72:
[----:B------:R-:W-:Y:S01]  /*c320*/  BSSY B0, `(.L_x_178) ;  /* 0x0000006000007945 */ /* 0x000fe20003800000 */
[----:B------:R-:W-:-:S07]  /*c330*/  MOV R15, 0xffffffff ;  /* 0xffffffff000f7802 */ /* 0x000fce0000000f00 */
[----:B-1---5:R-:W-:Y:S05]  /*c340*/  WARPSYNC.COLLECTIVE R15, `(.L_x_179) ;  /* 0x000000000f0c7348 */ /* 0x022fea0003c00000 */
[----:B------:R-:W-:Y:S02]  /*c350*/  ELECT P6, UR79, PT ;  /* 0x00000000004f782f */ /* 0x000fe400038c0000 */
[----:B------:R-:W-:Y:S01]  /*c360*/  MOV R14, UR79 ;  /* 0x0000004f000e7c02 */ /* 0x000fe20008000f00 */
[----:B-1---5:R-:W-:Y:S10]  /*c370*/  ENDCOLLECTIVE ;  /* 0x000000000000791b */ /* 0x022ff40003800000 */
.L_x_179:
[----:B------:R-:W-:Y:S05]  /*c380*/  BSYNC B0 ;  /* 0x0000000000007941 */ /* 0x000fea0003800000 */
.L_x_178:
[----:B------:R-:W-:Y:S05]  /*c390*/  BRA `(.L_x_180) ;  /* 0xffffff7000847947 */ /* 0x000fea000383ffff */
.L_x_74:
[----:B-1----:R-:W-:-:S04]  /*c3a0*/  MOV R2, UR6 ;  /* 0x0000000600027c02 */ /* 0x002fc80008000f00 */
[----:B------:R1:W2:Y:S03]  /*c3b0*/  SYNCS.PHASECHK.TRANS64.TRYWAIT P0, [R2+URZ+0x8], R3 ;  /* 0x00000803020075a7 */ /* 0x0002a600080011ff */
[----:B--2---:R-:W-:Y:S05]  /*c3c0*/  @!P0 NANOSLEEP.SYNCS 0x989680 ;  /* 0x009896800000895d */ /* 0x004fea0003900000 */
[----:B------:R-:W2:Y:S02]  /*c3d0*/  @!P0 SYNCS.PHASECHK.TRANS64 P0, [R2+URZ+0x8], R3 ;  /* 0x00000803020085a7 */ /* 0x000ea400080010ff */
[----:B--2---:R-:W-:Y:S05]  /*c3e0*/  @!P0 BRA `(.L_x_74) ;  /* 0xfffffffc00ec8947 */ /* 0x004fea000383ffff */
[----:B------:R-:W-:Y:S05]  /*c3f0*/  BRA `(.L_x_73) ;  /* 0xffffff7000887947 */ /* 0x000fea000383ffff */
.L_x_75:
[----:B-1----:R1:W2:Y:S02]  /*c400*/  SYNCS.PHASECHK.TRANS64.TRYWAIT P0, [R0+URZ+0x100], R5 ;  /* 0x00010005000075a7 */ /* 0x0022a400080011ff */
[----:B--2---:R-:W-:Y:S05]  /*c410*/  @!P0 NANOSLEEP.SYNCS 0x989680 ;  /* 0x009896800000895d */ /* 0x004fea0003900000 */
[----:B------:R-:W2:Y:S02]  /*c420*/  @!P0 SYNCS.PHASECHK.TRANS64 P0, [R0+URZ+0x100], R5 ;  /* 0x00010005000085a7 */ /* 0x000ea400080010ff */
[----:B--2---:R-:W-:Y:S05]  /*c430*/  @!P0 BRA `(.L_x_75) ;  /* 0xfffffffc00f08947 */ /* 0x004fea000383ffff */
[----:B------:R-:W-:Y:S05]  /*c440*/  BRA `(.L_x_181) ;  /* 0xffffff7400647947 */ /* 0x000fea000383ffff */
.L_x_77:
[----:B------:R-:W-:-:S07]  /*c450*/  MOV R0, UR10 ;  /* 0x0000000a00007c02 */ /* 0x000fce0008000f00 */
.L_x_182:
[----:B-1----:R1:W2:Y:S02]  /*c460*/  SYNCS.PHASECHK.TRANS64.TRYWAIT P0, [R0+URZ+0x130], R5 ;  /* 0x00013005000075a7 */ /* 0x0022a400080011ff */
[----:B--2---:R-:W-:Y:S05]  /*c470*/  @!P0 NANOSLEEP.SYNCS 0x989680 ;  /* 0x009896800000895d */ /* 0x004fea0003900000 */
[----:B------:R-:W2:Y:S02]  /*c480*/  @!P0 SYNCS.PHASECHK.TRANS64 P0, [R0+URZ+0x130], R5 ;  /* 0x00013005000085a7 */ /* 0x000ea400080010ff */
[----:B--2---:R-:W-:Y:S05]  /*c490*/  @!P0 BRA `(.L_x_182) ;  /* 0xfffffffc00f08947 */ /* 0x004fea000383ffff */
[----:B------:R-:W-:Y:S05]  /*c4a0*/  BRA `(.L_x_183) ;  /* 0xffffff7400b07947 */ /* 0x000fea000383ffff */
.L_x_80:
[----:B------:R-:W-:Y:S07]  /*c4b0*/  MOV R0, UR9 ;  /* 0x0000000900007c02 */ /* 0x000fee0008000f00 */
.L_x_184:
[----:B-1----:R1:W2:Y:S02]  /*c4c0*/  SYNCS.PHASECHK.TRANS64.TRYWAIT P0, [R0+URZ], R5 ;  /* 0x00000005000075a7 */ /* 0x0022a400080011ff */
[----:B--2---:R-:W-:Y:S05]  /*c4d0*/  @!P0 NANOSLEEP.SYNCS 0x989680 ;  /* 0x009896800000895d */ /* 0x004fea0003900000 */
[----:B------:R-:W2:Y:S02]  /*c4e0*/  @!P0 SYNCS.PHASECHK.TRANS64 P0, [R0+URZ], R5 ;  /* 0x00000005000085a7 */ /* 0x000ea400080010ff */
[----:B--2---:R-:W-:Y:S05]  /*c4f0*/  @!P0 BRA `(.L_x_184) ;  /* 0xfffffffc00f08947 */ /* 0x004fea000383ffff */
[----:B------:R-:W-:Y:S05]  /*c500*/  BRA `(.L_x_79) ;  /* 0xffffff7400c47947 */ /* 0x000fea000383ffff */
.L_x_84:
[----:B-1----:R-:W-:-:S07]  /*c510*/  MOV R0, UR5 ;  /* 0x0000000500007c02 */ /* 0x002fce0008000f00 */
.L_x_185:
[----:B-1----:R1:W2:Y:S02]  /*c520*/  SYNCS.PHASECHK.TRANS64.TRYWAIT P0, [R0+URZ], R3 ;  /* 0x00000003000075a7 */ /* 0x0022a400080011ff */
[----:B--2---:R-:W-:Y:S05]  /*c530*/  @!P0 NANOSLEEP.SYNCS 0x989680 ;  /* 0x009896800000895d */ /* 0x004fea0003900000 */
[----:B------:R-:W2:Y:S02]  /*c540*/  @!P0 SYNCS.PHASECHK.TRANS64 P0, [R0+URZ], R3 ;  /* 0x00000003000085a7 */ /* 0x000ea400080010ff */
[----:B--2---:R-:W-:Y:S05]  /*c550*/  @!P0 BRA `(.L_x_185) ;  /* 0xfffffffc00f08947 */ /* 0x004fea000383ffff */
[----:B------:R-:W-:Y:S05]  /*c560*/  BRA `(.L_x_186) ;  /* 0xffffff7800907947 */ /* 0x000fea000383ffff */
.L_x_87:
[----:B------:R-:W-:-:S07]  /*c570*/  MOV R0, UR8 ;  /* 0x0000000800007c02 */ /* 0x000fce0008000f00 */
.L_x_187:
[----:B-1----:R1:W2:Y:S02]  /*c580*/  SYNCS.PHASECHK.TRANS64.TRYWAIT P1, [R0+URZ+0x160], R3 ;  /* 0x00016003000075a7 */ /* 0x0022a400080211ff */
[----:B--2---:R-:W-:Y:S05]  /*c590*/  @!P1 NANOSLEEP.SYNCS 0x989680 ;  /* 0x009896800000995d */ /* 0x004fea0003900000 */
[----:B------:R-:W2:Y:S02]  /*c5a0*/  @!P1 SYNCS.PHASECHK.TRANS64 P1, [R0+URZ+0x160], R3 ;  /* 0x00016003000095a7 */ /* 0x000ea400080210ff */
[----:B--2---:R-:W-:Y:S05]  /*c5b0*/  @!P1 BRA `(.L_x_187) ;  /* 0xfffffffc00f09947 */ /* 0x004fea000383ffff */
[----:B------:R-:W-:Y:S05]  /*c5c0*/  BRA `(.L_x_188) ;  /* 0xffffff7800dc7947 */ /* 0x000fea000383ffff */
.L_x_92:
[----:B--2---:R2:W4:Y:S02]  /*c5d0*/  SYNCS.PHASECHK.TRANS64.TRYWAIT P0, [R0+URZ+0x100], R3 ;  /* 0x00010003000075a7 */ /* 0x00452400080011ff */
[----:B----4-:R-:W-:Y:S05]  /*c5e0*/  @!P0 NANOSLEEP.SYNCS 0x989680 ;  /* 0x009896800000895d */ /* 0x010fea0003900000 */
[----:B------:R-:W4:Y:S02]  /*c5f0*/  @!P0 SYNCS.PHASECHK.TRANS64 P0, [R0+URZ+0x100], R3 ;  /* 0x00010003000085a7 */ /* 0x000f2400080010ff */
[----:B----4-:R-:W-:Y:S05]  /*c600*/  @!P0 BRA `(.L_x_92) ;  /* 0xfffffffc00f08947 */ /* 0x010fea000383ffff */
[----:B------:R-:W-:Y:S05]  /*c610*/  BRA `(.L_x_189) ;  /* 0xffffff7c00f07947 */ /* 0x000fea000383ffff */
.L_x_95:
[----:B------:R-:W-:Y:S07]  /*c620*/  MOV R0, UR7 ;  /* 0x0000000700007c02 */ /* 0x000fee0008000f00 */
.L_x_190:
[----:B--2---:R2:W4:Y:S02]  /*c630*/  SYNCS.PHASECHK.TRANS64.TRYWAIT P0, [R0+URZ+0xf8], R3 ;  /* 0x0000f803000075a7 */ /* 0x00452400080011ff */
[----:B----4-:R-:W-:Y:S05]  /*c640*/  @!P0 NANOSLEEP.SYNCS 0x989680 ;  /* 0x009896800000895d */ /* 0x010fea0003900000 */
[----:B------:R-:W4:Y:S02]  /*c650*/  @!P0 SYNCS.PHASECHK.TRANS64 P0, [R0+URZ+0xf8], R3 ;  /* 0x0000f803000085a7 */ /* 0x000f2400080010ff */
[----:B----4-:R-:W-:Y:S05]  /*c660*/  @!P0 BRA `(.L_x_190) ;  /* 0xfffffffc00f08947 */ /* 0x010fea000383ffff */
[----:B------:R-:W-:Y:S05]  /*c670*/  BRA `(.L_x_94) ;  /* 0xffffff8000d07947 */ /* 0x000fea000383ffff */
.L_x_98:
[----:B------:R-:W-:Y:S07]  /*c680*/  MOV R3, UR7 ;  /* 0x0000000700037c02 */ /* 0x000fee0008000f00 */
.L_x_191:
[----:B-1----:R1:W2:Y:S02]  /*c690*/  SYNCS.PHASECHK.TRANS64.TRYWAIT P0, [R3+URZ+0xd0], R12 ;  /* 0x0000d00c030075a7 */ /* 0x0022a400080011ff */
[----:B--2---:R-:W-:Y:S05]  /*c6a0*/  @!P0 NANOSLEEP.SYNCS 0x989680 ;  /* 0x009896800000895d */ /* 0x004fea0003900000 */
[----:B------:R-:W2:Y:S02]  /*c6b0*/  @!P0 SYNCS.PHASECHK.TRANS64 P0, [R3+URZ+0xd0], R12 ;  /* 0x0000d00c030085a7 */ /* 0x000ea400080010ff */
[----:B--2---:R-:W-:Y:S05]  /*c6c0*/  @!P0 BRA `(.L_x_191) ;  /* 0xfffffffc00f08947 */ /* 0x004fea000383ffff */
[----:B------:R-:W-:Y:S05]  /*c6d0*/  BRA `(.L_x_192) ;  /* 0xffffff8400487947 */ /* 0x000fea000383ffff */
.L_x_99:
[----:B-1----:R-:W-:Y:S07]  /*c6e0*/  MOV R3, UR7 ;  /* 0x0000000700037c02 */ /* 0x002fee0008000f00 */
.L_x_193:
[----:B-1----:R1:W2:Y:S02]  /*c6f0*/  SYNCS.PHASECHK.TRANS64.TRYWAIT P0, [R3+URZ+0xd8], R12 ;  /* 0x0000d80c030075a7 */ /* 0x0022a400080011ff */
[----:B--2---:R-:W-:Y:S05]  /*c700*/  @!P0 NANOSLEEP.SYNCS 0x989680 ;  /* 0x009896800000895d */ /* 0x004fea0003900000 */
[----:B------:R-:W2:Y:S02]  /*c710*/  @!P0 SYNCS.PHASECHK.TRANS64 P0, [R3+URZ+0xd8], R12 ;  /* 0x0000d80c030085a7 */ /* 0x000ea400080010ff */
[----:B--2---:R-:W-:Y:S05]  /*c720*/  @!P0 BRA `(.L_x_193) ;  /* 0xfffffffc00f08947 */ /* 0x004fea000383ffff */
[----:B------:R-:W-:Y:S05]  /*c730*/  BRA `(.L_x_194) ;  /* 0xffffff8400847947 */ /* 0x000fea000383ffff */
.L_x_100:
[----:B-1----:R-:W-:Y:S07]  /*c740*/  MOV R3, UR7 ;  /* 0x0000000700037c02 */ /* 0x002fee0008000f00 */
.L_x_195:
[----:B-1----:R1:W2:Y:S02]  /*c750*/  SYNCS.PHASECHK.TRANS64.TRYWAIT P0, [R3+URZ+0xe0], R12 ;  /* 0x0000e00c030075a7 */ /* 0x0022a400080011ff */
[----:B--2---:R-:W-:Y:S05]  /*c760*/  @!P0 NANOSLEEP.SYNCS 0x989680 ;  /* 0x009896800000895d */ /* 0x004fea0003900000 */
[----:B------:R-:W2:Y:S02]  /*c770*/  @!P0 SYNCS.PHASECHK.TRANS64 P0, [R3+URZ+0xe0], R12 ;  /* 0x0000e00c030085a7 */ /* 0x000ea400080010ff */
[----:B--2---:R-:W-:Y:S05]  /*c780*/  @!P0 BRA `(.L_x_195) ;  /* 0xfffffffc00f08947 */ /* 0x004fea000383ffff */
[----:B------:R-:W-:Y:S05]  /*c790*/  BRA `(.L_x_196) ;  /* 0xffffff8400cc7947 */ /* 0x000fea000383ffff */
.L_x_101:
[----:B------:R-:W-:Y:S07]  /*c7a0*/  MOV R3, UR7 ;  /* 0x0000000700037c02 */ /* 0x000fee0008000f00 */
.L_x_197:
[----:B-1----:R1:W2:Y:S02]  /*c7b0*/  SYNCS.PHASECHK.TRANS64.TRYWAIT P0, [R3+URZ+0xe8], R12 ;  /* 0x0000e80c030075a7 */ /* 0x0022a400080011ff */
[----:B--2---:R-:W-:Y:S05]  /*c7c0*/  @!P0 NANOSLEEP.SYNCS 0x989680 ;  /* 0x009896800000895d */ /* 0x004fea0003900000 */
[----:B------:R-:W2:Y:S02]  /*c7d0*/  @!P0 SYNCS.PHASECHK.TRANS64 P0, [R3+URZ+0xe8], R12 ;  /* 0x0000e80c030085a7 */ /* 0x000ea400080010ff */
[----:B--2---:R-:W-:Y:S05]  /*c7e0*/  @!P0 BRA `(.L_x_197) ;  /* 0xfffffffc00f08947 */ /* 0x004fea000383ffff */
[----:B------:R-:W-:Y:S05]  /*c7f0*/  BRA `(.L_x_198) ;  /* 0xffffff8800547947 */ /* 0x000fea000383ffff */
.L_x_103:
[----:B------:R-:W-:-:S07]  /*c800*/  MOV R0, UR7 ;  /* 0x0000000700007c02 */ /* 0x000fce0008000f00 */
.L_x_199:
[----:B-1----:R1:W4:Y:S02]  /*c810*/  SYNCS.PHASECHK.TRANS64.TRYWAIT P0, [R0+URZ+0xd0], R3 ;  /* 0x0000d003000075a7 */ /* 0x00232400080011ff */
[----:B----4-:R-:W-:Y:S05]  /*c820*/  @!P0 NANOSLEEP.SYNCS 0x989680 ;  /* 0x009896800000895d */ /* 0x010fea0003900000 */
[----:B------:R-:W4:Y:S02]  /*c830*/  @!P0 SYNCS.PHASECHK.TRANS64 P0, [R0+URZ+0xd0], R3 ;  /* 0x0000d003000085a7 */ /* 0x000f2400080010ff */
[----:B----4-:R-:W-:Y:S05]  /*c840*/  @!P0 BRA `(.L_x_199) ;  /* 0xfffffffc00f08947 */ /* 0x010fea000383ffff */
[----:B------:R-:W-:Y:S05]  /*c850*/  BRA `(.L_x_200) ;  /* 0xffffff8800c47947 */ /* 0x000fea000383ffff */
.L_x_104:
[----:B-1----:R-:W-:-:S07]  /*c860*/  MOV R0, UR7 ;  /* 0x0000000700007c02 */ /* 0x002fce0008000f00 */
.L_x_201:
[----:B-1----:R1:W4:Y:S02]  /*c870*/  SYNCS.PHASECHK.TRANS64.TRYWAIT P0, [R0+URZ+0xd8], R3 ;  /* 0x0000d803000075a7 */ /* 0x00232400080011ff */
[----:B----4-:R-:W-:Y:S05]  /*c880*/  @!P0 NANOSLEEP.SYNCS 0x989680 ;  /* 0x009896800000895d */ /* 0x010fea0003900000 */
[----:B------:R-:W4:Y:S02]  /*c890*/  @!P0 SYNCS.PHASECHK.TRANS64 P0, [R0+URZ+0xd8], R3 ;  /* 0x0000d803000085a7 */ /* 0x000f2400080010ff */
[----:B----4-:R-:W-:Y:S05]  /*c8a0*/  @!P0 BRA `(.L_x_201) ;  /* 0xfffffffc00f08947 */ /* 0x010fea000383ffff */
[----:B------:R-:W-:Y:S05]  /*c8b0*/  BRA `(.L_x_202) ;  /* 0xffffff8800b47947 */ /* 0x000fea000383ffff */
.L_x_105:
[----:B-1----:R-:W-:-:S07]  /*c8c0*/  MOV R0, UR7 ;  /* 0x0000000700007c02 */ /* 0x002fce0008000f00 */
.L_x_203:
[----:B-1----:R1:W4:Y:S02]  /*c8d0*/  SYNCS.PHASECHK.TRANS64.TRYWAIT P0, [R0+URZ+0xe0], R3 ;  /* 0x0000e003000075a7 */ /* 0x00232400080011ff */
[----:B----4-:R-:W-:Y:S05]  /*c8e0*/  @!P0 NANOSLEEP.SYNCS 0x989680 ;  /* 0x009896800000895d */ /* 0x010fea0003900000 */
[----:B------:R-:W4:Y:S02]  /*c8f0*/  @!P0 SYNCS.PHASECHK.TRANS64 P0, [R0+URZ+0xe0], R3 ;  /* 0x0000e003000085a7 */ /* 0x000f2400080010ff */
[----:B----4-:R-:W-:Y:S05]  /*c900*/  @!P0 BRA `(.L_x_203) ;  /* 0xfffffffc00f08947 */ /* 0x010fea000383ffff */
[----:B------:R-:W-:Y:S05]  /*c910*/  BRA `(.L_x_204) ;  /* 0xffffff8800a47947 */ /* 0x000fea000383ffff */
.L_x_107:
[----:B--2---:R2:W3:Y:S02]  /*c920*/  SYNCS.PHASECHK.TRANS64.TRYWAIT P0, [R0+URZ+0x100], R3 ;  /* 0x00010003000075a7 */ /* 0x0044e400080011ff */
[----:B---3--:R-:W-:Y:S05]  /*c930*/  @!P0 NANOSLEEP.SYNCS 0x989680 ;  /* 0x009896800000895d */ /* 0x008fea0003900000 */
[----:B------:R-:W3:Y:S02]  /*c940*/  @!P0 SYNCS.PHASECHK.TRANS64 P0, [R0+URZ+0x100], R3 ;  /* 0x00010003000085a7 */ /* 0x000ee400080010ff */
[----:B---3--:R-:W-:Y:S05]  /*c950*/  @!P0 BRA `(.L_x_107) ;  /* 0xfffffffc00f08947 */ /* 0x008fea000383ffff */
[----:B------:R-:W-:Y:S05]  /*c960*/  BRA `(.L_x_205) ;  /* 0xffffff8c00707947 */ /* 0x000fea000383ffff */
.L_x_118:
[----:B-1----:R1:W3:Y:S02]  /*c970*/  SYNCS.PHASECHK.TRANS64.TRYWAIT P1, [R3+URZ+0xb0], R0 ;  /* 0x0000b000030075a7 */ /* 0x0022e400080211ff */
[----:B---3--:R-:W-:Y:S05]  /*c980*/  @!P1 NANOSLEEP.SYNCS 0x989680 ;  /* 0x009896800000995d */ /* 0x008fea0003900000 */
[----:B------:R-:W3:Y:S02]  /*c990*/  @!P1 SYNCS.PHASECHK.TRANS64 P1, [R3+URZ+0xb0], R0 ;  /* 0x0000b000030095a7 */ /* 0x000ee400080210ff */
[----:B---3--:R-:W-:Y:S05]  /*c9a0*/  @!P1 BRA `(.L_x_118) ;  /* 0xfffffffc00f09947 */ /* 0x008fea000383ffff */
[----:B------:R-:W-:Y:S05]  /*c9b0*/  BRA `(.L_x_117) ;  /* 0xffffff9800987947 */ /* 0x000fea000383ffff */
.L_x_120:
[----:B---3--:R3:W4:Y:S02]  /*c9c0*/  SYNCS.PHASECHK.TRANS64.TRYWAIT P0, [R171+URZ+0x120], R2 ;  /* 0x00012002ab0075a7 */ /* 0x00872400080011ff */
[----:B----4-:R-:W-:Y:S05]  /*c9d0*/  @!P0 NANOSLEEP.SYNCS 0x989680 ;  /* 0x009896800000895d */ /* 0x010fea0003900000 */
[----:B------:R-:W4:Y:S02]  /*c9e0*/  @!P0 SYNCS.PHASECHK.TRANS64 P0, [R171+URZ+0x120], R2 ;  /* 0x00012002ab0085a7 */ /* 0x000f2400080010ff */
[----:B----4-:R-:W-:Y:S05]  /*c9f0*/  @!P0 BRA `(.L_x_120) ;  /* 0xfffffffc00f08947 */ /* 0x010fea000383ffff */
[----:B------:R-:W-:Y:S05]  /*ca00*/  BRA `(.L_x_119) ;  /* 0xffffff9800f47947 */ /* 0x000fea000383ffff */
.L_x_128:
[----:B--2---:R2:W3:Y:S02]  /*ca10*/  SYNCS.PHASECHK.TRANS64.TRYWAIT P0, [R117+URZ+0xb0], R0 ;  /* 0x0000b000750075a7 */ /* 0x0044e400080011ff */
[----:B---3--:R-:W-:Y:S05]  /*ca20*/  @!P0 NANOSLEEP.SYNCS 0x989680 ;  /* 0x009896800000895d */ /* 0x008fea0003900000 */
[----:B------:R-:W3:Y:S02]  /*ca30*/  @!P0 SYNCS.PHASECHK.TRANS64 P0, [R117+URZ+0xb0], R0 ;  /* 0x0000b000750085a7 */ /* 0x000ee400080010ff */
[----:B---3--:R-:W-:Y:S05]  /*ca40*/  @!P0 BRA `(.L_x_128) ;  /* 0xfffffffc00f08947 */ /* 0x008fea000383ffff */
[----:B------:R-:W-:Y:S05]  /*ca50*/  BRA `(.L_x_127) ;  /* 0xffffffac00f87947 */ /* 0x000fea000383ffff */
.L_x_136:
[----:B--2---:R2:W3:Y:S02]  /*ca60*/  SYNCS.PHASECHK.TRANS64.TRYWAIT P0, [R0+URZ+0xb0], R7 ;  /* 0x0000b007000075a7 */ /* 0x0044e400080011ff */
[----:B---3--:R-:W-:Y:S05]  /*ca70*/  @!P0 NANOSLEEP.SYNCS 0x989680 ;  /* 0x009896800000895d */ /* 0x008fea0003900000 */
[----:B------:R-:W3:Y:S02]  /*ca80*/  @!P0 SYNCS.PHASECHK.TRANS64 P0, [R0+URZ+0xb0], R7 ;  /* 0x0000b007000085a7 */ /* 0x000ee400080010ff */
[----:B---3--:R-:W-:Y:S05]  /*ca90*/  @!P0 BRA `(.L_x_136) ;  /* 0xfffffffc00f08947 */ /* 0x008fea000383ffff */
[----:B------:R-:W-:Y:S05]  /*caa0*/  BRA `(.L_x_135) ;  /* 0xffffffc4004c7947 */ /* 0x000fea000383ffff */
.L_x_144:
[----:B--2---:R2:W3:Y:S02]  /*cab0*/  SYNCS.PHASECHK.TRANS64.TRYWAIT P0, [R0+URZ+0xb0], R5 ;  /* 0x0000b005000075a7 */ /* 0x0044e400080011ff */
[----:B---3--:R-:W-:Y:S05]  /*cac0*/  @!P0 NANOSLEEP.SYNCS 0x989680 ;  /* 0x009896800000895d */ /* 0x008fea0003900000 */
[----:B------:R-:W3:Y:S02]  /*cad0*/  @!P0 SYNCS.PHASECHK.TRANS64 P0, [R0+URZ+0xb0], R5 ;  /* 0x0000b005000085a7 */ /* 0x000ee400080010ff */
[----:B---3--:R-:W-:Y:S05]  /*cae0*/  @!P0 BRA `(.L_x_144) ;  /* 0xfffffffc00f08947 */ /* 0x008fea000383ffff */
[----:B------:R-:W-:Y:S05]  /*caf0*/  BRA `(.L_x_143) ;  /* 0xffffffd800ac7947 */ /* 0x000fea000383ffff */
        .weak           $__internal_0_$__cuda_sm10x_tcgen05_guardrail_trap_col_being_dealloced_not_returned_by_alloc
        .type           $__internal_0_$__cuda_sm10x_tcgen05_guardrail_trap_col_being_dealloced_not_returned_by_alloc,@function
        .size           $__internal_0_$__cuda_sm10x_tcgen05_guardrail_trap_col_being_dealloced_not_returned_by_alloc,($__internal_1_$__cuda_sm10x_tcgen05_guardrail_trap_phase_invalid_during_alloc - $__internal_0_$__cuda_sm10x_tcgen05_guardrail_trap_col_being_dealloced_not_returned_by_alloc)
$__internal_0_$__cuda_sm10x_tcgen05_guardrail_trap_col_being_dealloced_not_returned_by_alloc:
[----:B------:R-:W-:Y:S05]  /*cb00*/  BPT.TRAP 0x1 ;  /* 0x000000040000795c */ /* 0x000fea0000300000 */
[----:B------:R-:W-:-:S04]  /*cb10*/  HFMA2 R3, -RZ, RZ, 0, 0 ;  /* 0x00000000ff037431 */ /* 0x000fc800000001ff */
[----:B------:R-:W-:Y:S05]  /*cb20*/  RET.REL.NODEC R2 `(_ZN7cutlass13device_kernelINS_4gemm6kernel13GemmUniversalIN4cute5tupleIJiiiiEEENS1_10collective13CollectiveMmaINS1_35MainloopSm100TmaUmmaWarpSpecializedILi11ELi2ELi2ENS5_IJNS4_1CILi2EEENSA_ILi1EEESC_EEEEENS5_IJNSA_ILi256EEESF_NSA_ILi64EEEEEEaNS5_IJlSC_lEEEaSI_NS4_8TiledMMAINS4_8MMA_AtomIJNS4_21SM100_MMA_S8_2x1SM_SSIaaiLi256ELi256ELNS4_4UMMA5MajorE0ELSN_0ELNSM_8SaturateE0EEEEEENS4_6LayoutINS5_IJSC_SC_SC_EEENS5_IJNSA_ILi0EEEST_ST_EEEEENS5_IJNS4_10UnderscoreESW_SW_EEEEENS4_18SM100_TMA_2SM_LOADENS4_14ComposedLayoutINS4_7SwizzleILi2ELi4ELi3EEENS4_18smem_ptr_flag_bitsILi8EEENSR_INS5_IJNSA_ILi8EEESG_EEENS5_IJSG_SC_EEEEEEEvNS4_8identityESZ_S19_vS1A_EENS_8epilogue10collective18CollectiveEpilogueINS1C_23Sm100TmaWarpSpecializedILi4ELi2ELi64ELb0ELb0EEEJNS5_IJNSA_ILi128EEESF_SG_EEENS5_IJNSR_IS1H_SC_EENSR_ISG_SC_EEEEEaSI_aSI_NS1C_6fusion15FusionCallbacksIS1G_NS1M_17LinearCombinationIaiaiLNS_15FloatRoundStyleE2EEES1I_S1L_JEEENS4_5SM1004TMEM4LOAD26SM100_TMEM_LOAD_32dp32b64xENS4_13SM90_TMA_LOADES19_NS4_39AutoVectorizingCopyWithAssumedAlignmentILi128EEENS4_14SM90_TMA_STOREES19_S1Y_S1Y_EEEvvEEEEvNT_6ParamsE) ;  /* 0xffffff3402347950 */ /* 0x000fea0003c3ffff */
        .weak           $__internal_1_$__cuda_sm10x_tcgen05_guardrail_trap_phase_invalid_during_alloc
        .type           $__internal_1_$__cuda_sm10x_tcgen05_guardrail_trap_phase_invalid_during_alloc,@function
        .size           $__internal_1_$__cuda_sm10x_tcgen05_guardrail_trap_phase_invalid_during_alloc,($__internal_2_$__cuda_sm10x_tcgen05_guardrail_trap_unallocated_columns_being_dealloced - $__internal_1_$__cuda_sm10x_tcgen05_guardrail_trap_phase_invalid_during_alloc)
$__internal_1_$__cuda_sm10x_tcgen05_guardrail_trap_phase_invalid_during_alloc:
[----:B------:R-:W-:Y:S05]  /*cb30*/  BPT.TRAP 0x1 ;  /* 0x000000040000795c */ /* 0x000fea0000300000 */
[----:B------:R-:W-:-:S04]  /*cb40*/  MOV R3, 0x0 ;  /* 0x0000000000037802 */ /* 0x000fc80000000f00 */
[----:B------:R-:W-:Y:S05]  /*cb50*/  RET.REL.NODEC R2 `(_ZN7cutlass13device_kernelINS_4gemm6kernel13GemmUniversalIN4cute5tupleIJiiiiEEENS1_10collective13CollectiveMmaINS1_35MainloopSm100TmaUmmaWarpSpecializedILi11ELi2ELi2ENS5_IJNS4_1CILi2EEENSA_ILi1EEESC_EEEEENS5_IJNSA_ILi256EEESF_NSA_ILi64EEEEEEaNS5_IJlSC_lEEEaSI_NS4_8TiledMMAINS4_8MMA_AtomIJNS4_21SM100_MMA_S8_2x1SM_SSIaaiLi256ELi256ELNS4_4UMMA5MajorE0ELSN_0ELNSM_8SaturateE0EEEEEENS4_6LayoutINS5_IJSC_SC_SC_EEENS5_IJNSA_ILi0EEEST_ST_EEEEENS5_IJNS4_10UnderscoreESW_SW_EEEEENS4_18SM100_TMA_2SM_LOADENS4_14ComposedLayoutINS4_7SwizzleILi2ELi4ELi3EEENS4_18smem_ptr_flag_bitsILi8EEENSR_INS5_IJNSA_ILi8EEESG_EEENS5_IJSG_SC_EEEEEEEvNS4_8identityESZ_S19_vS1A_EENS_8epilogue10collective18CollectiveEpilogueINS1C_23Sm100TmaWarpSpecializedILi4ELi2ELi64ELb0ELb0EEEJNS5_IJNSA_ILi128EEESF_SG_EEENS5_IJNSR_IS1H_SC_EENSR_ISG_SC_EEEEEaSI_aSI_NS1C_6fusion15FusionCallbacksIS1G_NS1M_17LinearCombinationIaiaiLNS_15FloatRoundStyleE2EEES1I_S1L_JEEENS4_5SM1004TMEM4LOAD26SM100_TMEM_LOAD_32dp32b64xENS4_13SM90_TMA_LOADES19_NS4_39AutoVectorizingCopyWithAssumedAlignmentILi128EEENS4_14SM90_TMA_STOREES19_S1Y_S1Y_EEEvvEEEEvNT_6ParamsE) ;  /* 0xffffff3402287950 */ /* 0x000fea0003c3ffff */
        .weak           $__internal_2_$__cuda_sm10x_tcgen05_guardrail_trap_unallocated_columns_being_dealloced
        .type           $__internal_2_$__cuda_sm10x_tcgen05_guardrail_trap_unallocated_columns_being_dealloced,@function
        .size           $__internal_2_$__cuda_sm10x_tcgen05_guardrail_trap_unallocated_columns_being_dealloced,(.L_x_207 - $__internal_2_$__cuda_sm10x_tcgen05_guardrail_trap_unallocated_columns_being_dealloced)
$__internal_2_$__cuda_sm10x_tcgen05_guardrail_trap_unallocated_columns_being_dealloced:
[----:B------:R-:W-:Y:S05]  /*cb60*/  BPT.TRAP 0x1 ;  /* 0x000000040000795c */ /* 0x000fea0000300000 */
[----:B------:R-:W-:-:S04]  /*cb70*/  HFMA2 R3, -RZ, RZ, 0, 0 ;  /* 0x00000000ff037431 */ /* 0x000fc800000001ff */
[----:B------:R-:W-:Y:S05]  /*cb80*/  RET.REL.NODEC R2 `(_ZN7cutlass13device_kernelINS_4gemm6kernel13GemmUniversalIN4cute5tupleIJiiiiEEENS1_10collective13CollectiveMmaINS1_35MainloopSm100TmaUmmaWarpSpecializedILi11ELi2ELi2ENS5_IJNS4_1CILi2EEENSA_ILi1EEESC_EEEEENS5_IJNSA_ILi256EEESF_NSA_ILi64EEEEEEaNS5_IJlSC_lEEEaSI_NS4_8TiledMMAINS4_8MMA_AtomIJNS4_21SM100_MMA_S8_2x1SM_SSIaaiLi256ELi256ELNS4_4UMMA5MajorE0ELSN_0ELNSM_8SaturateE0EEEEEENS4_6LayoutINS5_IJSC_SC_SC_EEENS5_IJNSA_ILi0EEEST_ST_EEEEENS5_IJNS4_10UnderscoreESW_SW_EEEEENS4_18SM100_TMA_2SM_LOADENS4_14ComposedLayoutINS4_7SwizzleILi2ELi4ELi3EEENS4_18smem_ptr_flag_bitsILi8EEENSR_INS5_IJNSA_ILi8EEESG_EEENS5_IJSG_SC_EEEEEEEvNS4_8identityESZ_S19_vS1A_EENS_8epilogue10collective18CollectiveEpilogueINS1C_23Sm100TmaWarpSpecializedILi4ELi2ELi64ELb0ELb0EEEJNS5_IJNSA_ILi128EEESF_SG_EEENS5_IJNSR_IS1H_SC_EENSR_ISG_SC_EEEEEaSI_aSI_NS1C_6fusion15FusionCallbacksIS1G_NS1M_17LinearCombinationIaiaiLNS_15FloatRoundStyleE2EEES1I_S1L_JEEENS4_5SM1004TMEM4LOAD26SM100_TMEM_LOAD_32dp32b64xENS4_13SM90_TMA_LOADES19_NS4_39AutoVectorizingCopyWithAssumedAlignmentILi128EEENS4_14SM90_TMA_STOREES19_S1Y_S1Y_EEEvvEEEEvNT_6ParamsE) ;  /* 0xffffff34021c7950 */ /* 0x000fea0003c3ffff */
.L_x_206:
[----:B------:R-:W-:-:S00]  /*cb90*/  BRA `(.L_x_206) ;  /* 0xfffffffc00fc7947 */ /* 0x000fc0000383ffff */
[----:B------:R-:W-:-:S00]  /*cba0*/  NOP ;  /* 0x0000000000007918 */ /* 0x000fc00000000000 */
        /* <DEDUP_REMOVED lines=13> */
.L_x_207:


//--------------------- .nv.global.init           --------------------------
	.section	.nv.global.init,"aw",@progbits
.nv.global.init:
	.type		$str$27,@object
	.size		$str$27,($str$28 - $str$27)
$str$27:
        /*0000*/ 	.byte	0x28, 0x61, 0x64, 0x64, 0x72, 0x65, 0x73, 0x73, 0x20, 0x26, 0x20, 0x6d, 0x61, 0x73, 0x6b, 0x29
        /*0010*/ 	.byte	0x20, 0x3d, 0x3d, 0x20, 0x30, 0x00
	.type		$str$28,@object
	.size		$str$28,($str$26 - $str$28)
$str$28:
        /*0016*/ 	.byte	0x2f, 0x74, 0x6d, 0x70, 0x2f, 0x63, 0x75, 0x74, 0x6c, 0x61, 0x73, 0x73, 0x5f, 0x73, 0x77, 0x65
        /*0026*/ 	.byte	0x65, 0x70, 0x5f, 0x73, 0x72, 0x63, 0x2f, 0x69, 0x6e, 0x63, 0x6c, 0x75, 0x64, 0x65, 0x2f, 0x63
        /*0036*/ 	.byte	0x75, 0x74, 0x65, 0x2f, 0x70, 0x6f, 0x69, 0x6e, 0x74, 0x65, 0x72, 0x5f, 0x66, 0x6c, 0x61, 0x67
        /*0046*/ 	.byte	0x67, 0x65, 0x64, 0x2e, 0x68, 0x70, 0x70, 0x00
	.type		$str$26,@object
	.size		$str$26,($str$25 - $str$26)
$str$26:
        /*004e*/ 	.byte	0x2f, 0x74, 0x6d, 0x70, 0x2f, 0x63, 0x75, 0x74, 0x6c, 0x61, 0x73, 0x73, 0x5f, 0x73, 0x77, 0x65
        /*005e*/ 	.byte	0x65, 0x70, 0x5f, 0x73, 0x72, 0x63, 0x2f, 0x69, 0x6e, 0x63, 0x6c, 0x75, 0x64, 0x65, 0x2f, 0x63
        /*006e*/ 	.byte	0x75, 0x74, 0x65, 0x2f, 0x61, 0x74, 0x6f, 0x6d, 0x2f, 0x63, 0x6f, 0x70, 0x79, 0x5f, 0x74, 0x72
        /*007e*/ 	.byte	0x61, 0x69, 0x74, 0x73, 0x5f, 0x73, 0x6d, 0x31, 0x30, 0x30, 0x2e, 0x68, 0x70, 0x70, 0x00
	.type		$str$25,@object
	.size		$str$25,(__unnamed_1 - $str$25)
$str$25:
        /*008d*/ 	.byte	0x28, 0x28, 0x75, 0x69, 0x6e, 0x74, 0x33, 0x32, 0x5f, 0x74, 0x28, 0x74, 0x68, 0x72, 0x65, 0x61
        /*009d*/ 	.byte	0x64, 0x49, 0x64, 0x78, 0x2e, 0x78, 0x29, 0x20, 0x2f, 0x20, 0x33, 0x32, 0x29, 0x20, 0x25, 0x20
        /*00ad*/ 	.byte	0x34, 0x29, 0x20, 0x3d, 0x3d, 0x20, 0x28, 0x28, 0x28, 0x74, 0x6d, 0x65, 0x6d, 0x5f, 0x61, 0x64
        /*00bd*/ 	.byte	0x64, 0x72, 0x20, 0x3e, 0x3e, 0x20, 0x31, 0x36, 0x29, 0x20, 0x2f, 0x20, 0x33, 0x32, 0x29, 0x20
        /*00cd*/ 	.byte	0x25, 0x20, 0x34, 0x29, 0x00
	.type		__unnamed_1,@object
	.size		__unnamed_1,(__unnamed_2 - __unnamed_1)
__unnamed_1:
        /*00d2*/ 	.byte	0x61, 0x75, 0x74, 0x6f, 0x20, 0x63, 0x75, 0x74, 0x65, 0x3a, 0x3a, 0x61, 0x73, 0x5f, 0x70, 0x6f
        /* <DEDUP_REMOVED lines=24> */
        /*0262*/ 	.byte	0x5d, 0x00
	.type		__unnamed_2,@object
	.size		__unnamed_2,(__unnamed_3 - __unnamed_2)
__unnamed_2:
        /* <DEDUP_REMOVED lines=26> */
	.type		__unnamed_3,@object
	.size		__unnamed_3,(.L_3 - __unnamed_3)
__unnamed_3:
        /* <DEDUP_REMOVED lines=42> */
        /*0696*/ 	.byte	0x43, 0x3c, 0x30, 0x3e, 0x3e, 0x3e, 0x3e, 0x5d, 0x00
.L_3:


//--------------------- .nv.shared._ZN7cutlass13device_kernelINS_4gemm6kernel13GemmUniversalIN4cute5tupleIJiiiiEEENS1_10collective13CollectiveMmaINS1_35MainloopSm100TmaUmmaWarpSpecializedILi11ELi2ELi2ENS5_IJNS4_1CILi2EEENSA_ILi1EEESC_EEEEENS5_IJNSA_ILi256EEESF_NSA_ILi64EEEEEEaNS5_IJlSC_lEEEaSI_NS4_8TiledMMAINS4_8MMA_AtomIJNS4_21SM100_MMA_S8_2x1SM_SSIaaiLi256ELi256ELNS4_4UMMA5MajorE0ELSN_0ELNSM_8SaturateE0EEEEEENS4_6LayoutINS5_IJSC_SC_SC_EEENS5_IJNSA_ILi0EEEST_ST_EEEEENS5_IJNS4_10UnderscoreESW_SW_EEEEENS4_18SM100_TMA_2SM_LOADENS4_14ComposedLayoutINS4_7SwizzleILi2ELi4ELi3EEENS4_18smem_ptr_flag_bitsILi8EEENSR_INS5_IJNSA_ILi8EEESG_EEENS5_IJSG_SC_EEEEEEEvNS4_8identityESZ_S19_vS1A_EENS_8epilogue10collective18CollectiveEpilogueINS1C_23Sm100TmaWarpSpecializedILi4ELi2ELi64ELb0ELb0EEEJNS5_IJNSA_ILi128EEESF_SG_EEENS5_IJNSR_IS1H_SC_EENSR_ISG_SC_EEEEEaSI_aSI_NS1C_6fusion15FusionCallbacksIS1G_NS1M_17LinearCombinationIaiaiLNS_15FloatRoundStyleE2EEES1I_S1L_JEEENS4_5SM1004TMEM4LOAD26SM100_TMEM_LOAD_32dp32b64xENS4_13SM90_TMA_LOADES19_NS4_39AutoVectorizingCopyWithAssumedAlignmentILi128EEENS4_14SM90_TMA_STOREES19_S1Y_S1Y_EEEvvEEEEvNT_6ParamsE --------------------------
	.section	.nv.shared._ZN7cutlass13device_kernelINS_4gemm6kernel13GemmUniversalIN4cute5tupleIJiiiiEEENS1_10collective13CollectiveMmaINS1_35MainloopSm100TmaUmmaWarpSpecializedILi11ELi2ELi2ENS5_IJNS4_1CILi2EEENSA_ILi1EEESC_EEEEENS5_IJNSA_ILi256EEESF_NSA_ILi64EEEEEEaNS5_IJlSC_lEEEaSI_NS4_8TiledMMAINS4_8MMA_AtomIJNS4_21SM100_MMA_S8_2x1SM_SSIaaiLi256ELi256ELNS4_4UMMA5MajorE0ELSN_0ELNSM_8SaturateE0EEEEEENS4_6LayoutINS5_IJSC_SC_SC_EEENS5_IJNSA_ILi0EEEST_ST_EEEEENS5_IJNS4_10UnderscoreESW_SW_EEEEENS4_18SM100_TMA_2SM_LOADENS4_14ComposedLayoutINS4_7SwizzleILi2ELi4ELi3EEENS4_18smem_ptr_flag_bitsILi8EEENSR_INS5_IJNSA_ILi8EEESG_EEENS5_IJSG_SC_EEEEEEEvNS4_8identityESZ_S19_vS1A_EENS_8epilogue10collective18CollectiveEpilogueINS1C_23Sm100TmaWarpSpecializedILi4ELi2ELi64ELb0ELb0EEEJNS5_IJNSA_ILi128EEESF_SG_EEENS5_IJNSR_IS1H_SC_EENSR_ISG_SC_EEEEEaSI_aSI_NS1C_6fusion15FusionCallbacksIS1G_NS1M_17LinearCombinationIaiaiLNS_15FloatRoundStyleE2EEES1I_S1L_JEEENS4_5SM1004TMEM4LOAD26SM100_TMEM_LOAD_32dp32b64xENS4_13SM90_TMA_LOADES19_NS4_39AutoVectorizingCopyWithAssumedAlignmentILi128EEENS4_14SM90_TMA_STOREES19_S1Y_S1Y_EEEvvEEEEvNT_6ParamsE,"aw",@nobits
	.sectionflags	@""
	.align	16
	.zero		1024


//--------------------- .nv.shared.reserved.0     --------------------------
	.section	.nv.shared.reserved.0,"aw",@nobits
	.weak		__nv_reservedSMEM_offset_0_alias
	.size		__nv_reservedSMEM_offset_0_alias, 0, 64
	.other		__nv_reservedSMEM_offset_0_alias,@"STO_CUDA_RESERVED_SHARED STV_DEFAULT"
__nv_reservedSMEM_offset_0_alias:
	.zero		0
.nv.shared.reserved.0:
	.zero		64
	.weak		__nv_reservedSMEM_tcgen05_partition
	.type		__nv_reservedSMEM_tcgen05_partition,@object
	.size		__nv_reservedSMEM_tcgen05_partition,(.L_0 - __nv_reservedSMEM_tcgen05_partition)
__nv_reservedSMEM_tcgen05_partition:
	.zero		32
.L_0:


//--------------------- .nv.global                --------------------------
	.section	.nv.global,"aw",@nobits
.nv.global:
	.type		_ZN39_INTERNAL_40006d4d_4_k_cu_fa2dcd25_93174cute1_E,@object
	.size		_ZN39_INTERNAL_40006d4d_4_k_cu_fa2dcd25_93174cute1_E,(_ZN39_INTERNAL_40006d4d_4_k_cu_fa2dcd25_93174cuda3std3__45__cpo6cbeginE - _ZN39_INTERNAL_40006d4d_4_k_cu_fa2dcd25_93174cute1_E)
_ZN39_INTERNAL_40006d4d_4_k_cu_fa2dcd25_93174cute1_E:
	.zero		1
	.type		_ZN39_INTERNAL_40006d4d_4_k_cu_fa2dcd25_93174cuda3std3__45__cpo6cbeginE,@object
	.size		_ZN39_INTERNAL_40006d4d_4_k_cu_fa2dcd25_93174cuda3std3__45__cpo6cbeginE,(_ZN39_INTERNAL_40006d4d_4_k_cu_fa2dcd25_93174cuda3std3__48in_placeE - _ZN39_INTERNAL_40006d4d_4_k_cu_fa2dcd25_93174cuda3std3__45__cpo6cbeginE)
_ZN39_INTERNAL_40006d4d_4_k_cu_fa2dcd25_93174cuda3std3__45__cpo6cbeginE:
	.zero		1
	.type		_ZN39_INTERNAL_40006d4d_4_k_cu_fa2dcd25_93174cuda3std3__48in_placeE,@object
	.size		_ZN39_INTERNAL_40006d4d_4_k_cu_fa2dcd25_93174cuda3std3__48in_placeE,(_ZN39_INTERNAL_40006d4d_4_k_cu_fa2dcd25_93174cuda3std6ranges3__45__cpo9iter_moveE - _ZN39_INTERNAL_40006d4d_4_k_cu_fa2dcd25_93174cuda3std3__48in_placeE)
_ZN39_INTERNAL_40006d4d_4_k_cu_fa2dcd25_93174cuda3std3__48in_placeE:
	.zero		1
	.type		_ZN39_INTERNAL_40006d4d_4_k_cu_fa2dcd25_93174cuda3std6ranges3__45__cpo9iter_moveE,@object
	.size		_ZN39_INTERNAL_40006d4d_4_k_cu_fa2dcd25_93174cuda3std6ranges3__45__cpo9iter_moveE,(_ZN39_INTERNAL_40006d4d_4_k_cu_fa2dcd25_93174cuda3std3__45__cpo5beginE - _ZN39_INTERNAL_40006d4d_4_k_cu_fa2dcd25_93174cuda3std6ranges3__45__cpo9iter_moveE)
_ZN39_INTERNAL_40006d4d_4_k_cu_fa2dcd25_93174cuda3std6ranges3__45__cpo9iter_moveE:
	.zero		1
	.type		_ZN39_INTERNAL_40006d4d_4_k_cu_fa2dcd25_93174cuda3std3__45__cpo5beginE,@object
	.size		_ZN39_INTERNAL_40006d4d_4_k_cu_fa2dcd25_93174cuda3std3__45__cpo5beginE,(_ZN39_INTERNAL_40006d4d_4_k_cu_fa2dcd25_93174cuda3std3__441_GLOBAL__N__40006d4d_4_k_cu_fa2dcd25_93176ignoreE - _ZN39_INTERNAL_40006d4d_4_k_cu_fa2dcd25_93174cuda3std3__45__cpo5beginE)
_ZN39_INTERNAL_40006d4d_4_k_cu_fa2dcd25_93174cuda3std3__45__cpo5beginE:
	.zero		1
	.type		_ZN39_INTERNAL_40006d4d_4_k_cu_fa2dcd25_93174cuda3std3__441_GLOBAL__N__40006d4d_4_k_cu_fa2dcd25_93176ignoreE,@object
	.size		_ZN39_INTERNAL_40006d4d_4_k_cu_fa2dcd25_93174cuda3std3__441_GLOBAL__N__40006d4d_4_k_cu_fa2dcd25_93176ignoreE,(_ZN39_INTERNAL_40006d4d_4_k_cu_fa2dcd25_93174cute7productE - _ZN39_INTERNAL_40006d4d_4_k_cu_fa2dcd25_93174cuda3std3__441_GLOBAL__N__40006d4d_4_k_cu_fa2dcd25_93176ignoreE)
_ZN39_INTERNAL_40006d4d_4_k_cu_fa2dcd25_93174cuda3std3__441_GLOBAL__N__40006d4d_4_k_cu_fa2dcd25_93176ignoreE:
	.zero		1
	.type		_ZN39_INTERNAL_40006d4d_4_k_cu_fa2dcd25_93174cute7productE,@object
	.size		_ZN39_INTERNAL_40006d4d_4_k_cu_fa2dcd25_93174cute7productE,(_ZN39_INTERNAL_40006d4d_4_k_cu_fa2dcd25_93174cuda3std3__45__cpo3endE - _ZN39_INTERNAL_40006d4d_4_k_cu_fa2dcd25_93174cute7productE)
_ZN39_INTERNAL_40006d4d_4_k_cu_fa2dcd25_93174cute7productE:
	.zero		1
	.type		_ZN39_INTERNAL_40006d4d_4_k_cu_fa2dcd25_93174cuda3std3__45__cpo3endE,@object
	.size		_ZN39_INTERNAL_40006d4d_4_k_cu_fa2dcd25_93174cuda3std3__45__cpo3endE,(_ZN39_INTERNAL_40006d4d_4_k_cu_fa2dcd25_93174cuda3std3__419piecewise_constructE - _ZN39_INTERNAL_40006d4d_4_k_cu_fa2dcd25_93174cuda3std3__45__cpo3endE)
_ZN39_INTERNAL_40006d4d_4_k_cu_fa2dcd25_93174cuda3std3__45__cpo3endE:
	.zero		1
	.type		_ZN39_INTERNAL_40006d4d_4_k_cu_fa2dcd25_93174cuda3std3__419piecewise_constructE,@object
	.size		_ZN39_INTERNAL_40006d4d_4_k_cu_fa2dcd25_93174cuda3std3__419piecewise_constructE,(_ZN39_INTERNAL_40006d4d_4_k_cu_fa2dcd25_93174cuda3std3__45__cpo4cendE - _ZN39_INTERNAL_40006d4d_4_k_cu_fa2dcd25_93174cuda3std3__419piecewise_constructE)
_ZN39_INTERNAL_40006d4d_4_k_cu_fa2dcd25_93174cuda3std3__419piecewise_constructE:
	.zero		1
	.type		_ZN39_INTERNAL_40006d4d_4_k_cu_fa2dcd25_93174cuda3std3__45__cpo4cendE,@object
	.size		_ZN39_INTERNAL_40006d4d_4_k_cu_fa2dcd25_93174cuda3std3__45__cpo4cendE,(_ZN39_INTERNAL_40006d4d_4_k_cu_fa2dcd25_93174cuda3std6ranges3__45__cpo4swapE - _ZN39_INTERNAL_40006d4d_4_k_cu_fa2dcd25_93174cuda3std3__45__cpo4cendE)
_ZN39_INTERNAL_40006d4d_4_k_cu_fa2dcd25_93174cuda3std3__45__cpo4cendE:
	.zero		1
	.type		_ZN39_INTERNAL_40006d4d_4_k_cu_fa2dcd25_93174cuda3std6ranges3__45__cpo4swapE,@object
	.size		_ZN39_INTERNAL_40006d4d_4_k_cu_fa2dcd25_93174cuda3std6ranges3__45__cpo4swapE,(.L_11 - _ZN39_INTERNAL_40006d4d_4_k_cu_fa2dcd25_93174cuda3std6ranges3__45__cpo4swapE)
_ZN39_INTERNAL_40006d4d_4_k_cu_fa2dcd25_93174cuda3std6ranges3__45__cpo4swapE:
	.zero		1
.L_11:


//--------------------- .nv.constant0._ZN7cutlass13device_kernelINS_4gemm6kernel13GemmUniversalIN4cute5tupleIJiiiiEEENS1_10collective13CollectiveMmaINS1_35MainloopSm100TmaUmmaWarpSpecializedILi11ELi2ELi2ENS5_IJNS4_1CILi2EEENSA_ILi1EEESC_EEEEENS5_IJNSA_ILi256EEESF_NSA_ILi64EEEEEEaNS5_IJlSC_lEEEaSI_NS4_8TiledMMAINS4_8MMA_AtomIJNS4_21SM100_MMA_S8_2x1SM_SSIaaiLi256ELi256ELNS4_4UMMA5MajorE0ELSN_0ELNSM_8SaturateE0EEEEEENS4_6LayoutINS5_IJSC_SC_SC_EEENS5_IJNSA_ILi0EEEST_ST_EEEEENS5_IJNS4_10UnderscoreESW_SW_EEEEENS4_18SM100_TMA_2SM_LOADENS4_14ComposedLayoutINS4_7SwizzleILi2ELi4ELi3EEENS4_18smem_ptr_flag_bitsILi8EEENSR_INS5_IJNSA_ILi8EEESG_EEENS5_IJSG_SC_EEEEEEEvNS4_8identityESZ_S19_vS1A_EENS_8epilogue10collective18CollectiveEpilogueINS1C_23Sm100TmaWarpSpecializedILi4ELi2ELi64ELb0ELb0EEEJNS5_IJNSA_ILi128EEESF_SG_EEENS5_IJNSR_IS1H_SC_EENSR_ISG_SC_EEEEEaSI_aSI_NS1C_6fusion15FusionCallbacksIS1G_NS1M_17LinearCombinationIaiaiLNS_15FloatRoundStyleE2EEES1I_S1L_JEEENS4_5SM1004TMEM4LOAD26SM100_TMEM_LOAD_32dp32b64xENS4_13SM90_TMA_LOADES19_NS4_39AutoVectorizingCopyWithAssumedAlignmentILi128EEENS4_14SM90_TMA_STOREES19_S1Y_S1Y_EEEvvEEEEvNT_6ParamsE --------------------------
	.section	.nv.constant0._ZN7cutlass13device_kernelINS_4gemm6kernel13GemmUniversalIN4cute5tupleIJiiiiEEENS1_10collective13CollectiveMmaINS1_35MainloopSm100TmaUmmaWarpSpecializedILi11ELi2ELi2ENS5_IJNS4_1CILi2EEENSA_ILi1EEESC_EEEEENS5_IJNSA_ILi256EEESF_NSA_ILi64EEEEEEaNS5_IJlSC_lEEEaSI_NS4_8TiledMMAINS4_8MMA_AtomIJNS4_21SM100_MMA_S8_2x1SM_SSIaaiLi256ELi256ELNS4_4UMMA5MajorE0ELSN_0ELNSM_8SaturateE0EEEEEENS4_6LayoutINS5_IJSC_SC_SC_EEENS5_IJNSA_ILi0EEEST_ST_EEEEENS5_IJNS4_10UnderscoreESW_SW_EEEEENS4_18SM100_TMA_2SM_LOADENS4_14ComposedLayoutINS4_7SwizzleILi2ELi4ELi3EEENS4_18smem_ptr_flag_bitsILi8EEENSR_INS5_IJNSA_ILi8EEESG_EEENS5_IJSG_SC_EEEEEEEvNS4_8identityESZ_S19_vS1A_EENS_8epilogue10collective18CollectiveEpilogueINS1C_23Sm100TmaWarpSpecializedILi4ELi2ELi64ELb0ELb0EEEJNS5_IJNSA_ILi128EEESF_SG_EEENS5_IJNSR_IS1H_SC_EENSR_ISG_SC_EEEEEaSI_aSI_NS1C_6fusion15FusionCallbacksIS1G_NS1M_17LinearCombinationIaiaiLNS_15FloatRoundStyleE2EEES1I_S1L_JEEENS4_5SM1004TMEM4LOAD26SM100_TMEM_LOAD_32dp32b64xENS4_13SM90_TMA_LOADES19_NS4_39AutoVectorizingCopyWithAssumedAlignmentILi128EEENS4_14SM90_TMA_STOREES19_S1Y_S1Y_EEEvvEEEEvNT_6ParamsE,"a",@progbits
	.sectionflags	@""
	.align	4
.nv.constant0._ZN7cutlass13device_kernelINS_4gemm6kernel13GemmUniversalIN4cute5tupleIJiiiiEEENS1_10collective13CollectiveMmaINS1_35MainloopSm100TmaUmmaWarpSpecializedILi11ELi2ELi2ENS5_IJNS4_1CILi2EEENSA_ILi1EEESC_EEEEENS5_IJNSA_ILi256EEESF_NSA_ILi64EEEEEEaNS5_IJlSC_lEEEaSI_NS4_8TiledMMAINS4_8MMA_AtomIJNS4_21SM100_MMA_S8_2x1SM_SSIaaiLi256ELi256ELNS4_4UMMA5MajorE0ELSN_0ELNSM_8SaturateE0EEEEEENS4_6LayoutINS5_IJSC_SC_SC_EEENS5_IJNSA_ILi0EEEST_ST_EEEEENS5_IJNS4_10UnderscoreESW_SW_EEEEENS4_18SM100_TMA_2SM_LOADENS4_14ComposedLayoutINS4_7SwizzleILi2ELi4ELi3EEENS4_18smem_ptr_flag_bitsILi8EEENSR_INS5_IJNSA_ILi8EEESG_EEENS5_IJSG_SC_EEEEEEEvNS4_8identityESZ_S19_vS1A_EENS_8epilogue10collective18CollectiveEpilogueINS1C_23Sm100TmaWarpSpecializedILi4ELi2ELi64ELb0ELb0EEEJNS5_IJNSA_ILi128EEESF_SG_EEENS5_IJNSR_IS1H_SC_EENSR_ISG_SC_EEEEEaSI_aSI_NS1C_6fusion15FusionCallbacksIS1G_NS1M_17LinearCombinationIaiaiLNS_15FloatRoundStyleE2EEES1I_S1L_JEEENS4_5SM1004TMEM4LOAD26SM100_TMEM_LOAD_32dp32b64xENS4_13SM90_TMA_LOADES19_NS4_39AutoVectorizingCopyWithAssumedAlignmentILi128EEENS4_14SM90_TMA_STOREES19_S1Y_S1Y_EEEvvEEEEvNT_6ParamsE:
	.zero		2944


//--------------------- SYMBOLS --------------------------

	.type		.nv.reservedSmem.offset0,@object
	.size		.nv.reservedSmem.offset0,0x4
	.type		.nv.reservedSmem.cap,@object
	.size		.nv.reservedSmem.cap,0x4
	.type		__assertfail,@function
